// auto-generated by cutlass_sweep.grouped_gemm — config: {"arch": "sm_90", "cluster_m": 2, "cluster_n": 1, "dtype": "bf16", "schedule": "pingpong", "tile_k": 64, "tile_m": 256, "tile_n": 256}
#include "cutlass/cutlass.h"
#include "cutlass/gemm/group_array_problem_shape.hpp"
#include "cutlass/gemm/collective/collective_builder.hpp"
#include "cutlass/gemm/device/gemm_universal_adapter.h"
#include "cutlass/gemm/kernel/gemm_universal.hpp"
#include "cutlass/epilogue/collective/collective_builder.hpp"

using Elem = cutlass::bfloat16_t;
using Acc  = float;
using ElemC = cutlass::half_t;
using TileShape    = cute::Shape<cute::_256, cute::_256, cute::_64>;
using ClusterShape = cute::Shape<cute::_2, cute::_1, cute::_1>;
using ProblemShape = cutlass::gemm::GroupProblemShape<cute::Shape<int,int,int>>;

using CollectiveEpilogue = typename cutlass::epilogue::collective::CollectiveBuilder<
    cutlass::arch::Sm90, cutlass::arch::OpClassTensorOp,
    TileShape, ClusterShape,
    cutlass::epilogue::collective::EpilogueTileAuto,
    Acc, Acc,
    ElemC, cutlass::layout::ColumnMajor *, 128 / cutlass::sizeof_bits<ElemC>::value,
    ElemC, cutlass::layout::ColumnMajor *, 128 / cutlass::sizeof_bits<ElemC>::value,
    cutlass::epilogue::PtrArrayTmaWarpSpecializedPingpong
  >::CollectiveOp;

using CollectiveMainloop = typename cutlass::gemm::collective::CollectiveBuilder<
    cutlass::arch::Sm90, cutlass::arch::OpClassTensorOp,
    Elem, cutlass::layout::RowMajor *, 128 / cutlass::sizeof_bits<Elem>::value,
    Elem, cutlass::layout::ColumnMajor *, 128 / cutlass::sizeof_bits<Elem>::value,
    Acc,
    TileShape, ClusterShape,
    cutlass::gemm::collective::StageCountAutoCarveout<
        static_cast<int>(sizeof(typename CollectiveEpilogue::SharedStorage))>,
    cutlass::gemm::KernelPtrArrayTmaWarpSpecializedPingpong
  >::CollectiveOp;

using GemmKernel = cutlass::gemm::kernel::GemmUniversal<
    ProblemShape, CollectiveMainloop, CollectiveEpilogue>;
using Gemm = cutlass::gemm::device::GemmUniversalAdapter<GemmKernel>;

auto* _anchor = &cutlass::device_kernel<GemmKernel>;


// ===== COMPILED SASS (sm_90a) =====

	.target	sm_90a

	.elftype	@"ET_EXEC"


//--------------------- .note.nv.tkinfo           --------------------------
	.section	.note.nv.tkinfo,"",@"SHT_NOTE"
	.sectionflags	@"SHF_NOTE_NV_TKINFO"
	.tkinfo
        /*0018*/ 	.word	0x00000002
        /*0030*/ 	.string	""
        /*0030*/ 	.string	"ptxas"
        /*0030*/ 	.string	"Cuda compilation tools, release 13.0, V13.0.88"
        /*0030*/ 	.string	"Build cuda_13.0.r13.0/compiler.36424714_0"
        /*0030*/ 	.string	"-arch sm_90a -m 64 "



//--------------------- .note.nv.cuinfo           --------------------------
	.section	.note.nv.cuinfo,"",@"SHT_NOTE"
	.sectionflags	@"SHF_NOTE_NV_CUINFO"
        /*0018*/ 	.short	0x0002
        /*001a*/ 	.short	0x005a
        /*001c*/ 	.short	0x0082
	.zero		2


//--------------------- .nv.info                  --------------------------
	.section	.nv.info,"",@"SHT_CUDA_INFO"
	.align	4


	//----- nvinfo : EIATTR_REGCOUNT
	.align		4
        /*0000*/ 	.byte	0x04, 0x2f
        /*0002*/ 	.short	(.L_15 - .L_14)
	.align		4
.L_14:
        /*0004*/ 	.word	index@(_ZN7cutlass13device_kernelINS_4gemm6kernel13GemmUniversalINS1_17GroupProblemShapeIN4cute5tupleIJiiiEEEEENS1_10collective13CollectiveMmaINS1_39MainloopSm90ArrayTmaGmmaWarpSpecializedILi3ENS6_IJNS5_1CILi2EEENSC_ILi1EEESE_EEENS1_40KernelPtrArrayTmaWarpSpecializedPingpongEEENS6_IJNSC_ILi256EEESI_NSC_ILi64EEEEEENS_10bfloat16_tEPNS6_IJlSE_NSC_ILi0EEEEEESL_SO_NS5_8TiledMMAINS5_8MMA_AtomIJNS5_4SM904GMMA28MMA_64x256x16_F32BF16BF16_SSILNSS_5MajorE0ELSU_0ELNSS_7ScaleInE1ELSV_1EEEEEENS5_6LayoutINS6_IJSE_SE_SE_EEENS6_IJSM_SM_SM_EEEEENS6_IJNS5_10UnderscoreES12_S12_EEEEENS5_13SM90_TMA_LOADENS5_14ComposedLayoutINS5_7SwizzleILi3ELi4ELi3EEENS5_18smem_ptr_flag_bitsILi16EEENSY_INS6_IJNSC_ILi8EEESJ_EEENS6_IJSJ_SE_EEEEEEEvNS5_8identityENS5_23SM90_TMA_LOAD_MULTICASTES1F_vS1G_EENS_8epilogue10collective18CollectiveEpilogueINS1J_30Sm90PtrArrayTmaWarpSpecializedILi4ELi2ELi16ELb1ELb0ELi2EEEJSK_NS6_IJSJ_NSC_ILi32EEEEEENS_6half_tEPNS6_IJSE_lSM_EEES1Q_S1S_NS1J_6fusion15FusionCallbacksIS1N_NS1T_17LinearCombinationIS1Q_fS1Q_fLNS_15FloatRoundStyleE2EEESK_S1P_JEEES15_NS16_IS18_S1A_NSY_INS6_IJSJ_S1B_EEENS6_IJSE_SJ_EEEEEEENS5_17SM75_U16x8_LDSM_TENS5_14SM90_TMA_STOREES22_NS5_17SM90_U16x8_STSM_TENS5_9Copy_AtomIJNS5_17SM90_U32x4_STSM_NES1Q_EEEvEEEvvEEEEvNT_6ParamsE)
        /*0008*/ 	.word	0x000000a8


	//----- nvinfo : EIATTR_FRAME_SIZE
	.align		4
.L_15:
        /*000c*/ 	.byte	0x04, 0x11
        /*000e*/ 	.short	(.L_17 - .L_16)
	.align		4
.L_16:
        /*0010*/ 	.word	index@($__internal_0_$__cuda_sm20_div_u64)
        /*0014*/ 	.word	0x00001b88


	//----- nvinfo : EIATTR_FRAME_SIZE
	.align		4
.L_17:
        /*0018*/ 	.byte	0x04, 0x11
        /*001a*/ 	.short	(.L_19 - .L_18)
	.align		4
.L_18:
        /*001c*/ 	.word	index@(_ZN7cutlass13device_kernelINS_4gemm6kernel13GemmUniversalINS1_17GroupProblemShapeIN4cute5tupleIJiiiEEEEENS1_10collective13CollectiveMmaINS1_39MainloopSm90ArrayTmaGmmaWarpSpecializedILi3ENS6_IJNS5_1CILi2EEENSC_ILi1EEESE_EEENS1_40KernelPtrArrayTmaWarpSpecializedPingpongEEENS6_IJNSC_ILi256EEESI_NSC_ILi64EEEEEENS_10bfloat16_tEPNS6_IJlSE_NSC_ILi0EEEEEESL_SO_NS5_8TiledMMAINS5_8MMA_AtomIJNS5_4SM904GMMA28MMA_64x256x16_F32BF16BF16_SSILNSS_5MajorE0ELSU_0ELNSS_7ScaleInE1ELSV_1EEEEEENS5_6LayoutINS6_IJSE_SE_SE_EEENS6_IJSM_SM_SM_EEEEENS6_IJNS5_10UnderscoreES12_S12_EEEEENS5_13SM90_TMA_LOADENS5_14ComposedLayoutINS5_7SwizzleILi3ELi4ELi3EEENS5_18smem_ptr_flag_bitsILi16EEENSY_INS6_IJNSC_ILi8EEESJ_EEENS6_IJSJ_SE_EEEEEEEvNS5_8identityENS5_23SM90_TMA_LOAD_MULTICASTES1F_vS1G_EENS_8epilogue10collective18CollectiveEpilogueINS1J_30Sm90PtrArrayTmaWarpSpecializedILi4ELi2ELi16ELb1ELb0ELi2EEEJSK_NS6_IJSJ_NSC_ILi32EEEEEENS_6half_tEPNS6_IJSE_lSM_EEES1Q_S1S_NS1J_6fusion15FusionCallbacksIS1N_NS1T_17LinearCombinationIS1Q_fS1Q_fLNS_15FloatRoundStyleE2EEESK_S1P_JEEES15_NS16_IS18_S1A_NSY_INS6_IJSJ_S1B_EEENS6_IJSE_SJ_EEEEEEENS5_17SM75_U16x8_LDSM_TENS5_14SM90_TMA_STOREES22_NS5_17SM90_U16x8_STSM_TENS5_9Copy_AtomIJNS5_17SM90_U32x4_STSM_NES1Q_EEEvEEEvvEEEEvNT_6ParamsE)
        /*0020*/ 	.word	0x00001b88


	//----- nvinfo : EIATTR_MIN_STACK_SIZE
	.align		4
.L_19:
        /*0024*/ 	.byte	0x04, 0x12
        /*0026*/ 	.short	(.L_21 - .L_20)
	.align		4
.L_20:
        /*0028*/ 	.word	index@(_ZN7cutlass13device_kernelINS_4gemm6kernel13GemmUniversalINS1_17GroupProblemShapeIN4cute5tupleIJiiiEEEEENS1_10collective13CollectiveMmaINS1_39MainloopSm90ArrayTmaGmmaWarpSpecializedILi3ENS6_IJNS5_1CILi2EEENSC_ILi1EEESE_EEENS1_40KernelPtrArrayTmaWarpSpecializedPingpongEEENS6_IJNSC_ILi256EEESI_NSC_ILi64EEEEEENS_10bfloat16_tEPNS6_IJlSE_NSC_ILi0EEEEEESL_SO_NS5_8TiledMMAINS5_8MMA_AtomIJNS5_4SM904GMMA28MMA_64x256x16_F32BF16BF16_SSILNSS_5MajorE0ELSU_0ELNSS_7ScaleInE1ELSV_1EEEEEENS5_6LayoutINS6_IJSE_SE_SE_EEENS6_IJSM_SM_SM_EEEEENS6_IJNS5_10UnderscoreES12_S12_EEEEENS5_13SM90_TMA_LOADENS5_14ComposedLayoutINS5_7SwizzleILi3ELi4ELi3EEENS5_18smem_ptr_flag_bitsILi16EEENSY_INS6_IJNSC_ILi8EEESJ_EEENS6_IJSJ_SE_EEEEEEEvNS5_8identityENS5_23SM90_TMA_LOAD_MULTICASTES1F_vS1G_EENS_8epilogue10collective18CollectiveEpilogueINS1J_30Sm90PtrArrayTmaWarpSpecializedILi4ELi2ELi16ELb1ELb0ELi2EEEJSK_NS6_IJSJ_NSC_ILi32EEEEEENS_6half_tEPNS6_IJSE_lSM_EEES1Q_S1S_NS1J_6fusion15FusionCallbacksIS1N_NS1T_17LinearCombinationIS1Q_fS1Q_fLNS_15FloatRoundStyleE2EEESK_S1P_JEEES15_NS16_IS18_S1A_NSY_INS6_IJSJ_S1B_EEENS6_IJSE_SJ_EEEEEEENS5_17SM75_U16x8_LDSM_TENS5_14SM90_TMA_STOREES22_NS5_17SM90_U16x8_STSM_TENS5_9Copy_AtomIJNS5_17SM90_U32x4_STSM_NES1Q_EEEvEEEvvEEEEvNT_6ParamsE)
        /*002c*/ 	.word	0x00001b88
.L_21:


//--------------------- .nv.compat                --------------------------
	.section	.nv.compat,"",@"SHT_CUDA_COMPAT_INFO"
	.align	4
        /*0000*/ 	.byte	0x02, 0x09, 0x01, 0x00, 0x02, 0x02, 0x04, 0x00, 0x02, 0x05, 0x05, 0x00, 0x03, 0x07, 0x01, 0x01
        /*0010*/ 	.byte	0x02, 0x03, 0x03, 0x00, 0x02, 0x06, 0x01, 0x00, 0x04, 0x0b, 0x08, 0x00, 0x00, 0x00, 0x00, 0x00
        /*0020*/ 	.byte	0x00, 0x00, 0x00, 0x00


//--------------------- .nv.info._ZN7cutlass13device_kernelINS_4gemm6kernel13GemmUniversalINS1_17GroupProblemShapeIN4cute5tupleIJiiiEEEEENS1_10collective13CollectiveMmaINS1_39MainloopSm90ArrayTmaGmmaWarpSpecializedILi3ENS6_IJNS5_1CILi2EEENSC_ILi1EEESE_EEENS1_40KernelPtrArrayTmaWarpSpecializedPingpongEEENS6_IJNSC_ILi256EEESI_NSC_ILi64EEEEEENS_10bfloat16_tEPNS6_IJlSE_NSC_ILi0EEEEEESL_SO_NS5_8TiledMMAINS5_8MMA_AtomIJNS5_4SM904GMMA28MMA_64x256x16_F32BF16BF16_SSILNSS_5MajorE0ELSU_0ELNSS_7ScaleInE1ELSV_1EEEEEENS5_6LayoutINS6_IJSE_SE_SE_EEENS6_IJSM_SM_SM_EEEEENS6_IJNS5_10UnderscoreES12_S12_EEEEENS5_13SM90_TMA_LOADENS5_14ComposedLayoutINS5_7SwizzleILi3ELi4ELi3EEENS5_18smem_ptr_flag_bitsILi16EEENSY_INS6_IJNSC_ILi8EEESJ_EEENS6_IJSJ_SE_EEEEEEEvNS5_8identityENS5_23SM90_TMA_LOAD_MULTICASTES1F_vS1G_EENS_8epilogue10collective18CollectiveEpilogueINS1J_30Sm90PtrArrayTmaWarpSpecializedILi4ELi2ELi16ELb1ELb0ELi2EEEJSK_NS6_IJSJ_NSC_ILi32EEEEEENS_6half_tEPNS6_IJSE_lSM_EEES1Q_S1S_NS1J_6fusion15FusionCallbacksIS1N_NS1T_17LinearCombinationIS1Q_fS1Q_fLNS_15FloatRoundStyleE2EEESK_S1P_JEEES15_NS16_IS18_S1A_NSY_INS6_IJSJ_S1B_EEENS6_IJSE_SJ_EEEEEEENS5_17SM75_U16x8_LDSM_TENS5_14SM90_TMA_STOREES22_NS5_17SM90_U16x8_STSM_TENS5_9Copy_AtomIJNS5_17SM90_U32x4_STSM_NES1Q_EEEvEEEvvEEEEvNT_6ParamsE --------------------------
	.section	.nv.info._ZN7cutlass13device_kernelINS_4gemm6kernel13GemmUniversalINS1_17GroupProblemShapeIN4cute5tupleIJiiiEEEEENS1_10collective13CollectiveMmaINS1_39MainloopSm90ArrayTmaGmmaWarpSpecializedILi3ENS6_IJNS5_1CILi2EEENSC_ILi1EEESE_EEENS1_40KernelPtrArrayTmaWarpSpecializedPingpongEEENS6_IJNSC_ILi256EEESI_NSC_ILi64EEEEEENS_10bfloat16_tEPNS6_IJlSE_NSC_ILi0EEEEEESL_SO_NS5_8TiledMMAINS5_8MMA_AtomIJNS5_4SM904GMMA28MMA_64x256x16_F32BF16BF16_SSILNSS_5MajorE0ELSU_0ELNSS_7ScaleInE1ELSV_1EEEEEENS5_6LayoutINS6_IJSE_SE_SE_EEENS6_IJSM_SM_SM_EEEEENS6_IJNS5_10UnderscoreES12_S12_EEEEENS5_13SM90_TMA_LOADENS5_14ComposedLayoutINS5_7SwizzleILi3ELi4ELi3EEENS5_18smem_ptr_flag_bitsILi16EEENSY_INS6_IJNSC_ILi8EEESJ_EEENS6_IJSJ_SE_EEEEEEEvNS5_8identityENS5_23SM90_TMA_LOAD_MULTICASTES1F_vS1G_EENS_8epilogue10collective18CollectiveEpilogueINS1J_30Sm90PtrArrayTmaWarpSpecializedILi4ELi2ELi16ELb1ELb0ELi2EEEJSK_NS6_IJSJ_NSC_ILi32EEEEEENS_6half_tEPNS6_IJSE_lSM_EEES1Q_S1S_NS1J_6fusion15FusionCallbacksIS1N_NS1T_17LinearCombinationIS1Q_fS1Q_fLNS_15FloatRoundStyleE2EEESK_S1P_JEEES15_NS16_IS18_S1A_NSY_INS6_IJSJ_S1B_EEENS6_IJSE_SJ_EEEEEEENS5_17SM75_U16x8_LDSM_TENS5_14SM90_TMA_STOREES22_NS5_17SM90_U16x8_STSM_TENS5_9Copy_AtomIJNS5_17SM90_U32x4_STSM_NES1Q_EEEvEEEvvEEEEvNT_6ParamsE,"",@"SHT_CUDA_INFO"
	.sectionflags	@""
	.align	4


	//----- nvinfo : EIATTR_CUDA_API_VERSION
	.align		4
        /*0000*/ 	.byte	0x04, 0x37
        /*0002*/ 	.short	(.L_23 - .L_22)
.L_22:
        /*0004*/ 	.word	0x00000082


	//----- nvinfo : EIATTR_KPARAM_INFO
	.align		4
.L_23:
        /*0008*/ 	.byte	0x04, 0x17
        /*000a*/ 	.short	(.L_25 - .L_24)
.L_24:
        /*000c*/ 	.word	0x00000000
        /*0010*/ 	.short	0x0000
        /*0012*/ 	.short	0x0070
        /*0014*/ 	.byte	0x00, 0xf0, 0x01, 0x1c


	//----- nvinfo : EIATTR_SPARSE_MMA_MASK
	.align		4
.L_25:
        /*0018*/ 	.byte	0x03, 0x50
        /*001a*/ 	.short	0x0000


	//----- nvinfo : EIATTR_MAXREG_COUNT
	.align		4
        /*001c*/ 	.byte	0x03, 0x1b
        /*001e*/ 	.short	0x00a8


	//----- nvinfo : EIATTR_NUM_BARRIERS
	.align		4
        /*0020*/ 	.byte	0x02, 0x4c
        /*0022*/ 	.byte	0x02
	.zero		1


	//----- nvinfo : EIATTR_EXTERNS
	.align		4
        /*0024*/ 	.byte	0x04, 0x0f
        /*0026*/ 	.short	(.L_27 - .L_26)


	//   ....[0]....
	.align		4
.L_26:
        /*0028*/ 	.word	index@(__assertfail)


	//----- nvinfo : EIATTR_ANNOTATIONS
	.align		4
.L_27:
        /*002c*/ 	.byte	0x04, 0x55
        /*002e*/ 	.short	(.L_29 - .L_28)


	//   ....[0]....
.L_28:
        /*0030*/ 	.word	0x00000001
        /*0034*/ 	.byte	0x20, 0x30, 0x00, 0x00, 0x01, 0x00, 0x00, 0x00, 0xe0, 0x32, 0x00, 0x00, 0x01, 0x00, 0x00, 0x00
        /* <DEDUP_REMOVED lines=2969> */
        /*b9d4*/ 	.byte	0x80, 0x1e, 0x03, 0x00


	//----- nvinfo : EIATTR_MERCURY_ISA_VERSION
	.align		4
.L_29:
        /*b9d8*/ 	.byte	0x03, 0x5f
        /*b9da*/ 	.short	0x0101


	//----- nvinfo : EIATTR_INT_WARP_WIDE_INSTR_OFFSETS
	.align		4
        /*b9dc*/ 	.byte	0x04, 0x31
        /*b9de*/ 	.short	(.L_31 - .L_30)


	//   ....[0]....
.L_30:
        /*b9e0*/ 	.word	0x00001310


	//   ....[1]....
        /*b9e4*/ 	.word	0x00001340


	//   ....[2]....
        /*b9e8*/ 	.word	0x00001440


	//   ....[3]....
        /*b9ec*/ 	.word	0x000014d0


	//   ....[4]....
        /*b9f0*/ 	.word	0x00001520


	//   ....[5]....
        /*b9f4*/ 	.word	0x00001560


	//   ....[6]....
        /*b9f8*/ 	.word	0x000015b0


	//   ....[7]....
        /*b9fc*/ 	.word	0x000015d0


	//----- nvinfo : EIATTR_COOP_GROUP_MASK_REGIDS
	.align		4
.L_31:
        /*ba00*/ 	.byte	0x04, 0x29
        /*ba02*/ 	.short	(.L_33 - .L_32)


	//   ....[0]....
.L_32:
        /*ba04*/ 	.word	0xffffffff


	//   ....[1]....
        /*ba08*/ 	.word	0xffffffff


	//   ....[2]....
        /*ba0c*/ 	.word	0xffffffff


	//   ....[3]....
        /*ba10*/ 	.word	0xffffffff


	//   ....[4]....
        /*ba14*/ 	.word	0xffffffff


	//   ....[5]....
        /*ba18*/ 	.word	0xffffffff


	//   ....[6]....
        /*ba1c*/ 	.word	0xffffffff


	//   ....[7]....
        /*ba20*/ 	.word	0xffffffff


	//   ....[8]....
        /*ba24*/ 	.word	0xffffffff


	//   ....[9]....
        /*ba28*/ 	.word	0xffffffff


	//   ....[10]....
        /*ba2c*/ 	.word	0xffffffff


	//   ....[11]....
        /*ba30*/ 	.word	0xffffffff


	//   ....[12]....
        /*ba34*/ 	.word	0xffffffff


	//   ....[13]....
        /*ba38*/ 	.word	0xffffffff


	//   ....[14]....
        /*ba3c*/ 	.word	0xffffffff


	//   ....[15]....
        /*ba40*/ 	.word	0xffffffff


	//   ....[16]....
        /*ba44*/ 	.word	0xffffffff


	//   ....[17]....
        /*ba48*/ 	.word	0xffffffff


	//   ....[18]....
        /*ba4c*/ 	.word	0xffffffff


	//   ....[19]....
        /*ba50*/ 	.word	0xffffffff


	//   ....[20]....
        /*ba54*/ 	.word	0xffffffff


	//   ....[21]....
        /*ba58*/ 	.word	0xffffffff


	//   ....[22]....
        /*ba5c*/ 	.word	0xffffffff


	//   ....[23]....
        /*ba60*/ 	.word	0xffffffff


	//   ....[24]....
        /*ba64*/ 	.word	0xffffffff


	//   ....[25]....
        /*ba68*/ 	.word	0xffffffff


	//   ....[26]....
        /*ba6c*/ 	.word	0xffffffff


	//   ....[27]....
        /*ba70*/ 	.word	0xffffffff


	//   ....[28]....
        /*ba74*/ 	.word	0xffffffff


	//   ....[29]....
        /*ba78*/ 	.word	0xffffffff


	//   ....[30]....
        /*ba7c*/ 	.word	0xffffffff


	//   ....[31]....
        /*ba80*/ 	.word	0xffffffff


	//   ....[32]....
        /*ba84*/ 	.word	0xffffffff


	//   ....[33]....
        /*ba88*/ 	.word	0xffffffff


	//   ....[34]....
        /*ba8c*/ 	.word	0xffffffff


	//   ....[35]....
        /*ba90*/ 	.word	0xffffffff


	//   ....[36]....
        /*ba94*/ 	.word	0xffffffff


	//   ....[37]....
        /*ba98*/ 	.word	0xffffffff


	//   ....[38]....
        /*ba9c*/ 	.word	0xffffffff


	//   ....[39]....
        /*baa0*/ 	.word	0xffffffff


	//   ....[40]....
        /*baa4*/ 	.word	0xffffffff


	//   ....[41]....
        /*baa8*/ 	.word	0xffffffff


	//   ....[42]....
        /*baac*/ 	.word	0xffffffff


	//   ....[43]....
        /*bab0*/ 	.word	0xffffffff


	//   ....[44]....
        /*bab4*/ 	.word	0xffffffff


	//   ....[45]....
        /*bab8*/ 	.word	0xffffffff


	//   ....[46]....
        /*babc*/ 	.word	0xffffffff


	//   ....[47]....
        /*bac0*/ 	.word	0xffffffff


	//   ....[48]....
        /*bac4*/ 	.word	0xffffffff


	//   ....[49]....
        /*bac8*/ 	.word	0xffffffff


	//   ....[50]....
        /*bacc*/ 	.word	0xffffffff


	//   ....[51]....
        /*bad0*/ 	.word	0xffffffff


	//   ....[52]....
        /*bad4*/ 	.word	0xffffffff


	//   ....[53]....
        /*bad8*/ 	.word	0xffffffff


	//   ....[54]....
        /*badc*/ 	.word	0xffffffff


	//   ....[55]....
        /*bae0*/ 	.word	0xffffffff


	//   ....[56]....
        /*bae4*/ 	.word	0xffffffff


	//   ....[57]....
        /*bae8*/ 	.word	0xffffffff


	//   ....[58]....
        /*baec*/ 	.word	0xffffffff


	//   ....[59]....
        /*baf0*/ 	.word	0xffffffff


	//   ....[60]....
        /*baf4*/ 	.word	0xffffffff


	//   ....[61]....
        /*baf8*/ 	.word	0xffffffff


	//   ....[62]....
        /*bafc*/ 	.word	0xffffffff


	//   ....[63]....
        /*bb00*/ 	.word	0xffffffff


	//   ....[64]....
        /*bb04*/ 	.word	0xffffffff


	//   ....[65]....
        /*bb08*/ 	.word	0xffffffff


	//   ....[66]....
        /*bb0c*/ 	.word	0xffffffff


	//   ....[67]....
        /*bb10*/ 	.word	0xffffffff


	//   ....[68]....
        /*bb14*/ 	.word	0xffffffff


	//   ....[69]....
        /*bb18*/ 	.word	0xffffffff


	//   ....[70]....
        /*bb1c*/ 	.word	0xffffffff


	//   ....[71]....
        /*bb20*/ 	.word	0xffffffff


	//   ....[72]....
        /*bb24*/ 	.word	0xffffffff


	//   ....[73]....
        /*bb28*/ 	.word	0xffffffff


	//   ....[74]....
        /*bb2c*/ 	.word	0xffffffff


	//   ....[75]....
        /*bb30*/ 	.word	0xffffffff


	//   ....[76]....
        /*bb34*/ 	.word	0xffffffff


	//   ....[77]....
        /*bb38*/ 	.word	0xffffffff


	//   ....[78]....
        /*bb3c*/ 	.word	0xffffffff


	//   ....[79]....
        /*bb40*/ 	.word	0x0500000f


	//----- nvinfo : EIATTR_COOP_GROUP_INSTR_OFFSETS
	.align		4
.L_33:
        /*bb44*/ 	.byte	0x04, 0x28
        /*bb46*/ 	.short	(.L_35 - .L_34)


	//   ....[0]....
.L_34:
        /*bb48*/ 	.word	0x000007f0


	//   ....[1]....
        /*bb4c*/ 	.word	0x000008a0


	//   ....[2]....
        /*bb50*/ 	.word	0x00000d30


	//   ....[3]....
        /*bb54*/ 	.word	0x00000f10


	//   ....[4]....
        /*bb58*/ 	.word	0x00001170


	//   ....[5]....
        /*bb5c*/ 	.word	0x000011b0


	//   ....[6]....
        /*bb60*/ 	.word	0x00001690


	//   ....[7]....
        /*bb64*/ 	.word	0x00001dd0


	//   ....[8]....
        /*bb68*/ 	.word	0x00001e00


	//   ....[9]....
        /*bb6c*/ 	.word	0x00001e80


	//   ....[10]....
        /*bb70*/ 	.word	0x00001e90


	//   ....[11]....
        /*bb74*/ 	.word	0x00001ed0


	//   ....[12]....
        /*bb78*/ 	.word	0x00001ef0


	//   ....[13]....
        /*bb7c*/ 	.word	0x00001f30


	//   ....[14]....
        /*bb80*/ 	.word	0x00001f50


	//   ....[15]....
        /*bb84*/ 	.word	0x00001f90


	//   ....[16]....
        /*bb88*/ 	.word	0x00001fb0


	//   ....[17]....
        /*bb8c*/ 	.word	0x00002020


	//   ....[18]....
        /*bb90*/ 	.word	0x00002140


	//   ....[19]....
        /*bb94*/ 	.word	0x000021c0


	//   ....[20]....
        /*bb98*/ 	.word	0x000027a0


	//   ....[21]....
        /*bb9c*/ 	.word	0x000027b0


	//   ....[22]....
        /*bba0*/ 	.word	0x00002800


	//   ....[23]....
        /*bba4*/ 	.word	0x00002810


	//   ....[24]....
        /*bba8*/ 	.word	0x00002860


	//   ....[25]....
        /*bbac*/ 	.word	0x00002870


	//   ....[26]....
        /*bbb0*/ 	.word	0x000028c0


	//   ....[27]....
        /*bbb4*/ 	.word	0x000028d0


	//   ....[28]....
        /*bbb8*/ 	.word	0x00002920


	//   ....[29]....
        /*bbbc*/ 	.word	0x00002930


	//   ....[30]....
        /*bbc0*/ 	.word	0x000029c0


	//   ....[31]....
        /*bbc4*/ 	.word	0x00002a30


	//   ....[32]....
        /*bbc8*/ 	.word	0x00002ac0


	//   ....[33]....
        /*bbcc*/ 	.word	0x00002ae0


	//   ....[34]....
        /*bbd0*/ 	.word	0x00002af0


	//   ....[35]....
        /*bbd4*/ 	.word	0x00002b00


	//   ....[36]....
        /*bbd8*/ 	.word	0x00002b10


	//   ....[37]....
        /*bbdc*/ 	.word	0x00002b20


	//   ....[38]....
        /*bbe0*/ 	.word	0x000033d0


	//   ....[39]....
        /*bbe4*/ 	.word	0x00003670


	//   ....[40]....
        /*bbe8*/ 	.word	0x000039e0


	//   ....[41]....
        /*bbec*/ 	.word	0x0002c940


	//   ....[42]....
        /*bbf0*/ 	.word	0x0002cd60


	//   ....[43]....
        /*bbf4*/ 	.word	0x0002d100


	//   ....[44]....
        /*bbf8*/ 	.word	0x00030280


	//   ....[45]....
        /*bbfc*/ 	.word	0x000309b0


	//   ....[46]....
        /*bc00*/ 	.word	0x00030e80


	//   ....[47]....
        /*bc04*/ 	.word	0x00031d10


	//   ....[48]....
        /*bc08*/ 	.word	0x00032ad0


	//   ....[49]....
        /*bc0c*/ 	.word	0x00032af0


	//   ....[50]....
        /*bc10*/ 	.word	0x00032b40


	//   ....[51]....
        /*bc14*/ 	.word	0x00032b60


	//   ....[52]....
        /*bc18*/ 	.word	0x00032ba0


	//   ....[53]....
        /*bc1c*/ 	.word	0x00032bd0


	//   ....[54]....
        /*bc20*/ 	.word	0x00032c10


	//   ....[55]....
        /*bc24*/ 	.word	0x00032c40


	//   ....[56]....
        /*bc28*/ 	.word	0x00032c80


	//   ....[57]....
        /*bc2c*/ 	.word	0x00032cb0


	//   ....[58]....
        /*bc30*/ 	.word	0x00032d40


	//   ....[59]....
        /*bc34*/ 	.word	0x00032e60


	//   ....[60]....
        /*bc38*/ 	.word	0x00032e80


	//   ....[61]....
        /*bc3c*/ 	.word	0x000334e0


	//   ....[62]....
        /*bc40*/ 	.word	0x000334f0


	//   ....[63]....
        /*bc44*/ 	.word	0x00033540


	//   ....[64]....
        /*bc48*/ 	.word	0x00033550


	//   ....[65]....
        /*bc4c*/ 	.word	0x000335a0


	//   ....[66]....
        /*bc50*/ 	.word	0x000335b0


	//   ....[67]....
        /*bc54*/ 	.word	0x00033600


	//   ....[68]....
        /*bc58*/ 	.word	0x00033610


	//   ....[69]....
        /*bc5c*/ 	.word	0x00033660


	//   ....[70]....
        /*bc60*/ 	.word	0x00033670


	//   ....[71]....
        /*bc64*/ 	.word	0x00033700


	//   ....[72]....
        /*bc68*/ 	.word	0x00033770


	//   ....[73]....
        /*bc6c*/ 	.word	0x00033800


	//   ....[74]....
        /*bc70*/ 	.word	0x00033820


	//   ....[75]....
        /*bc74*/ 	.word	0x00033830


	//   ....[76]....
        /*bc78*/ 	.word	0x00033840


	//   ....[77]....
        /*bc7c*/ 	.word	0x00033850


	//   ....[78]....
        /*bc80*/ 	.word	0x00033860


	//   ....[79]....
        /*bc84*/ 	.word	0x00036330


	//----- nvinfo : EIATTR_REG_RECONFIG
	.align		4
.L_35:
        /*bc88*/ 	.byte	0x01, 0x54
	.zero		2


	//----- nvinfo : EIATTR_SYSCALL_OFFSETS
	.align		4
        /*bc8c*/ 	.byte	0x04, 0x46
        /*bc8e*/ 	.short	(.L_37 - .L_36)


	//   ....[0]....
.L_36:
        /*bc90*/ 	.word	0x0001f730


	//   ....[1]....
        /*bc94*/ 	.word	0x0001f820


	//----- nvinfo : EIATTR_MBARRIER_INSTR_OFFSETS
	.align		4
.L_37:
        /*bc98*/ 	.byte	0x04, 0x39
        /*bc9a*/ 	.short	(.L_39 - .L_38)


	//   ....[0]....
.L_38:
        /*bc9c*/ 	.word	0x00000c10
        /*bca0*/ 	.word	0x000000ff
        /*bca4*/ 	.word	0x00034400
        /*bca8*/ 	.short	0x0100
        /*bcaa*/ 	.byte	0x0b
	.zero		1


	//   ....[1]....
        /*bcac*/ 	.word	0x00000c20
        /*bcb0*/ 	.word	0x000000ff
        /*bcb4*/ 	.word	0x00034440
        /*bcb8*/ 	.short	0x0100
        /*bcba*/ 	.byte	0x0b
	.zero		1


	//   ....[2]....
        /*bcbc*/ 	.word	0x00000c30
        /*bcc0*/ 	.word	0x000000ff
        /*bcc4*/ 	.word	0x00034408
        /*bcc8*/ 	.short	0x0100
        /*bcca*/ 	.byte	0x0b
	.zero		1


	//   ....[3]....
        /*bccc*/ 	.word	0x00000c40
        /*bcd0*/ 	.word	0x000000ff
        /*bcd4*/ 	.word	0x00034448
        /*bcd8*/ 	.short	0x0100
        /*bcda*/ 	.byte	0x0b
	.zero		1


	//   ....[4]....
        /*bcdc*/ 	.word	0x00000c50
        /*bce0*/ 	.word	0x000000ff
        /*bce4*/ 	.word	0x00034410
        /*bce8*/ 	.short	0x0100
        /*bcea*/ 	.byte	0x0b
	.zero		1


	//   ....[5]....
        /*bcec*/ 	.word	0x00000c60
        /*bcf0*/ 	.word	0x000000ff
        /*bcf4*/ 	.word	0x00034450
        /*bcf8*/ 	.short	0x0100
        /*bcfa*/ 	.byte	0x0b
	.zero		1


	//   ....[6]....
        /*bcfc*/ 	.word	0x00000c70
        /*bd00*/ 	.word	0x000000ff
        /*bd04*/ 	.word	0x00034418
        /*bd08*/ 	.short	0x0100
        /*bd0a*/ 	.byte	0x0b
	.zero		1


	//   ....[7]....
        /*bd0c*/ 	.word	0x00000c80
        /*bd10*/ 	.word	0x000000ff
        /*bd14*/ 	.word	0x00034458
        /*bd18*/ 	.short	0x0100
        /*bd1a*/ 	.byte	0x0b
	.zero		1


	//   ....[8]....
        /*bd1c*/ 	.word	0x00000c90
        /*bd20*/ 	.word	0x000000ff
        /*bd24*/ 	.word	0x00034420
        /*bd28*/ 	.short	0x0100
        /*bd2a*/ 	.byte	0x0b
	.zero		1


	//   ....[9]....
        /*bd2c*/ 	.word	0x00000ca0
        /*bd30*/ 	.word	0x000000ff
        /*bd34*/ 	.word	0x00034460
        /*bd38*/ 	.short	0x0100
        /*bd3a*/ 	.byte	0x0b
	.zero		1


	//   ....[10]....
        /*bd3c*/ 	.word	0x00000cb0
        /*bd40*/ 	.word	0x000000ff
        /*bd44*/ 	.word	0x00034428
        /*bd48*/ 	.short	0x0100
        /*bd4a*/ 	.byte	0x0b
	.zero		1


	//   ....[11]....
        /*bd4c*/ 	.word	0x00000cc0
        /*bd50*/ 	.word	0x000000ff
        /*bd54*/ 	.word	0x00034468
        /*bd58*/ 	.short	0x0100
        /*bd5a*/ 	.byte	0x0b
	.zero		1


	//   ....[12]....
        /*bd5c*/ 	.word	0x00000cd0
        /*bd60*/ 	.word	0x000000ff
        /*bd64*/ 	.word	0x00034430
        /*bd68*/ 	.short	0x0100
        /*bd6a*/ 	.byte	0x0b
	.zero		1


	//   ....[13]....
        /*bd6c*/ 	.word	0x00000ce0
        /*bd70*/ 	.word	0x000000ff
        /*bd74*/ 	.word	0x00034470
        /*bd78*/ 	.short	0x0100
        /*bd7a*/ 	.byte	0x0b
	.zero		1


	//   ....[14]....
        /*bd7c*/ 	.word	0x00000cf0
        /*bd80*/ 	.word	0x000000ff
        /*bd84*/ 	.word	0x00034438
        /*bd88*/ 	.short	0x0100
        /*bd8a*/ 	.byte	0x0b
	.zero		1


	//   ....[15]....
        /*bd8c*/ 	.word	0x00000d00
        /*bd90*/ 	.word	0x000000ff
        /*bd94*/ 	.word	0x00034478
        /*bd98*/ 	.short	0x0100
        /*bd9a*/ 	.byte	0x0b
	.zero		1


	//   ....[16]....
        /*bd9c*/ 	.word	0x00000ea0
        /*bda0*/ 	.word	0x000000ff
        /*bda4*/ 	.word	0x00034480
        /*bda8*/ 	.short	0x0100
        /*bdaa*/ 	.byte	0x0b
	.zero		1


	//   ....[17]....
        /*bdac*/ 	.word	0x00000eb0
        /*bdb0*/ 	.word	0x000000ff
        /*bdb4*/ 	.word	0x00034498
        /*bdb8*/ 	.short	0x0100
        /*bdba*/ 	.byte	0x0b
	.zero		1


	//   ....[18]....
        /*bdbc*/ 	.word	0x00000ec0
        /*bdc0*/ 	.word	0x000000ff
        /*bdc4*/ 	.word	0x00034488
        /*bdc8*/ 	.short	0x0100
        /*bdca*/ 	.byte	0x0b
	.zero		1


	//   ....[19]....
        /*bdcc*/ 	.word	0x00000ed0
        /*bdd0*/ 	.word	0x000000ff
        /*bdd4*/ 	.word	0x000344a0
        /*bdd8*/ 	.short	0x0100
        /*bdda*/ 	.byte	0x0b
	.zero		1


	//   ....[20]....
        /*bddc*/ 	.word	0x00000ee0
        /*bde0*/ 	.word	0x000000ff
        /*bde4*/ 	.word	0x00034490
        /*bde8*/ 	.short	0x0100
        /*bdea*/ 	.byte	0x0b
	.zero		1


	//   ....[21]....
        /*bdec*/ 	.word	0x00000ef0
        /*bdf0*/ 	.word	0x000000ff
        /*bdf4*/ 	.word	0x000344a8
        /*bdf8*/ 	.short	0x0100
        /*bdfa*/ 	.byte	0x0b
	.zero		1


	//   ....[22]....
        /*bdfc*/ 	.word	0x000010e0
        /*be00*/ 	.word	0x000000ff
        /*be04*/ 	.word	0x000344b0
        /*be08*/ 	.short	0x0100
        /*be0a*/ 	.byte	0x06
	.zero		1


	//   ....[23]....
        /*be0c*/ 	.word	0x000010f0
        /*be10*/ 	.word	0x000000ff
        /*be14*/ 	.word	0x000344d0
        /*be18*/ 	.short	0x0100
        /*be1a*/ 	.byte	0x06
	.zero		1


	//   ....[24]....
        /*be1c*/ 	.word	0x00001100
        /*be20*/ 	.word	0x000000ff
        /*be24*/ 	.word	0x000344b8
        /*be28*/ 	.short	0x0100
        /*be2a*/ 	.byte	0x06
	.zero		1


	//   ....[25]....
        /*be2c*/ 	.word	0x00001110
        /*be30*/ 	.word	0x000000ff
        /*be34*/ 	.word	0x000344d8
        /*be38*/ 	.short	0x0100
        /*be3a*/ 	.byte	0x06
	.zero		1


	//   ....[26]....
        /*be3c*/ 	.word	0x00001120
        /*be40*/ 	.word	0x000000ff
        /*be44*/ 	.word	0x000344c0
        /*be48*/ 	.short	0x0100
        /*be4a*/ 	.byte	0x06
	.zero		1


	//   ....[27]....
        /*be4c*/ 	.word	0x00001130
        /*be50*/ 	.word	0x000000ff
        /*be54*/ 	.word	0x000344e0
        /*be58*/ 	.short	0x0100
        /*be5a*/ 	.byte	0x06
	.zero		1


	//   ....[28]....
        /*be5c*/ 	.word	0x00001140
        /*be60*/ 	.word	0x000000ff
        /*be64*/ 	.word	0x000344c8
        /*be68*/ 	.short	0x0100
        /*be6a*/ 	.byte	0x06
	.zero		1


	//   ....[29]....
        /*be6c*/ 	.word	0x00001150
        /*be70*/ 	.word	0x000000ff
        /*be74*/ 	.word	0x000344e8
        /*be78*/ 	.short	0x0100
        /*be7a*/ 	.byte	0x06
	.zero		1


	//   ....[30]....
        /*be7c*/ 	.word	0x00001510
        /*be80*/ 	.word	0x000000ff
        /*be84*/ 	.word	0x000344f0
        /*be88*/ 	.short	0x0100
        /*be8a*/ 	.byte	0x06
	.zero		1


	//   ....[31]....
        /*be8c*/ 	.word	0x00001550
        /*be90*/ 	.word	0x000000ff
        /*be94*/ 	.word	0x000344f8
        /*be98*/ 	.short	0x0100
        /*be9a*/ 	.byte	0x06
	.zero		1


	//   ....[32]....
        /*be9c*/ 	.word	0x000015a0
        /*bea0*/ 	.word	0x000000ff
        /*bea4*/ 	.word	0x00034500
        /*bea8*/ 	.short	0x0100
        /*beaa*/ 	.byte	0x0b
	.zero		1


	//   ....[33]....
        /*beac*/ 	.word	0x000015c0
        /*beb0*/ 	.word	0x000000ff
        /*beb4*/ 	.word	0x00034508
        /*beb8*/ 	.short	0x0100
        /*beba*/ 	.byte	0x0b
	.zero		1


	//   ....[34]....
        /*bebc*/ 	.word	0x00001630
        /*bec0*/ 	.word	0x000000ff
        /*bec4*/ 	.word	0x00034510
        /*bec8*/ 	.short	0x0100
        /*beca*/ 	.byte	0x0b
	.zero		1


	//   ....[35]....
        /*becc*/ 	.word	0x00001640
        /*bed0*/ 	.word	0x000000ff
        /*bed4*/ 	.word	0x00034518
        /*bed8*/ 	.short	0x0100
        /*beda*/ 	.byte	0x0b
	.zero		1


	//   ....[36]....
        /*bedc*/ 	.word	0x00003140
        /*bee0*/ 	.word	0x000000ff
        /*bee4*/ 	.word	0x00034400
        /*bee8*/ 	.short	0x010a
        /*beea*/ 	.byte	0x0b
	.zero		1


	//   ....[37]....
        /*beec*/ 	.word	0x00003220
        /*bef0*/ 	.word	0x000000ff
        /*bef4*/ 	.word	0x00000000
        /*bef8*/ 	.short	0x0101
        /*befa*/ 	.byte	0x0b
	.zero		1


	//   ....[38]....
        /*befc*/ 	.word	0x00003e20
        /*bf00*/ 	.word	0x00000008
        /*bf04*/ 	.word	0x00000000
        /*bf08*/ 	.short	0x010a
        /*bf0a*/ 	.byte	0x32
	.zero		1


	//   ....[39]....
        /*bf0c*/ 	.word	0x00005b50
        /*bf10*/ 	.word	0x000000ff
        /*bf14*/ 	.word	0x00034480
        /*bf18*/ 	.short	0x010a
        /*bf1a*/ 	.byte	0x04
	.zero		1


	//   ....[40]....
        /*bf1c*/ 	.word	0x00005b90
        /*bf20*/ 	.word	0x000000ff
        /*bf24*/ 	.word	0x00034480
        /*bf28*/ 	.short	0x010a
        /*bf2a*/ 	.byte	0x04
	.zero		1


	//   ....[41]....
        /*bf2c*/ 	.word	0x000114f0
        /*bf30*/ 	.word	0x000000ff
        /*bf34*/ 	.word	0x00034480
        /*bf38*/ 	.short	0x010a
        /*bf3a*/ 	.byte	0x06
	.zero		1


	//   ....[42]....
        /*bf3c*/ 	.word	0x00011530
        /*bf40*/ 	.word	0x000000ff
        /*bf44*/ 	.word	0x00034480
        /*bf48*/ 	.short	0x010a
        /*bf4a*/ 	.byte	0x06
	.zero		1


	//   ....[43]....
        /*bf4c*/ 	.word	0x0001f210
        /*bf50*/ 	.word	0x00000004
        /*bf54*/ 	.word	0x00000000
        /*bf58*/ 	.short	0x0101
        /*bf5a*/ 	.byte	0x3f
	.zero		1


	//   ....[44]....
        /*bf5c*/ 	.word	0x0001f320
        /*bf60*/ 	.word	0x00000000
        /*bf64*/ 	.word	0x00000000
        /*bf68*/ 	.short	0x0101
        /*bf6a*/ 	.byte	0x31
	.zero		1


	//   ....[45]....
        /*bf6c*/ 	.word	0x0001f410
        /*bf70*/ 	.word	0x00000000
        /*bf74*/ 	.word	0x00000000
        /*bf78*/ 	.short	0x0101
        /*bf7a*/ 	.byte	0x3f
	.zero		1


	//   ....[46]....
        /*bf7c*/ 	.word	0x0001f470
        /*bf80*/ 	.word	0x00000008
        /*bf84*/ 	.word	0x00000010
        /*bf88*/ 	.short	0x010a
        /*bf8a*/ 	.byte	0x32
	.zero		1


	//   ....[47]....
        /*bf8c*/ 	.word	0x0001fbc0
        /*bf90*/ 	.word	0x000000ff
        /*bf94*/ 	.word	0x000344b0
        /*bf98*/ 	.short	0x010a
        /*bf9a*/ 	.byte	0x2f
	.zero		1


	//   ....[48]....
        /*bf9c*/ 	.word	0x000202a0
        /*bfa0*/ 	.word	0x000000ff
        /*bfa4*/ 	.word	0x000344b8
        /*bfa8*/ 	.short	0x010a
        /*bfaa*/ 	.byte	0x2f
	.zero		1


	//   ....[49]....
        /*bfac*/ 	.word	0x000208f0
        /*bfb0*/ 	.word	0x000000ff
        /*bfb4*/ 	.word	0x00000000
        /*bfb8*/ 	.short	0x0101
        /*bfba*/ 	.byte	0x04
	.zero		1


	//   ....[50]....
        /*bfbc*/ 	.word	0x00020920
        /*bfc0*/ 	.word	0x000000ff
        /*bfc4*/ 	.word	0x000344c0
        /*bfc8*/ 	.short	0x010a
        /*bfca*/ 	.byte	0x2f
	.zero		1


	//   ....[51]....
        /*bfcc*/ 	.word	0x00020f70
        /*bfd0*/ 	.word	0x000000ff
        /*bfd4*/ 	.word	0x00000000
        /*bfd8*/ 	.short	0x0101
        /*bfda*/ 	.byte	0x05
	.zero		1


	//   ....[52]....
        /*bfdc*/ 	.word	0x00020fa0
        /*bfe0*/ 	.word	0x000000ff
        /*bfe4*/ 	.word	0x000344c8
        /*bfe8*/ 	.short	0x010a
        /*bfea*/ 	.byte	0x2f
	.zero		1


	//   ....[53]....
        /*bfec*/ 	.word	0x000214f0
        /*bff0*/ 	.word	0x000000ff
        /*bff4*/ 	.word	0x00000000
        /*bff8*/ 	.short	0x0101
        /*bffa*/ 	.byte	0x06
	.zero		1


	//   ....[54]....
        /*bffc*/ 	.word	0x00021540
        /*c000*/ 	.word	0x000000ff
        /*c004*/ 	.word	0x000344b0
        /*c008*/ 	.short	0x010a
        /*c00a*/ 	.byte	0x2f
	.zero		1


	//   ....[55]....
        /*c00c*/ 	.word	0x00021b90
        /*c010*/ 	.word	0x000000ff
        /*c014*/ 	.word	0x00000000
        /*c018*/ 	.short	0x0101
        /*c01a*/ 	.byte	0x07
	.zero		1


	//   ....[56]....
        /*c01c*/ 	.word	0x00021bc0
        /*c020*/ 	.word	0x000000ff
        /*c024*/ 	.word	0x000344b8
        /*c028*/ 	.short	0x010a
        /*c02a*/ 	.byte	0x2f
	.zero		1


	//   ....[57]....
        /*c02c*/ 	.word	0x000221f0
        /*c030*/ 	.word	0x000000ff
        /*c034*/ 	.word	0x00000000
        /*c038*/ 	.short	0x0101
        /*c03a*/ 	.byte	0x04
	.zero		1


	//   ....[58]....
        /*c03c*/ 	.word	0x00022220
        /*c040*/ 	.word	0x000000ff
        /*c044*/ 	.word	0x000344c0
        /*c048*/ 	.short	0x010a
        /*c04a*/ 	.byte	0x2f
	.zero		1


	//   ....[59]....
        /*c04c*/ 	.word	0x00022850
        /*c050*/ 	.word	0x000000ff
        /*c054*/ 	.word	0x00000000
        /*c058*/ 	.short	0x0101
        /*c05a*/ 	.byte	0x05
	.zero		1


	//   ....[60]....
        /*c05c*/ 	.word	0x00022880
        /*c060*/ 	.word	0x000000ff
        /*c064*/ 	.word	0x000344c8
        /*c068*/ 	.short	0x010a
        /*c06a*/ 	.byte	0x2f
	.zero		1


	//   ....[61]....
        /*c06c*/ 	.word	0x00022db0
        /*c070*/ 	.word	0x000000ff
        /*c074*/ 	.word	0x00000000
        /*c078*/ 	.short	0x0101
        /*c07a*/ 	.byte	0x06
	.zero		1


	//   ....[62]....
        /*c07c*/ 	.word	0x00022de0
        /*c080*/ 	.word	0x000000ff
        /*c084*/ 	.word	0x000344b0
        /*c088*/ 	.short	0x010a
        /*c08a*/ 	.byte	0x2f
	.zero		1


	//   ....[63]....
        /*c08c*/ 	.word	0x00023410
        /*c090*/ 	.word	0x000000ff
        /*c094*/ 	.word	0x00000000
        /*c098*/ 	.short	0x0101
        /*c09a*/ 	.byte	0x07
	.zero		1


	//   ....[64]....
        /*c09c*/ 	.word	0x00023440
        /*c0a0*/ 	.word	0x000000ff
        /*c0a4*/ 	.word	0x000344b8
        /*c0a8*/ 	.short	0x010a
        /*c0aa*/ 	.byte	0x2f
	.zero		1


	//   ....[65]....
        /*c0ac*/ 	.word	0x00023a70
        /*c0b0*/ 	.word	0x000000ff
        /*c0b4*/ 	.word	0x00000000
        /*c0b8*/ 	.short	0x0101
        /*c0ba*/ 	.byte	0x04
	.zero		1


	//   ....[66]....
        /*c0bc*/ 	.word	0x00023aa0
        /*c0c0*/ 	.word	0x000000ff
        /*c0c4*/ 	.word	0x000344c0
        /*c0c8*/ 	.short	0x010a
        /*c0ca*/ 	.byte	0x2f
	.zero		1


	//   ....[67]....
        /*c0cc*/ 	.word	0x000240d0
        /*c0d0*/ 	.word	0x000000ff
        /*c0d4*/ 	.word	0x00000000
        /*c0d8*/ 	.short	0x0101
        /*c0da*/ 	.byte	0x05
	.zero		1


	//   ....[68]....
        /*c0dc*/ 	.word	0x00024100
        /*c0e0*/ 	.word	0x000000ff
        /*c0e4*/ 	.word	0x000344c8
        /*c0e8*/ 	.short	0x010a
        /*c0ea*/ 	.byte	0x2f
	.zero		1


	//   ....[69]....
        /*c0ec*/ 	.word	0x00024630
        /*c0f0*/ 	.word	0x000000ff
        /*c0f4*/ 	.word	0x00000000
        /*c0f8*/ 	.short	0x0101
        /*c0fa*/ 	.byte	0x06
	.zero		1


	//   ....[70]....
        /*c0fc*/ 	.word	0x00024660
        /*c100*/ 	.word	0x000000ff
        /*c104*/ 	.word	0x000344b0
        /*c108*/ 	.short	0x010a
        /*c10a*/ 	.byte	0x2f
	.zero		1


	//   ....[71]....
        /*c10c*/ 	.word	0x00024c90
        /*c110*/ 	.word	0x000000ff
        /*c114*/ 	.word	0x00000000
        /*c118*/ 	.short	0x0101
        /*c11a*/ 	.byte	0x07
	.zero		1


	//   ....[72]....
        /*c11c*/ 	.word	0x00024cc0
        /*c120*/ 	.word	0x000000ff
        /*c124*/ 	.word	0x000344b8
        /*c128*/ 	.short	0x010a
        /*c12a*/ 	.byte	0x2f
	.zero		1


	//   ....[73]....
        /*c12c*/ 	.word	0x000252f0
        /*c130*/ 	.word	0x000000ff
        /*c134*/ 	.word	0x00000000
        /*c138*/ 	.short	0x0101
        /*c13a*/ 	.byte	0x04
	.zero		1


	//   ....[74]....
        /*c13c*/ 	.word	0x00025320
        /*c140*/ 	.word	0x000000ff
        /*c144*/ 	.word	0x000344c0
        /*c148*/ 	.short	0x010a
        /*c14a*/ 	.byte	0x2f
	.zero		1


	//   ....[75]....
        /*c14c*/ 	.word	0x00025950
        /*c150*/ 	.word	0x000000ff
        /*c154*/ 	.word	0x00000000
        /*c158*/ 	.short	0x0101
        /*c15a*/ 	.byte	0x05
	.zero		1


	//   ....[76]....
        /*c15c*/ 	.word	0x00025980
        /*c160*/ 	.word	0x000000ff
        /*c164*/ 	.word	0x000344c8
        /*c168*/ 	.short	0x010a
        /*c16a*/ 	.byte	0x2f
	.zero		1


	//   ....[77]....
        /*c16c*/ 	.word	0x00025eb0
        /*c170*/ 	.word	0x000000ff
        /*c174*/ 	.word	0x00000000
        /*c178*/ 	.short	0x0101
        /*c17a*/ 	.byte	0x06
	.zero		1


	//   ....[78]....
        /*c17c*/ 	.word	0x00025ee0
        /*c180*/ 	.word	0x000000ff
        /*c184*/ 	.word	0x000344b0
        /*c188*/ 	.short	0x010a
        /*c18a*/ 	.byte	0x2f
	.zero		1


	//   ....[79]....
        /*c18c*/ 	.word	0x00026510
        /*c190*/ 	.word	0x000000ff
        /*c194*/ 	.word	0x00000000
        /*c198*/ 	.short	0x0101
        /*c19a*/ 	.byte	0x07
	.zero		1


	//   ....[80]....
        /*c19c*/ 	.word	0x00026540
        /*c1a0*/ 	.word	0x000000ff
        /*c1a4*/ 	.word	0x000344b8
        /*c1a8*/ 	.short	0x010a
        /*c1aa*/ 	.byte	0x2f
	.zero		1


	//   ....[81]....
        /*c1ac*/ 	.word	0x00026b70
        /*c1b0*/ 	.word	0x000000ff
        /*c1b4*/ 	.word	0x00000000
        /*c1b8*/ 	.short	0x0101
        /*c1ba*/ 	.byte	0x04
	.zero		1


	//   ....[82]....
        /*c1bc*/ 	.word	0x00026ba0
        /*c1c0*/ 	.word	0x000000ff
        /*c1c4*/ 	.word	0x000344c0
        /*c1c8*/ 	.short	0x010a
        /*c1ca*/ 	.byte	0x2f
	.zero		1


	//   ....[83]....
        /*c1cc*/ 	.word	0x000271d0
        /*c1d0*/ 	.word	0x000000ff
        /*c1d4*/ 	.word	0x00000000
        /*c1d8*/ 	.short	0x0101
        /*c1da*/ 	.byte	0x05
	.zero		1


	//   ....[84]....
        /*c1dc*/ 	.word	0x00027200
        /*c1e0*/ 	.word	0x000000ff
        /*c1e4*/ 	.word	0x000344c8
        /*c1e8*/ 	.short	0x010a
        /*c1ea*/ 	.byte	0x2f
	.zero		1


	//   ....[85]....
        /*c1ec*/ 	.word	0x00027730
        /*c1f0*/ 	.word	0x000000ff
        /*c1f4*/ 	.word	0x00000000
        /*c1f8*/ 	.short	0x0101
        /*c1fa*/ 	.byte	0x06
	.zero		1


	//   ....[86]....
        /*c1fc*/ 	.word	0x00027760
        /*c200*/ 	.word	0x000000ff
        /*c204*/ 	.word	0x000344b0
        /*c208*/ 	.short	0x010a
        /*c20a*/ 	.byte	0x2f
	.zero		1


	//   ....[87]....
        /*c20c*/ 	.word	0x00027d90
        /*c210*/ 	.word	0x000000ff
        /*c214*/ 	.word	0x00000000
        /*c218*/ 	.short	0x0101
        /*c21a*/ 	.byte	0x07
	.zero		1


	//   ....[88]....
        /*c21c*/ 	.word	0x00027dc0
        /*c220*/ 	.word	0x000000ff
        /*c224*/ 	.word	0x000344b8
        /*c228*/ 	.short	0x010a
        /*c22a*/ 	.byte	0x2f
	.zero		1


	//   ....[89]....
        /*c22c*/ 	.word	0x000283f0
        /*c230*/ 	.word	0x000000ff
        /*c234*/ 	.word	0x00000000
        /*c238*/ 	.short	0x0101
        /*c23a*/ 	.byte	0x04
	.zero		1


	//   ....[90]....
        /*c23c*/ 	.word	0x00028420
        /*c240*/ 	.word	0x000000ff
        /*c244*/ 	.word	0x000344c0
        /*c248*/ 	.short	0x010a
        /*c24a*/ 	.byte	0x2f
	.zero		1


	//   ....[91]....
        /*c24c*/ 	.word	0x00028a50
        /*c250*/ 	.word	0x000000ff
        /*c254*/ 	.word	0x00000000
        /*c258*/ 	.short	0x0101
        /*c25a*/ 	.byte	0x05
	.zero		1


	//   ....[92]....
        /*c25c*/ 	.word	0x00028a80
        /*c260*/ 	.word	0x000000ff
        /*c264*/ 	.word	0x000344c8
        /*c268*/ 	.short	0x010a
        /*c26a*/ 	.byte	0x2f
	.zero		1


	//   ....[93]....
        /*c26c*/ 	.word	0x00028fb0
        /*c270*/ 	.word	0x000000ff
        /*c274*/ 	.word	0x00000000
        /*c278*/ 	.short	0x0101
        /*c27a*/ 	.byte	0x06
	.zero		1


	//   ....[94]....
        /*c27c*/ 	.word	0x00028fe0
        /*c280*/ 	.word	0x000000ff
        /*c284*/ 	.word	0x000344b0
        /*c288*/ 	.short	0x010a
        /*c28a*/ 	.byte	0x2f
	.zero		1


	//   ....[95]....
        /*c28c*/ 	.word	0x00029610
        /*c290*/ 	.word	0x000000ff
        /*c294*/ 	.word	0x00000000
        /*c298*/ 	.short	0x0101
        /*c29a*/ 	.byte	0x07
	.zero		1


	//   ....[96]....
        /*c29c*/ 	.word	0x00029640
        /*c2a0*/ 	.word	0x000000ff
        /*c2a4*/ 	.word	0x000344b8
        /*c2a8*/ 	.short	0x010a
        /*c2aa*/ 	.byte	0x2f
	.zero		1


	//   ....[97]....
        /*c2ac*/ 	.word	0x00029c70
        /*c2b0*/ 	.word	0x000000ff
        /*c2b4*/ 	.word	0x00000000
        /*c2b8*/ 	.short	0x0101
        /*c2ba*/ 	.byte	0x04
	.zero		1


	//   ....[98]....
        /*c2bc*/ 	.word	0x00029ca0
        /*c2c0*/ 	.word	0x000000ff
        /*c2c4*/ 	.word	0x000344c0
        /*c2c8*/ 	.short	0x010a
        /*c2ca*/ 	.byte	0x2f
	.zero		1


	//   ....[99]....
        /*c2cc*/ 	.word	0x0002a2d0
        /*c2d0*/ 	.word	0x000000ff
        /*c2d4*/ 	.word	0x00000000
        /*c2d8*/ 	.short	0x0101
        /*c2da*/ 	.byte	0x05
	.zero		1


	//   ....[100]....
        /*c2dc*/ 	.word	0x0002a300
        /*c2e0*/ 	.word	0x000000ff
        /*c2e4*/ 	.word	0x000344c8
        /*c2e8*/ 	.short	0x010a
        /*c2ea*/ 	.byte	0x2f
	.zero		1


	//   ....[101]....
        /*c2ec*/ 	.word	0x0002a830
        /*c2f0*/ 	.word	0x000000ff
        /*c2f4*/ 	.word	0x00000000
        /*c2f8*/ 	.short	0x0101
        /*c2fa*/ 	.byte	0x06
	.zero		1


	//   ....[102]....
        /*c2fc*/ 	.word	0x0002a860
        /*c300*/ 	.word	0x000000ff
        /*c304*/ 	.word	0x000344b0
        /*c308*/ 	.short	0x010a
        /*c30a*/ 	.byte	0x2f
	.zero		1


	//   ....[103]....
        /*c30c*/ 	.word	0x0002ae90
        /*c310*/ 	.word	0x000000ff
        /*c314*/ 	.word	0x00000000
        /*c318*/ 	.short	0x0101
        /*c31a*/ 	.byte	0x07
	.zero		1


	//   ....[104]....
        /*c31c*/ 	.word	0x0002aec0
        /*c320*/ 	.word	0x000000ff
        /*c324*/ 	.word	0x000344b8
        /*c328*/ 	.short	0x010a
        /*c32a*/ 	.byte	0x2f
	.zero		1


	//   ....[105]....
        /*c32c*/ 	.word	0x0002b4f0
        /*c330*/ 	.word	0x000000ff
        /*c334*/ 	.word	0x00000000
        /*c338*/ 	.short	0x0101
        /*c33a*/ 	.byte	0x04
	.zero		1


	//   ....[106]....
        /*c33c*/ 	.word	0x0002b520
        /*c340*/ 	.word	0x000000ff
        /*c344*/ 	.word	0x000344c0
        /*c348*/ 	.short	0x010a
        /*c34a*/ 	.byte	0x2f
	.zero		1


	//   ....[107]....
        /*c34c*/ 	.word	0x0002bb50
        /*c350*/ 	.word	0x000000ff
        /*c354*/ 	.word	0x00000000
        /*c358*/ 	.short	0x0101
        /*c35a*/ 	.byte	0x05
	.zero		1


	//   ....[108]....
        /*c35c*/ 	.word	0x0002bb80
        /*c360*/ 	.word	0x000000ff
        /*c364*/ 	.word	0x000344c8
        /*c368*/ 	.short	0x010a
        /*c36a*/ 	.byte	0x2f
	.zero		1


	//   ....[109]....
        /*c36c*/ 	.word	0x0002c0c0
        /*c370*/ 	.word	0x000000ff
        /*c374*/ 	.word	0x00000000
        /*c378*/ 	.short	0x0101
        /*c37a*/ 	.byte	0x06
	.zero		1


	//   ....[110]....
        /*c37c*/ 	.word	0x0002c150
        /*c380*/ 	.word	0x000000ff
        /*c384*/ 	.word	0x00034400
        /*c388*/ 	.short	0x010a
        /*c38a*/ 	.byte	0x04
	.zero		1


	//   ....[111]....
        /*c38c*/ 	.word	0x0002c250
        /*c390*/ 	.word	0x000000ff
        /*c394*/ 	.word	0x00000000
        /*c398*/ 	.short	0x0101
        /*c39a*/ 	.byte	0x04
	.zero		1


	//   ....[112]....
        /*c39c*/ 	.word	0x0002c440
        /*c3a0*/ 	.word	0x000000ff
        /*c3a4*/ 	.word	0x00034400
        /*c3a8*/ 	.short	0x010a
        /*c3aa*/ 	.byte	0x04
	.zero		1


	//   ....[113]....
        /*c3ac*/ 	.word	0x0002c520
        /*c3b0*/ 	.word	0x000000ff
        /*c3b4*/ 	.word	0x00000000
        /*c3b8*/ 	.short	0x0101
        /*c3ba*/ 	.byte	0x04
	.zero		1


	//   ....[114]....
        /*c3bc*/ 	.word	0x0002ca30
        /*c3c0*/ 	.word	0x000000ff
        /*c3c4*/ 	.word	0x00000000
        /*c3c8*/ 	.short	0x0101
        /*c3ca*/ 	.byte	0x07
	.zero		1


	//   ....[115]....
        /*c3cc*/ 	.word	0x0002ca60
        /*c3d0*/ 	.word	0x00000000
        /*c3d4*/ 	.word	0x00000000
        /*c3d8*/ 	.short	0x0101
        /*c3da*/ 	.byte	0x31
	.zero		1


	//   ....[116]....
        /*c3dc*/ 	.word	0x0002d200
        /*c3e0*/ 	.word	0x000000ff
        /*c3e4*/ 	.word	0x000344f8
        /*c3e8*/ 	.short	0x010a
        /*c3ea*/ 	.byte	0x04
	.zero		1


	//   ....[117]....
        /*c3ec*/ 	.word	0x0002d330
        /*c3f0*/ 	.word	0x000000ff
        /*c3f4*/ 	.word	0x00034400
        /*c3f8*/ 	.short	0x010a
        /*c3fa*/ 	.byte	0x06
	.zero		1


	//   ....[118]....
        /*c3fc*/ 	.word	0x0002d450
        /*c400*/ 	.word	0x000000ff
        /*c404*/ 	.word	0x00000000
        /*c408*/ 	.short	0x0101
        /*c40a*/ 	.byte	0x06
	.zero		1


	//   ....[119]....
        /*c40c*/ 	.word	0x0002d640
        /*c410*/ 	.word	0x000000ff
        /*c414*/ 	.word	0x000344d0
        /*c418*/ 	.short	0x010a
        /*c41a*/ 	.byte	0x04
	.zero		1


	//   ....[120]....
        /*c41c*/ 	.word	0x0002d700
        /*c420*/ 	.word	0x000000ff
        /*c424*/ 	.word	0x000344b0
        /*c428*/ 	.short	0x010b
        /*c42a*/ 	.byte	0x04
	.zero		1


	//   ....[121]....
        /*c42c*/ 	.word	0x0002d760
        /*c430*/ 	.word	0x000000ff
        /*c434*/ 	.word	0x00000000
        /*c438*/ 	.short	0x0101
        /*c43a*/ 	.byte	0x06
	.zero		1


	//   ....[122]....
        /*c43c*/ 	.word	0x0002d790
        /*c440*/ 	.word	0x000000ff
        /*c444*/ 	.word	0x000344d8
        /*c448*/ 	.short	0x010a
        /*c44a*/ 	.byte	0x04
	.zero		1


	//   ....[123]....
        /*c44c*/ 	.word	0x0002d870
        /*c450*/ 	.word	0x000000ff
        /*c454*/ 	.word	0x000344b8
        /*c458*/ 	.short	0x010b
        /*c45a*/ 	.byte	0x04
	.zero		1


	//   ....[124]....
        /*c45c*/ 	.word	0x0002d8d0
        /*c460*/ 	.word	0x000000ff
        /*c464*/ 	.word	0x00000000
        /*c468*/ 	.short	0x0101
        /*c46a*/ 	.byte	0x07
	.zero		1


	//   ....[125]....
        /*c46c*/ 	.word	0x0002d900
        /*c470*/ 	.word	0x000000ff
        /*c474*/ 	.word	0x000344e0
        /*c478*/ 	.short	0x010a
        /*c47a*/ 	.byte	0x04
	.zero		1


	//   ....[126]....
        /*c47c*/ 	.word	0x0002d9e0
        /*c480*/ 	.word	0x000000ff
        /*c484*/ 	.word	0x000344c0
        /*c488*/ 	.short	0x010b
        /*c48a*/ 	.byte	0x04
	.zero		1


	//   ....[127]....
        /*c48c*/ 	.word	0x0002da40
        /*c490*/ 	.word	0x000000ff
        /*c494*/ 	.word	0x00000000
        /*c498*/ 	.short	0x0101
        /*c49a*/ 	.byte	0x08
	.zero		1


	//   ....[128]....
        /*c49c*/ 	.word	0x0002da70
        /*c4a0*/ 	.word	0x000000ff
        /*c4a4*/ 	.word	0x000344e8
        /*c4a8*/ 	.short	0x010a
        /*c4aa*/ 	.byte	0x04
	.zero		1


	//   ....[129]....
        /*c4ac*/ 	.word	0x0002db50
        /*c4b0*/ 	.word	0x000000ff
        /*c4b4*/ 	.word	0x000344c8
        /*c4b8*/ 	.short	0x010b
        /*c4ba*/ 	.byte	0x04
	.zero		1


	//   ....[130]....
        /*c4bc*/ 	.word	0x0002dbc0
        /*c4c0*/ 	.word	0x000000ff
        /*c4c4*/ 	.word	0x00000000
        /*c4c8*/ 	.short	0x0101
        /*c4ca*/ 	.byte	0x09
	.zero		1


	//   ....[131]....
        /*c4cc*/ 	.word	0x0002dc00
        /*c4d0*/ 	.word	0x000000ff
        /*c4d4*/ 	.word	0x000344d0
        /*c4d8*/ 	.short	0x010a
        /*c4da*/ 	.byte	0x04
	.zero		1


	//   ....[132]....
        /*c4dc*/ 	.word	0x0002dcc0
        /*c4e0*/ 	.word	0x000000ff
        /*c4e4*/ 	.word	0x000344b0
        /*c4e8*/ 	.short	0x010b
        /*c4ea*/ 	.byte	0x04
	.zero		1


	//   ....[133]....
        /*c4ec*/ 	.word	0x0002dd00
        /*c4f0*/ 	.word	0x000000ff
        /*c4f4*/ 	.word	0x00000000
        /*c4f8*/ 	.short	0x0101
        /*c4fa*/ 	.byte	0x06
	.zero		1


	//   ....[134]....
        /*c4fc*/ 	.word	0x0002dd30
        /*c500*/ 	.word	0x000000ff
        /*c504*/ 	.word	0x000344d8
        /*c508*/ 	.short	0x010a
        /*c50a*/ 	.byte	0x04
	.zero		1


	//   ....[135]....
        /*c50c*/ 	.word	0x0002de00
        /*c510*/ 	.word	0x000000ff
        /*c514*/ 	.word	0x000344b8
        /*c518*/ 	.short	0x010b
        /*c51a*/ 	.byte	0x04
	.zero		1


	//   ....[136]....
        /*c51c*/ 	.word	0x0002de40
        /*c520*/ 	.word	0x000000ff
        /*c524*/ 	.word	0x00000000
        /*c528*/ 	.short	0x0101
        /*c52a*/ 	.byte	0x07
	.zero		1


	//   ....[137]....
        /*c52c*/ 	.word	0x0002de70
        /*c530*/ 	.word	0x000000ff
        /*c534*/ 	.word	0x000344e0
        /*c538*/ 	.short	0x010a
        /*c53a*/ 	.byte	0x04
	.zero		1


	//   ....[138]....
        /*c53c*/ 	.word	0x0002df40
        /*c540*/ 	.word	0x000000ff
        /*c544*/ 	.word	0x000344c0
        /*c548*/ 	.short	0x010b
        /*c54a*/ 	.byte	0x04
	.zero		1


	//   ....[139]....
        /*c54c*/ 	.word	0x0002df80
        /*c550*/ 	.word	0x000000ff
        /*c554*/ 	.word	0x00000000
        /*c558*/ 	.short	0x0101
        /*c55a*/ 	.byte	0x08
	.zero		1


	//   ....[140]....
        /*c55c*/ 	.word	0x0002dfb0
        /*c560*/ 	.word	0x000000ff
        /*c564*/ 	.word	0x000344e8
        /*c568*/ 	.short	0x010a
        /*c56a*/ 	.byte	0x04
	.zero		1


	//   ....[141]....
        /*c56c*/ 	.word	0x0002e080
        /*c570*/ 	.word	0x000000ff
        /*c574*/ 	.word	0x000344c8
        /*c578*/ 	.short	0x010b
        /*c57a*/ 	.byte	0x04
	.zero		1


	//   ....[142]....
        /*c57c*/ 	.word	0x0002e0c0
        /*c580*/ 	.word	0x000000ff
        /*c584*/ 	.word	0x00000000
        /*c588*/ 	.short	0x0101
        /*c58a*/ 	.byte	0x09
	.zero		1


	//   ....[143]....
        /*c58c*/ 	.word	0x0002e100
        /*c590*/ 	.word	0x000000ff
        /*c594*/ 	.word	0x000344d0
        /*c598*/ 	.short	0x010a
        /*c59a*/ 	.byte	0x04
	.zero		1


	//   ....[144]....
        /*c59c*/ 	.word	0x0002e1c0
        /*c5a0*/ 	.word	0x000000ff
        /*c5a4*/ 	.word	0x000344b0
        /*c5a8*/ 	.short	0x010b
        /*c5aa*/ 	.byte	0x04
	.zero		1


	//   ....[145]....
        /*c5ac*/ 	.word	0x0002e200
        /*c5b0*/ 	.word	0x000000ff
        /*c5b4*/ 	.word	0x00000000
        /*c5b8*/ 	.short	0x0101
        /*c5ba*/ 	.byte	0x06
	.zero		1


	//   ....[146]....
        /*c5bc*/ 	.word	0x0002e230
        /*c5c0*/ 	.word	0x000000ff
        /*c5c4*/ 	.word	0x000344d8
        /*c5c8*/ 	.short	0x010a
        /*c5ca*/ 	.byte	0x04
	.zero		1


	//   ....[147]....
        /*c5cc*/ 	.word	0x0002e300
        /*c5d0*/ 	.word	0x000000ff
        /*c5d4*/ 	.word	0x000344b8
        /*c5d8*/ 	.short	0x010b
        /*c5da*/ 	.byte	0x04
	.zero		1


	//   ....[148]....
        /*c5dc*/ 	.word	0x0002e340
        /*c5e0*/ 	.word	0x000000ff
        /*c5e4*/ 	.word	0x00000000
        /*c5e8*/ 	.short	0x0101
        /*c5ea*/ 	.byte	0x07
	.zero		1


	//   ....[149]....
        /*c5ec*/ 	.word	0x0002e370
        /*c5f0*/ 	.word	0x000000ff
        /*c5f4*/ 	.word	0x000344e0
        /*c5f8*/ 	.short	0x010a
        /*c5fa*/ 	.byte	0x04
	.zero		1


	//   ....[150]....
        /*c5fc*/ 	.word	0x0002e440
        /*c600*/ 	.word	0x000000ff
        /*c604*/ 	.word	0x000344c0
        /*c608*/ 	.short	0x010b
        /*c60a*/ 	.byte	0x04
	.zero		1


	//   ....[151]....
        /*c60c*/ 	.word	0x0002e480
        /*c610*/ 	.word	0x000000ff
        /*c614*/ 	.word	0x00000000
        /*c618*/ 	.short	0x0101
        /*c61a*/ 	.byte	0x08
	.zero		1


	//   ....[152]....
        /*c61c*/ 	.word	0x0002e4b0
        /*c620*/ 	.word	0x000000ff
        /*c624*/ 	.word	0x000344e8
        /*c628*/ 	.short	0x010a
        /*c62a*/ 	.byte	0x04
	.zero		1


	//   ....[153]....
        /*c62c*/ 	.word	0x0002e580
        /*c630*/ 	.word	0x000000ff
        /*c634*/ 	.word	0x000344c8
        /*c638*/ 	.short	0x010b
        /*c63a*/ 	.byte	0x04
	.zero		1


	//   ....[154]....
        /*c63c*/ 	.word	0x0002e5c0
        /*c640*/ 	.word	0x000000ff
        /*c644*/ 	.word	0x00000000
        /*c648*/ 	.short	0x0101
        /*c64a*/ 	.byte	0x09
	.zero		1


	//   ....[155]....
        /*c64c*/ 	.word	0x0002e600
        /*c650*/ 	.word	0x000000ff
        /*c654*/ 	.word	0x000344d0
        /*c658*/ 	.short	0x010a
        /*c65a*/ 	.byte	0x04
	.zero		1


	//   ....[156]....
        /*c65c*/ 	.word	0x0002e6c0
        /*c660*/ 	.word	0x000000ff
        /*c664*/ 	.word	0x000344b0
        /*c668*/ 	.short	0x010b
        /*c66a*/ 	.byte	0x04
	.zero		1


	//   ....[157]....
        /*c66c*/ 	.word	0x0002e700
        /*c670*/ 	.word	0x000000ff
        /*c674*/ 	.word	0x00000000
        /*c678*/ 	.short	0x0101
        /*c67a*/ 	.byte	0x06
	.zero		1


	//   ....[158]....
        /*c67c*/ 	.word	0x0002e730
        /*c680*/ 	.word	0x000000ff
        /*c684*/ 	.word	0x000344d8
        /*c688*/ 	.short	0x010a
        /*c68a*/ 	.byte	0x04
	.zero		1


	//   ....[159]....
        /*c68c*/ 	.word	0x0002e800
        /*c690*/ 	.word	0x000000ff
        /*c694*/ 	.word	0x000344b8
        /*c698*/ 	.short	0x010b
        /*c69a*/ 	.byte	0x04
	.zero		1


	//   ....[160]....
        /*c69c*/ 	.word	0x0002e840
        /*c6a0*/ 	.word	0x000000ff
        /*c6a4*/ 	.word	0x00000000
        /*c6a8*/ 	.short	0x0101
        /*c6aa*/ 	.byte	0x07
	.zero		1


	//   ....[161]....
        /*c6ac*/ 	.word	0x0002e870
        /*c6b0*/ 	.word	0x000000ff
        /*c6b4*/ 	.word	0x000344e0
        /*c6b8*/ 	.short	0x010a
        /*c6ba*/ 	.byte	0x04
	.zero		1


	//   ....[162]....
        /*c6bc*/ 	.word	0x0002e940
        /*c6c0*/ 	.word	0x000000ff
        /*c6c4*/ 	.word	0x000344c0
        /*c6c8*/ 	.short	0x010b
        /*c6ca*/ 	.byte	0x04
	.zero		1


	//   ....[163]....
        /*c6cc*/ 	.word	0x0002e980
        /*c6d0*/ 	.word	0x000000ff
        /*c6d4*/ 	.word	0x00000000
        /*c6d8*/ 	.short	0x0101
        /*c6da*/ 	.byte	0x08
	.zero		1


	//   ....[164]....
        /*c6dc*/ 	.word	0x0002e9b0
        /*c6e0*/ 	.word	0x000000ff
        /*c6e4*/ 	.word	0x000344e8
        /*c6e8*/ 	.short	0x010a
        /*c6ea*/ 	.byte	0x04
	.zero		1


	//   ....[165]....
        /*c6ec*/ 	.word	0x0002ea80
        /*c6f0*/ 	.word	0x000000ff
        /*c6f4*/ 	.word	0x000344c8
        /*c6f8*/ 	.short	0x010b
        /*c6fa*/ 	.byte	0x04
	.zero		1


	//   ....[166]....
        /*c6fc*/ 	.word	0x0002eac0
        /*c700*/ 	.word	0x000000ff
        /*c704*/ 	.word	0x00000000
        /*c708*/ 	.short	0x0101
        /*c70a*/ 	.byte	0x09
	.zero		1


	//   ....[167]....
        /*c70c*/ 	.word	0x0002eb00
        /*c710*/ 	.word	0x000000ff
        /*c714*/ 	.word	0x000344d0
        /*c718*/ 	.short	0x010a
        /*c71a*/ 	.byte	0x04
	.zero		1


	//   ....[168]....
        /*c71c*/ 	.word	0x0002ebc0
        /*c720*/ 	.word	0x000000ff
        /*c724*/ 	.word	0x000344b0
        /*c728*/ 	.short	0x010b
        /*c72a*/ 	.byte	0x04
	.zero		1


	//   ....[169]....
        /*c72c*/ 	.word	0x0002ec00
        /*c730*/ 	.word	0x000000ff
        /*c734*/ 	.word	0x00000000
        /*c738*/ 	.short	0x0101
        /*c73a*/ 	.byte	0x06
	.zero		1


	//   ....[170]....
        /*c73c*/ 	.word	0x0002ec30
        /*c740*/ 	.word	0x000000ff
        /*c744*/ 	.word	0x000344d8
        /*c748*/ 	.short	0x010a
        /*c74a*/ 	.byte	0x04
	.zero		1


	//   ....[171]....
        /*c74c*/ 	.word	0x0002ed00
        /*c750*/ 	.word	0x000000ff
        /*c754*/ 	.word	0x000344b8
        /*c758*/ 	.short	0x010b
        /*c75a*/ 	.byte	0x04
	.zero		1


	//   ....[172]....
        /*c75c*/ 	.word	0x0002ed40
        /*c760*/ 	.word	0x000000ff
        /*c764*/ 	.word	0x00000000
        /*c768*/ 	.short	0x0101
        /*c76a*/ 	.byte	0x07
	.zero		1


	//   ....[173]....
        /*c76c*/ 	.word	0x0002ed70
        /*c770*/ 	.word	0x000000ff
        /*c774*/ 	.word	0x000344e0
        /*c778*/ 	.short	0x010a
        /*c77a*/ 	.byte	0x04
	.zero		1


	//   ....[174]....
        /*c77c*/ 	.word	0x0002ee40
        /*c780*/ 	.word	0x000000ff
        /*c784*/ 	.word	0x000344c0
        /*c788*/ 	.short	0x010b
        /*c78a*/ 	.byte	0x04
	.zero		1


	//   ....[175]....
        /*c78c*/ 	.word	0x0002ee80
        /*c790*/ 	.word	0x000000ff
        /*c794*/ 	.word	0x00000000
        /*c798*/ 	.short	0x0101
        /*c79a*/ 	.byte	0x08
	.zero		1


	//   ....[176]....
        /*c79c*/ 	.word	0x0002eeb0
        /*c7a0*/ 	.word	0x000000ff
        /*c7a4*/ 	.word	0x000344e8
        /*c7a8*/ 	.short	0x010a
        /*c7aa*/ 	.byte	0x04
	.zero		1


	//   ....[177]....
        /*c7ac*/ 	.word	0x0002ef80
        /*c7b0*/ 	.word	0x000000ff
        /*c7b4*/ 	.word	0x000344c8
        /*c7b8*/ 	.short	0x010b
        /*c7ba*/ 	.byte	0x04
	.zero		1


	//   ....[178]....
        /*c7bc*/ 	.word	0x0002efc0
        /*c7c0*/ 	.word	0x000000ff
        /*c7c4*/ 	.word	0x00000000
        /*c7c8*/ 	.short	0x0101
        /*c7ca*/ 	.byte	0x09
	.zero		1


	//   ....[179]....
        /*c7cc*/ 	.word	0x0002f000
        /*c7d0*/ 	.word	0x000000ff
        /*c7d4*/ 	.word	0x000344d0
        /*c7d8*/ 	.short	0x010a
        /*c7da*/ 	.byte	0x04
	.zero		1


	//   ....[180]....
        /*c7dc*/ 	.word	0x0002f0c0
        /*c7e0*/ 	.word	0x000000ff
        /*c7e4*/ 	.word	0x000344b0
        /*c7e8*/ 	.short	0x010b
        /*c7ea*/ 	.byte	0x04
	.zero		1


	//   ....[181]....
        /*c7ec*/ 	.word	0x0002f100
        /*c7f0*/ 	.word	0x000000ff
        /*c7f4*/ 	.word	0x00000000
        /*c7f8*/ 	.short	0x0101
        /*c7fa*/ 	.byte	0x06
	.zero		1


	//   ....[182]....
        /*c7fc*/ 	.word	0x0002f130
        /*c800*/ 	.word	0x000000ff
        /*c804*/ 	.word	0x000344d8
        /*c808*/ 	.short	0x010a
        /*c80a*/ 	.byte	0x04
	.zero		1


	//   ....[183]....
        /*c80c*/ 	.word	0x0002f200
        /*c810*/ 	.word	0x000000ff
        /*c814*/ 	.word	0x000344b8
        /*c818*/ 	.short	0x010b
        /*c81a*/ 	.byte	0x04
	.zero		1


	//   ....[184]....
        /*c81c*/ 	.word	0x0002f240
        /*c820*/ 	.word	0x000000ff
        /*c824*/ 	.word	0x00000000
        /*c828*/ 	.short	0x0101
        /*c82a*/ 	.byte	0x07
	.zero		1


	//   ....[185]....
        /*c82c*/ 	.word	0x0002f270
        /*c830*/ 	.word	0x000000ff
        /*c834*/ 	.word	0x000344e0
        /*c838*/ 	.short	0x010a
        /*c83a*/ 	.byte	0x04
	.zero		1


	//   ....[186]....
        /*c83c*/ 	.word	0x0002f340
        /*c840*/ 	.word	0x000000ff
        /*c844*/ 	.word	0x000344c0
        /*c848*/ 	.short	0x010b
        /*c84a*/ 	.byte	0x04
	.zero		1


	//   ....[187]....
        /*c84c*/ 	.word	0x0002f380
        /*c850*/ 	.word	0x000000ff
        /*c854*/ 	.word	0x00000000
        /*c858*/ 	.short	0x0101
        /*c85a*/ 	.byte	0x08
	.zero		1


	//   ....[188]....
        /*c85c*/ 	.word	0x0002f3b0
        /*c860*/ 	.word	0x000000ff
        /*c864*/ 	.word	0x000344e8
        /*c868*/ 	.short	0x010a
        /*c86a*/ 	.byte	0x04
	.zero		1


	//   ....[189]....
        /*c86c*/ 	.word	0x0002f480
        /*c870*/ 	.word	0x000000ff
        /*c874*/ 	.word	0x000344c8
        /*c878*/ 	.short	0x010b
        /*c87a*/ 	.byte	0x04
	.zero		1


	//   ....[190]....
        /*c87c*/ 	.word	0x0002f4c0
        /*c880*/ 	.word	0x000000ff
        /*c884*/ 	.word	0x00000000
        /*c888*/ 	.short	0x0101
        /*c88a*/ 	.byte	0x09
	.zero		1


	//   ....[191]....
        /*c88c*/ 	.word	0x0002f500
        /*c890*/ 	.word	0x000000ff
        /*c894*/ 	.word	0x000344d0
        /*c898*/ 	.short	0x010a
        /*c89a*/ 	.byte	0x04
	.zero		1


	//   ....[192]....
        /*c89c*/ 	.word	0x0002f5c0
        /*c8a0*/ 	.word	0x000000ff
        /*c8a4*/ 	.word	0x000344b0
        /*c8a8*/ 	.short	0x010b
        /*c8aa*/ 	.byte	0x04
	.zero		1


	//   ....[193]....
        /*c8ac*/ 	.word	0x0002f600
        /*c8b0*/ 	.word	0x000000ff
        /*c8b4*/ 	.word	0x00000000
        /*c8b8*/ 	.short	0x0101
        /*c8ba*/ 	.byte	0x06
	.zero		1


	//   ....[194]....
        /*c8bc*/ 	.word	0x0002f630
        /*c8c0*/ 	.word	0x000000ff
        /*c8c4*/ 	.word	0x000344d8
        /*c8c8*/ 	.short	0x010a
        /*c8ca*/ 	.byte	0x04
	.zero		1


	//   ....[195]....
        /*c8cc*/ 	.word	0x0002f700
        /*c8d0*/ 	.word	0x000000ff
        /*c8d4*/ 	.word	0x000344b8
        /*c8d8*/ 	.short	0x010b
        /*c8da*/ 	.byte	0x04
	.zero		1


	//   ....[196]....
        /*c8dc*/ 	.word	0x0002f740
        /*c8e0*/ 	.word	0x000000ff
        /*c8e4*/ 	.word	0x00000000
        /*c8e8*/ 	.short	0x0101
        /*c8ea*/ 	.byte	0x07
	.zero		1


	//   ....[197]....
        /*c8ec*/ 	.word	0x0002f770
        /*c8f0*/ 	.word	0x000000ff
        /*c8f4*/ 	.word	0x000344e0
        /*c8f8*/ 	.short	0x010a
        /*c8fa*/ 	.byte	0x04
	.zero		1


	//   ....[198]....
        /*c8fc*/ 	.word	0x0002f840
        /*c900*/ 	.word	0x000000ff
        /*c904*/ 	.word	0x000344c0
        /*c908*/ 	.short	0x010b
        /*c90a*/ 	.byte	0x04
	.zero		1


	//   ....[199]....
        /*c90c*/ 	.word	0x0002f880
        /*c910*/ 	.word	0x000000ff
        /*c914*/ 	.word	0x00000000
        /*c918*/ 	.short	0x0101
        /*c91a*/ 	.byte	0x08
	.zero		1


	//   ....[200]....
        /*c91c*/ 	.word	0x0002f8b0
        /*c920*/ 	.word	0x000000ff
        /*c924*/ 	.word	0x000344e8
        /*c928*/ 	.short	0x010a
        /*c92a*/ 	.byte	0x04
	.zero		1


	//   ....[201]....
        /*c92c*/ 	.word	0x0002f980
        /*c930*/ 	.word	0x000000ff
        /*c934*/ 	.word	0x000344c8
        /*c938*/ 	.short	0x010b
        /*c93a*/ 	.byte	0x04
	.zero		1


	//   ....[202]....
        /*c93c*/ 	.word	0x0002f9c0
        /*c940*/ 	.word	0x000000ff
        /*c944*/ 	.word	0x00000000
        /*c948*/ 	.short	0x0101
        /*c94a*/ 	.byte	0x09
	.zero		1


	//   ....[203]....
        /*c94c*/ 	.word	0x0002fa00
        /*c950*/ 	.word	0x000000ff
        /*c954*/ 	.word	0x000344d0
        /*c958*/ 	.short	0x010a
        /*c95a*/ 	.byte	0x04
	.zero		1


	//   ....[204]....
        /*c95c*/ 	.word	0x0002fac0
        /*c960*/ 	.word	0x000000ff
        /*c964*/ 	.word	0x000344b0
        /*c968*/ 	.short	0x010b
        /*c96a*/ 	.byte	0x04
	.zero		1


	//   ....[205]....
        /*c96c*/ 	.word	0x0002fb00
        /*c970*/ 	.word	0x000000ff
        /*c974*/ 	.word	0x00000000
        /*c978*/ 	.short	0x0101
        /*c97a*/ 	.byte	0x06
	.zero		1


	//   ....[206]....
        /*c97c*/ 	.word	0x0002fb30
        /*c980*/ 	.word	0x000000ff
        /*c984*/ 	.word	0x000344d8
        /*c988*/ 	.short	0x010a
        /*c98a*/ 	.byte	0x04
	.zero		1


	//   ....[207]....
        /*c98c*/ 	.word	0x0002fc00
        /*c990*/ 	.word	0x000000ff
        /*c994*/ 	.word	0x000344b8
        /*c998*/ 	.short	0x010b
        /*c99a*/ 	.byte	0x04
	.zero		1


	//   ....[208]....
        /*c99c*/ 	.word	0x0002fc40
        /*c9a0*/ 	.word	0x000000ff
        /*c9a4*/ 	.word	0x00000000
        /*c9a8*/ 	.short	0x0101
        /*c9aa*/ 	.byte	0x07
	.zero		1


	//   ....[209]....
        /*c9ac*/ 	.word	0x0002fc70
        /*c9b0*/ 	.word	0x000000ff
        /*c9b4*/ 	.word	0x000344e0
        /*c9b8*/ 	.short	0x010a
        /*c9ba*/ 	.byte	0x04
	.zero		1


	//   ....[210]....
        /*c9bc*/ 	.word	0x0002fd50
        /*c9c0*/ 	.word	0x000000ff
        /*c9c4*/ 	.word	0x000344c0
        /*c9c8*/ 	.short	0x010b
        /*c9ca*/ 	.byte	0x04
	.zero		1


	//   ....[211]....
        /*c9cc*/ 	.word	0x0002fd90
        /*c9d0*/ 	.word	0x000000ff
        /*c9d4*/ 	.word	0x00000000
        /*c9d8*/ 	.short	0x0101
        /*c9da*/ 	.byte	0x08
	.zero		1


	//   ....[212]....
        /*c9dc*/ 	.word	0x0002fdc0
        /*c9e0*/ 	.word	0x000000ff
        /*c9e4*/ 	.word	0x000344e8
        /*c9e8*/ 	.short	0x010a
        /*c9ea*/ 	.byte	0x04
	.zero		1


	//   ....[213]....
        /*c9ec*/ 	.word	0x0002fea0
        /*c9f0*/ 	.word	0x000000ff
        /*c9f4*/ 	.word	0x000344c8
        /*c9f8*/ 	.short	0x010b
        /*c9fa*/ 	.byte	0x04
	.zero		1


	//   ....[214]....
        /*c9fc*/ 	.word	0x0002fef0
        /*ca00*/ 	.word	0x000000ff
        /*ca04*/ 	.word	0x00000000
        /*ca08*/ 	.short	0x0101
        /*ca0a*/ 	.byte	0x09
	.zero		1


	//   ....[215]....
        /*ca0c*/ 	.word	0x00030460
        /*ca10*/ 	.word	0x000000ff
        /*ca14*/ 	.word	0x000344d0
        /*ca18*/ 	.short	0x010a
        /*ca1a*/ 	.byte	0x04
	.zero		1


	//   ....[216]....
        /*ca1c*/ 	.word	0x000304a0
        /*ca20*/ 	.word	0x000000ff
        /*ca24*/ 	.word	0x000344d8
        /*ca28*/ 	.short	0x010a
        /*ca2a*/ 	.byte	0x04
	.zero		1


	//   ....[217]....
        /*ca2c*/ 	.word	0x000304e0
        /*ca30*/ 	.word	0x000000ff
        /*ca34*/ 	.word	0x000344e0
        /*ca38*/ 	.short	0x010a
        /*ca3a*/ 	.byte	0x04
	.zero		1


	//   ....[218]....
        /*ca3c*/ 	.word	0x00030550
        /*ca40*/ 	.word	0x00000003
        /*ca44*/ 	.word	0x000344e8
        /*ca48*/ 	.short	0x010a
        /*ca4a*/ 	.byte	0x3f
	.zero		1


	//   ....[219]....
        /*ca4c*/ 	.word	0x00031290
        /*ca50*/ 	.word	0x00000008
        /*ca54*/ 	.word	0x00034498
        /*ca58*/ 	.short	0x010a
        /*ca5a*/ 	.byte	0x3f
	.zero		1


	//   ....[220]....
        /*ca5c*/ 	.word	0x00031550
        /*ca60*/ 	.word	0x000000ff
        /*ca64*/ 	.word	0x000344f8
        /*ca68*/ 	.short	0x0101
        /*ca6a*/ 	.byte	0x12
	.zero		1


	//   ....[221]....
        /*ca6c*/ 	.word	0x00031620
        /*ca70*/ 	.word	0x00000003
        /*ca74*/ 	.word	0x00034400
        /*ca78*/ 	.short	0x010a
        /*ca7a*/ 	.byte	0x3f
	.zero		1


	//   ....[222]....
        /*ca7c*/ 	.word	0x00031760
        /*ca80*/ 	.word	0x00000002
        /*ca84*/ 	.word	0x00000000
        /*ca88*/ 	.short	0x0101
        /*ca8a*/ 	.byte	0x3f
	.zero		1


	//   ....[223]....
        /*ca8c*/ 	.word	0x00031fc0
        /*ca90*/ 	.word	0x00000007
        /*ca94*/ 	.word	0x00000000
        /*ca98*/ 	.short	0x010a
        /*ca9a*/ 	.byte	0x3f
	.zero		1


	//   ....[224]....
        /*ca9c*/ 	.word	0x00032040
        /*caa0*/ 	.word	0x00000009
        /*caa4*/ 	.word	0x00000000
        /*caa8*/ 	.short	0x010a
        /*caaa*/ 	.byte	0x3f
	.zero		1


	//   ....[225]....
        /*caac*/ 	.word	0x000320d0
        /*cab0*/ 	.word	0x00000003
        /*cab4*/ 	.word	0x00000000
        /*cab8*/ 	.short	0x010a
        /*caba*/ 	.byte	0x3f
	.zero		1


	//   ....[226]....
        /*cabc*/ 	.word	0x00033d50
        /*cac0*/ 	.word	0x0000000c
        /*cac4*/ 	.word	0x00034440
        /*cac8*/ 	.short	0x010a
        /*caca*/ 	.byte	0x3f
	.zero		1


	//   ....[227]....
        /*cacc*/ 	.word	0x00033e70
        /*cad0*/ 	.word	0x0000000c
        /*cad4*/ 	.word	0x00034400
        /*cad8*/ 	.short	0x0101
        /*cada*/ 	.byte	0x3f
	.zero		1


	//   ....[228]....
        /*cadc*/ 	.word	0x00033f40
        /*cae0*/ 	.word	0x00000003
        /*cae4*/ 	.word	0x00034440
        /*cae8*/ 	.short	0x010a
        /*caea*/ 	.byte	0x3f
	.zero		1


	//   ....[229]....
        /*caec*/ 	.word	0x00033ff0
        /*caf0*/ 	.word	0x00000003
        /*caf4*/ 	.word	0x00034440
        /*caf8*/ 	.short	0x010a
        /*cafa*/ 	.byte	0x3f
	.zero		1


	//   ....[230]....
        /*cafc*/ 	.word	0x000340a0
        /*cb00*/ 	.word	0x00000003
        /*cb04*/ 	.word	0x00034440
        /*cb08*/ 	.short	0x010a
        /*cb0a*/ 	.byte	0x3f
	.zero		1


	//   ....[231]....
        /*cb0c*/ 	.word	0x00034150
        /*cb10*/ 	.word	0x00000003
        /*cb14*/ 	.word	0x00034440
        /*cb18*/ 	.short	0x010a
        /*cb1a*/ 	.byte	0x3f
	.zero		1


	//   ....[232]....
        /*cb1c*/ 	.word	0x00034200
        /*cb20*/ 	.word	0x00000003
        /*cb24*/ 	.word	0x00034440
        /*cb28*/ 	.short	0x010a
        /*cb2a*/ 	.byte	0x3f
	.zero		1


	//   ....[233]....
        /*cb2c*/ 	.word	0x000342b0
        /*cb30*/ 	.word	0x00000003
        /*cb34*/ 	.word	0x00034440
        /*cb38*/ 	.short	0x010a
        /*cb3a*/ 	.byte	0x3f
	.zero		1


	//   ....[234]....
        /*cb3c*/ 	.word	0x00034360
        /*cb40*/ 	.word	0x00000003
        /*cb44*/ 	.word	0x00034440
        /*cb48*/ 	.short	0x010a
        /*cb4a*/ 	.byte	0x3f
	.zero		1


	//   ....[235]....
        /*cb4c*/ 	.word	0x00034410
        /*cb50*/ 	.word	0x00000003
        /*cb54*/ 	.word	0x00034440
        /*cb58*/ 	.short	0x010a
        /*cb5a*/ 	.byte	0x3f
	.zero		1


	//   ....[236]....
        /*cb5c*/ 	.word	0x00034470
        /*cb60*/ 	.word	0x0000000c
        /*cb64*/ 	.word	0x00034400
        /*cb68*/ 	.short	0x010a
        /*cb6a*/ 	.byte	0x3f
	.zero		1


	//   ....[237]....
        /*cb6c*/ 	.word	0x000344e0
        /*cb70*/ 	.word	0x00000000
        /*cb74*/ 	.word	0x00000000
        /*cb78*/ 	.short	0x010a
        /*cb7a*/ 	.byte	0x3f
	.zero		1


	//   ....[238]....
        /*cb7c*/ 	.word	0x00034540
        /*cb80*/ 	.word	0x00000003
        /*cb84*/ 	.word	0x00034480
        /*cb88*/ 	.short	0x010a
        /*cb8a*/ 	.byte	0x3f
	.zero		1


	//   ....[239]....
        /*cb8c*/ 	.word	0x000345a0
        /*cb90*/ 	.word	0x00000009
        /*cb94*/ 	.word	0x00034480
        /*cb98*/ 	.short	0x010a
        /*cb9a*/ 	.byte	0x3f
	.zero		1


	//   ....[240]....
        /*cb9c*/ 	.word	0x00034610
        /*cba0*/ 	.word	0x00000002
        /*cba4*/ 	.word	0x00000010
        /*cba8*/ 	.short	0x010a
        /*cbaa*/ 	.byte	0x3f
	.zero		1


	//   ....[241]....
        /*cbac*/ 	.word	0x000346d0
        /*cbb0*/ 	.word	0x00000004
        /*cbb4*/ 	.word	0x000344b0
        /*cbb8*/ 	.short	0x010a
        /*cbba*/ 	.byte	0x3f
	.zero		1


	//   ....[242]....
        /*cbbc*/ 	.word	0x00034730
        /*cbc0*/ 	.word	0x0000000c
        /*cbc4*/ 	.word	0x000344b8
        /*cbc8*/ 	.short	0x010a
        /*cbca*/ 	.byte	0x3f
	.zero		1


	//   ....[243]....
        /*cbcc*/ 	.word	0x00034790
        /*cbd0*/ 	.word	0x0000000c
        /*cbd4*/ 	.word	0x000344c0
        /*cbd8*/ 	.short	0x010a
        /*cbda*/ 	.byte	0x3f
	.zero		1


	//   ....[244]....
        /*cbdc*/ 	.word	0x000347f0
        /*cbe0*/ 	.word	0x0000000c
        /*cbe4*/ 	.word	0x000344c8
        /*cbe8*/ 	.short	0x010a
        /*cbea*/ 	.byte	0x3f
	.zero		1


	//   ....[245]....
        /*cbec*/ 	.word	0x00034850
        /*cbf0*/ 	.word	0x0000000c
        /*cbf4*/ 	.word	0x000344b0
        /*cbf8*/ 	.short	0x010a
        /*cbfa*/ 	.byte	0x3f
	.zero		1


	//   ....[246]....
        /*cbfc*/ 	.word	0x000348b0
        /*cc00*/ 	.word	0x0000000c
        /*cc04*/ 	.word	0x000344b8
        /*cc08*/ 	.short	0x010a
        /*cc0a*/ 	.byte	0x3f
	.zero		1


	//   ....[247]....
        /*cc0c*/ 	.word	0x00034910
        /*cc10*/ 	.word	0x0000000c
        /*cc14*/ 	.word	0x000344c0
        /*cc18*/ 	.short	0x010a
        /*cc1a*/ 	.byte	0x3f
	.zero		1


	//   ....[248]....
        /*cc1c*/ 	.word	0x00034970
        /*cc20*/ 	.word	0x0000000c
        /*cc24*/ 	.word	0x000344c8
        /*cc28*/ 	.short	0x010a
        /*cc2a*/ 	.byte	0x3f
	.zero		1


	//   ....[249]....
        /*cc2c*/ 	.word	0x000349d0
        /*cc30*/ 	.word	0x0000000c
        /*cc34*/ 	.word	0x000344b0
        /*cc38*/ 	.short	0x010a
        /*cc3a*/ 	.byte	0x3f
	.zero		1


	//   ....[250]....
        /*cc3c*/ 	.word	0x00034a30
        /*cc40*/ 	.word	0x0000000c
        /*cc44*/ 	.word	0x000344b8
        /*cc48*/ 	.short	0x010a
        /*cc4a*/ 	.byte	0x3f
	.zero		1


	//   ....[251]....
        /*cc4c*/ 	.word	0x00034a90
        /*cc50*/ 	.word	0x0000000c
        /*cc54*/ 	.word	0x000344c0
        /*cc58*/ 	.short	0x010a
        /*cc5a*/ 	.byte	0x3f
	.zero		1


	//   ....[252]....
        /*cc5c*/ 	.word	0x00034af0
        /*cc60*/ 	.word	0x0000000c
        /*cc64*/ 	.word	0x000344c8
        /*cc68*/ 	.short	0x010a
        /*cc6a*/ 	.byte	0x3f
	.zero		1


	//   ....[253]....
        /*cc6c*/ 	.word	0x00034b50
        /*cc70*/ 	.word	0x0000000c
        /*cc74*/ 	.word	0x000344b0
        /*cc78*/ 	.short	0x010a
        /*cc7a*/ 	.byte	0x3f
	.zero		1


	//   ....[254]....
        /*cc7c*/ 	.word	0x00034bb0
        /*cc80*/ 	.word	0x0000000c
        /*cc84*/ 	.word	0x000344b8
        /*cc88*/ 	.short	0x010a
        /*cc8a*/ 	.byte	0x3f
	.zero		1


	//   ....[255]....
        /*cc8c*/ 	.word	0x00034c10
        /*cc90*/ 	.word	0x0000000c
        /*cc94*/ 	.word	0x000344c0
        /*cc98*/ 	.short	0x010a
        /*cc9a*/ 	.byte	0x3f
	.zero		1


	//   ....[0]....
        /*cc9c*/ 	.word	0x00034c70
        /*cca0*/ 	.word	0x0000000c
        /*cca4*/ 	.word	0x000344c8
        /*cca8*/ 	.short	0x010a
        /*ccaa*/ 	.byte	0x3f
	.zero		1


	//   ....[1]....
        /*ccac*/ 	.word	0x00034cd0
        /*ccb0*/ 	.word	0x0000000c
        /*ccb4*/ 	.word	0x000344b0
        /*ccb8*/ 	.short	0x010a
        /*ccba*/ 	.byte	0x3f
	.zero		1


	//   ....[2]....
        /*ccbc*/ 	.word	0x00034d30
        /*ccc0*/ 	.word	0x0000000c
        /*ccc4*/ 	.word	0x000344b8
        /*ccc8*/ 	.short	0x010a
        /*ccca*/ 	.byte	0x3f
	.zero		1


	//   ....[3]....
        /*cccc*/ 	.word	0x00034d90
        /*ccd0*/ 	.word	0x0000000c
        /*ccd4*/ 	.word	0x000344c0
        /*ccd8*/ 	.short	0x010a
        /*ccda*/ 	.byte	0x3f
	.zero		1


	//   ....[4]....
        /*ccdc*/ 	.word	0x00034df0
        /*cce0*/ 	.word	0x0000000c
        /*cce4*/ 	.word	0x000344c8
        /*cce8*/ 	.short	0x010a
        /*ccea*/ 	.byte	0x3f
	.zero		1


	//   ....[5]....
        /*ccec*/ 	.word	0x00034e50
        /*ccf0*/ 	.word	0x0000000c
        /*ccf4*/ 	.word	0x000344b0
        /*ccf8*/ 	.short	0x010a
        /*ccfa*/ 	.byte	0x3f
	.zero		1


	//   ....[6]....
        /*ccfc*/ 	.word	0x00034eb0
        /*cd00*/ 	.word	0x0000000c
        /*cd04*/ 	.word	0x000344b8
        /*cd08*/ 	.short	0x010a
        /*cd0a*/ 	.byte	0x3f
	.zero		1


	//   ....[7]....
        /*cd0c*/ 	.word	0x00034f10
        /*cd10*/ 	.word	0x0000000c
        /*cd14*/ 	.word	0x000344c0
        /*cd18*/ 	.short	0x010a
        /*cd1a*/ 	.byte	0x3f
	.zero		1


	//   ....[8]....
        /*cd1c*/ 	.word	0x00034f70
        /*cd20*/ 	.word	0x0000000c
        /*cd24*/ 	.word	0x000344c8
        /*cd28*/ 	.short	0x010a
        /*cd2a*/ 	.byte	0x3f
	.zero		1


	//   ....[9]....
        /*cd2c*/ 	.word	0x00034fd0
        /*cd30*/ 	.word	0x0000000c
        /*cd34*/ 	.word	0x000344b0
        /*cd38*/ 	.short	0x010a
        /*cd3a*/ 	.byte	0x3f
	.zero		1


	//   ....[10]....
        /*cd3c*/ 	.word	0x00035030
        /*cd40*/ 	.word	0x0000000c
        /*cd44*/ 	.word	0x000344b8
        /*cd48*/ 	.short	0x010a
        /*cd4a*/ 	.byte	0x3f
	.zero		1


	//   ....[11]....
        /*cd4c*/ 	.word	0x00035090
        /*cd50*/ 	.word	0x0000000c
        /*cd54*/ 	.word	0x000344c0
        /*cd58*/ 	.short	0x010a
        /*cd5a*/ 	.byte	0x3f
	.zero		1


	//   ....[12]....
        /*cd5c*/ 	.word	0x000350f0
        /*cd60*/ 	.word	0x0000000c
        /*cd64*/ 	.word	0x000344c8
        /*cd68*/ 	.short	0x010a
        /*cd6a*/ 	.byte	0x3f
	.zero		1


	//   ....[13]....
        /*cd6c*/ 	.word	0x00035150
        /*cd70*/ 	.word	0x0000000c
        /*cd74*/ 	.word	0x000344b0
        /*cd78*/ 	.short	0x010a
        /*cd7a*/ 	.byte	0x3f
	.zero		1


	//   ....[14]....
        /*cd7c*/ 	.word	0x000351b0
        /*cd80*/ 	.word	0x0000000c
        /*cd84*/ 	.word	0x000344b8
        /*cd88*/ 	.short	0x010a
        /*cd8a*/ 	.byte	0x3f
	.zero		1


	//   ....[15]....
        /*cd8c*/ 	.word	0x00035210
        /*cd90*/ 	.word	0x0000000c
        /*cd94*/ 	.word	0x000344c0
        /*cd98*/ 	.short	0x010a
        /*cd9a*/ 	.byte	0x3f
	.zero		1


	//   ....[16]....
        /*cd9c*/ 	.word	0x00035270
        /*cda0*/ 	.word	0x0000000c
        /*cda4*/ 	.word	0x000344c8
        /*cda8*/ 	.short	0x010a
        /*cdaa*/ 	.byte	0x3f
	.zero		1


	//   ....[17]....
        /*cdac*/ 	.word	0x000352d0
        /*cdb0*/ 	.word	0x00000003
        /*cdb4*/ 	.word	0x00034400
        /*cdb8*/ 	.short	0x010a
        /*cdba*/ 	.byte	0x3f
	.zero		1


	//   ....[18]....
        /*cdbc*/ 	.word	0x00035330
        /*cdc0*/ 	.word	0x00000003
        /*cdc4*/ 	.word	0x00034400
        /*cdc8*/ 	.short	0x010a
        /*cdca*/ 	.byte	0x3f
	.zero		1


	//   ....[19]....
        /*cdcc*/ 	.word	0x00035390
        /*cdd0*/ 	.word	0x00000003
        /*cdd4*/ 	.word	0x000344f8
        /*cdd8*/ 	.short	0x010a
        /*cdda*/ 	.byte	0x3f
	.zero		1


	//   ....[20]....
        /*cddc*/ 	.word	0x000353f0
        /*cde0*/ 	.word	0x00000006
        /*cde4*/ 	.word	0x00034400
        /*cde8*/ 	.short	0x010a
        /*cdea*/ 	.byte	0x3f
	.zero		1


	//   ....[21]....
        /*cdec*/ 	.word	0x00035450
        /*cdf0*/ 	.word	0x00000003
        /*cdf4*/ 	.word	0x000344d0
        /*cdf8*/ 	.short	0x010a
        /*cdfa*/ 	.byte	0x3f
	.zero		1


	//   ....[22]....
        /*cdfc*/ 	.word	0x000354b0
        /*ce00*/ 	.word	0x00000003
        /*ce04*/ 	.word	0x000344d8
        /*ce08*/ 	.short	0x010a
        /*ce0a*/ 	.byte	0x3f
	.zero		1


	//   ....[23]....
        /*ce0c*/ 	.word	0x00035510
        /*ce10*/ 	.word	0x00000003
        /*ce14*/ 	.word	0x000344e0
        /*ce18*/ 	.short	0x010a
        /*ce1a*/ 	.byte	0x3f
	.zero		1


	//   ....[24]....
        /*ce1c*/ 	.word	0x00035570
        /*ce20*/ 	.word	0x00000003
        /*ce24*/ 	.word	0x000344e8
        /*ce28*/ 	.short	0x010a
        /*ce2a*/ 	.byte	0x3f
	.zero		1


	//   ....[25]....
        /*ce2c*/ 	.word	0x000355d0
        /*ce30*/ 	.word	0x00000003
        /*ce34*/ 	.word	0x000344d0
        /*ce38*/ 	.short	0x010a
        /*ce3a*/ 	.byte	0x3f
	.zero		1


	//   ....[26]....
        /*ce3c*/ 	.word	0x00035630
        /*ce40*/ 	.word	0x00000003
        /*ce44*/ 	.word	0x000344d8
        /*ce48*/ 	.short	0x010a
        /*ce4a*/ 	.byte	0x3f
	.zero		1


	//   ....[27]....
        /*ce4c*/ 	.word	0x00035690
        /*ce50*/ 	.word	0x00000003
        /*ce54*/ 	.word	0x000344e0
        /*ce58*/ 	.short	0x010a
        /*ce5a*/ 	.byte	0x3f
	.zero		1


	//   ....[28]....
        /*ce5c*/ 	.word	0x000356f0
        /*ce60*/ 	.word	0x00000003
        /*ce64*/ 	.word	0x000344e8
        /*ce68*/ 	.short	0x010a
        /*ce6a*/ 	.byte	0x3f
	.zero		1


	//   ....[29]....
        /*ce6c*/ 	.word	0x00035750
        /*ce70*/ 	.word	0x00000003
        /*ce74*/ 	.word	0x000344d0
        /*ce78*/ 	.short	0x010a
        /*ce7a*/ 	.byte	0x3f
	.zero		1


	//   ....[30]....
        /*ce7c*/ 	.word	0x000357b0
        /*ce80*/ 	.word	0x00000003
        /*ce84*/ 	.word	0x000344d8
        /*ce88*/ 	.short	0x010a
        /*ce8a*/ 	.byte	0x3f
	.zero		1


	//   ....[31]....
        /*ce8c*/ 	.word	0x00035810
        /*ce90*/ 	.word	0x00000003
        /*ce94*/ 	.word	0x000344e0
        /*ce98*/ 	.short	0x010a
        /*ce9a*/ 	.byte	0x3f
	.zero		1


	//   ....[32]....
        /*ce9c*/ 	.word	0x00035870
        /*cea0*/ 	.word	0x00000003
        /*cea4*/ 	.word	0x000344e8
        /*cea8*/ 	.short	0x010a
        /*ceaa*/ 	.byte	0x3f
	.zero		1


	//   ....[33]....
        /*ceac*/ 	.word	0x000358d0
        /*ceb0*/ 	.word	0x00000003
        /*ceb4*/ 	.word	0x000344d0
        /*ceb8*/ 	.short	0x010a
        /*ceba*/ 	.byte	0x3f
	.zero		1


	//   ....[34]....
        /*cebc*/ 	.word	0x00035930
        /*cec0*/ 	.word	0x00000003
        /*cec4*/ 	.word	0x000344d8
        /*cec8*/ 	.short	0x010a
        /*ceca*/ 	.byte	0x3f
	.zero		1


	//   ....[35]....
        /*cecc*/ 	.word	0x00035990
        /*ced0*/ 	.word	0x00000003
        /*ced4*/ 	.word	0x000344e0
        /*ced8*/ 	.short	0x010a
        /*ceda*/ 	.byte	0x3f
	.zero		1


	//   ....[36]....
        /*cedc*/ 	.word	0x000359f0
        /*cee0*/ 	.word	0x00000003
        /*cee4*/ 	.word	0x000344e8
        /*cee8*/ 	.short	0x010a
        /*ceea*/ 	.byte	0x3f
	.zero		1


	//   ....[37]....
        /*ceec*/ 	.word	0x00035a50
        /*cef0*/ 	.word	0x00000003
        /*cef4*/ 	.word	0x000344d0
        /*cef8*/ 	.short	0x010a
        /*cefa*/ 	.byte	0x3f
	.zero		1


	//   ....[38]....
        /*cefc*/ 	.word	0x00035ab0
        /*cf00*/ 	.word	0x00000003
        /*cf04*/ 	.word	0x000344d8
        /*cf08*/ 	.short	0x010a
        /*cf0a*/ 	.byte	0x3f
	.zero		1


	//   ....[39]....
        /*cf0c*/ 	.word	0x00035b10
        /*cf10*/ 	.word	0x00000003
        /*cf14*/ 	.word	0x000344e0
        /*cf18*/ 	.short	0x010a
        /*cf1a*/ 	.byte	0x3f
	.zero		1


	//   ....[40]....
        /*cf1c*/ 	.word	0x00035b70
        /*cf20*/ 	.word	0x00000003
        /*cf24*/ 	.word	0x000344e8
        /*cf28*/ 	.short	0x010a
        /*cf2a*/ 	.byte	0x3f
	.zero		1


	//   ....[41]....
        /*cf2c*/ 	.word	0x00035bd0
        /*cf30*/ 	.word	0x00000003
        /*cf34*/ 	.word	0x000344d0
        /*cf38*/ 	.short	0x010a
        /*cf3a*/ 	.byte	0x3f
	.zero		1


	//   ....[42]....
        /*cf3c*/ 	.word	0x00035c30
        /*cf40*/ 	.word	0x00000003
        /*cf44*/ 	.word	0x000344d8
        /*cf48*/ 	.short	0x010a
        /*cf4a*/ 	.byte	0x3f
	.zero		1


	//   ....[43]....
        /*cf4c*/ 	.word	0x00035c90
        /*cf50*/ 	.word	0x00000003
        /*cf54*/ 	.word	0x000344e0
        /*cf58*/ 	.short	0x010a
        /*cf5a*/ 	.byte	0x3f
	.zero		1


	//   ....[44]....
        /*cf5c*/ 	.word	0x00035cf0
        /*cf60*/ 	.word	0x00000003
        /*cf64*/ 	.word	0x000344e8
        /*cf68*/ 	.short	0x010a
        /*cf6a*/ 	.byte	0x3f
	.zero		1


	//   ....[45]....
        /*cf6c*/ 	.word	0x00035d50
        /*cf70*/ 	.word	0x00000003
        /*cf74*/ 	.word	0x000344d0
        /*cf78*/ 	.short	0x010a
        /*cf7a*/ 	.byte	0x3f
	.zero		1


	//   ....[46]....
        /*cf7c*/ 	.word	0x00035db0
        /*cf80*/ 	.word	0x00000003
        /*cf84*/ 	.word	0x000344d8
        /*cf88*/ 	.short	0x010a
        /*cf8a*/ 	.byte	0x3f
	.zero		1


	//   ....[47]....
        /*cf8c*/ 	.word	0x00035e10
        /*cf90*/ 	.word	0x00000003
        /*cf94*/ 	.word	0x000344e0
        /*cf98*/ 	.short	0x010a
        /*cf9a*/ 	.byte	0x3f
	.zero		1


	//   ....[48]....
        /*cf9c*/ 	.word	0x00035e70
        /*cfa0*/ 	.word	0x00000003
        /*cfa4*/ 	.word	0x000344e8
        /*cfa8*/ 	.short	0x010a
        /*cfaa*/ 	.byte	0x3f
	.zero		1


	//   ....[49]....
        /*cfac*/ 	.word	0x00035ed0
        /*cfb0*/ 	.word	0x00000003
        /*cfb4*/ 	.word	0x000344d0
        /*cfb8*/ 	.short	0x010a
        /*cfba*/ 	.byte	0x3f
	.zero		1


	//   ....[50]....
        /*cfbc*/ 	.word	0x00035f30
        /*cfc0*/ 	.word	0x00000003
        /*cfc4*/ 	.word	0x000344d8
        /*cfc8*/ 	.short	0x010a
        /*cfca*/ 	.byte	0x3f
	.zero		1


	//   ....[51]....
        /*cfcc*/ 	.word	0x00035f90
        /*cfd0*/ 	.word	0x00000003
        /*cfd4*/ 	.word	0x000344e0
        /*cfd8*/ 	.short	0x010a
        /*cfda*/ 	.byte	0x3f
	.zero		1


	//   ....[52]....
        /*cfdc*/ 	.word	0x00035ff0
        /*cfe0*/ 	.word	0x00000003
        /*cfe4*/ 	.word	0x000344e8
        /*cfe8*/ 	.short	0x010a
        /*cfea*/ 	.byte	0x3f
	.zero		1


	//   ....[53]....
        /*cfec*/ 	.word	0x00036050
        /*cff0*/ 	.word	0x00000003
        /*cff4*/ 	.word	0x000344d0
        /*cff8*/ 	.short	0x010a
        /*cffa*/ 	.byte	0x3f
	.zero		1


	//   ....[54]....
        /*cffc*/ 	.word	0x000360b0
        /*d000*/ 	.word	0x00000003
        /*d004*/ 	.word	0x000344d8
        /*d008*/ 	.short	0x010a
        /*d00a*/ 	.byte	0x3f
	.zero		1


	//   ....[55]....
        /*d00c*/ 	.word	0x00036110
        /*d010*/ 	.word	0x00000003
        /*d014*/ 	.word	0x000344e0
        /*d018*/ 	.short	0x010a
        /*d01a*/ 	.byte	0x3f
	.zero		1


	//   ....[56]....
        /*d01c*/ 	.word	0x000361e0
        /*d020*/ 	.word	0x00000008
        /*d024*/ 	.word	0x00034498
        /*d028*/ 	.short	0x010a
        /*d02a*/ 	.byte	0x3f
	.zero		1


	//   ....[57]....
        /*d02c*/ 	.word	0x00036230
        /*d030*/ 	.word	0x00000003
        /*d034*/ 	.word	0x00034400
        /*d038*/ 	.short	0x010a
        /*d03a*/ 	.byte	0x3f
	.zero		1


	//   ....[58]....
        /*d03c*/ 	.word	0x00036440
        /*d040*/ 	.word	0x00000007
        /*d044*/ 	.word	0x00000000
        /*d048*/ 	.short	0x010a
        /*d04a*/ 	.byte	0x3f
	.zero		1


	//   ....[59]....
        /*d04c*/ 	.word	0x00036490
        /*d050*/ 	.word	0x00000009
        /*d054*/ 	.word	0x00000000
        /*d058*/ 	.short	0x010a
        /*d05a*/ 	.byte	0x3f
	.zero		1


	//   ....[60]....
        /*d05c*/ 	.word	0x000364e0
        /*d060*/ 	.word	0x0000000c
        /*d064*/ 	.word	0x00034440
        /*d068*/ 	.short	0x010a
        /*d06a*/ 	.byte	0x3f
	.zero		1


	//   ....[61]....
        /*d06c*/ 	.word	0x00036530
        /*d070*/ 	.word	0x00000003
        /*d074*/ 	.word	0x00034440
        /*d078*/ 	.short	0x010a
        /*d07a*/ 	.byte	0x3f
	.zero		1


	//   ....[62]....
        /*d07c*/ 	.word	0x00036580
        /*d080*/ 	.word	0x00000003
        /*d084*/ 	.word	0x00034440
        /*d088*/ 	.short	0x010a
        /*d08a*/ 	.byte	0x3f
	.zero		1


	//   ....[63]....
        /*d08c*/ 	.word	0x000365d0
        /*d090*/ 	.word	0x00000003
        /*d094*/ 	.word	0x00034440
        /*d098*/ 	.short	0x010a
        /*d09a*/ 	.byte	0x3f
	.zero		1


	//   ....[64]....
        /*d09c*/ 	.word	0x00036620
        /*d0a0*/ 	.word	0x00000003
        /*d0a4*/ 	.word	0x00034440
        /*d0a8*/ 	.short	0x010a
        /*d0aa*/ 	.byte	0x3f
	.zero		1


	//   ....[65]....
        /*d0ac*/ 	.word	0x00036670
        /*d0b0*/ 	.word	0x00000003
        /*d0b4*/ 	.word	0x00034440
        /*d0b8*/ 	.short	0x010a
        /*d0ba*/ 	.byte	0x3f
	.zero		1


	//   ....[66]....
        /*d0bc*/ 	.word	0x000366c0
        /*d0c0*/ 	.word	0x00000003
        /*d0c4*/ 	.word	0x00034440
        /*d0c8*/ 	.short	0x010a
        /*d0ca*/ 	.byte	0x3f
	.zero		1


	//   ....[67]....
        /*d0cc*/ 	.word	0x00036710
        /*d0d0*/ 	.word	0x00000003
        /*d0d4*/ 	.word	0x00034440
        /*d0d8*/ 	.short	0x010a
        /*d0da*/ 	.byte	0x3f
	.zero		1


	//----- nvinfo : EIATTR_NUM_MBARRIERS
	.align		4
.L_39:
        /*d0dc*/ 	.byte	0x03, 0x38
        /*d0de*/ 	.short	0x0024


	//----- nvinfo : EIATTR_EXIT_INSTR_OFFSETS
	.align		4
        /*d0e0*/ 	.byte	0x04, 0x1c
        /*d0e2*/ 	.short	(.L_41 - .L_40)


	//   ....[0]....
.L_40:
        /*d0e4*/ 	.word	0x00002fb0


	//   ....[1]....
        /*d0e8*/ 	.word	0x00003230


	//   ....[2]....
        /*d0ec*/ 	.word	0x00003380


	//   ....[3]....
        /*d0f0*/ 	.word	0x0002ca80


	//   ....[4]....
        /*d0f4*/ 	.word	0x0002cb20


	//   ....[5]....
        /*d0f8*/ 	.word	0x000305a0


	//   ....[6]....
        /*d0fc*/ 	.word	0x00032120


	//   ....[7]....
        /*d100*/ 	.word	0x00034440


	//----- nvinfo : EIATTR_MAX_THREADS
	.align		4
.L_41:
        /*d104*/ 	.byte	0x04, 0x05
        /*d106*/ 	.short	(.L_43 - .L_42)
.L_42:
        /*d108*/ 	.word	0x00000180
        /*d10c*/ 	.word	0x00000001
        /*d110*/ 	.word	0x00000001


	//----- nvinfo : EIATTR_CRS_STACK_SIZE
	.align		4
.L_43:
        /*d114*/ 	.byte	0x04, 0x1e
        /*d116*/ 	.short	(.L_45 - .L_44)
.L_44:
        /*d118*/ 	.word	0x00000000


	//----- nvinfo : EIATTR_CBANK_PARAM_SIZE
	.align		4
.L_45:
        /*d11c*/ 	.byte	0x03, 0x19
        /*d11e*/ 	.short	0x0770


	//----- nvinfo : EIATTR_PARAM_CBANK
	.align		4
        /*d120*/ 	.byte	0x04, 0x0a
        /*d122*/ 	.short	(.L_47 - .L_46)
	.align		4
.L_46:
        /*d124*/ 	.word	index@(.nv.constant0._ZN7cutlass13device_kernelINS_4gemm6kernel13GemmUniversalINS1_17GroupProblemShapeIN4cute5tupleIJiiiEEEEENS1_10collective13CollectiveMmaINS1_39MainloopSm90ArrayTmaGmmaWarpSpecializedILi3ENS6_IJNS5_1CILi2EEENSC_ILi1EEESE_EEENS1_40KernelPtrArrayTmaWarpSpecializedPingpongEEENS6_IJNSC_ILi256EEESI_NSC_ILi64EEEEEENS_10bfloat16_tEPNS6_IJlSE_NSC_ILi0EEEEEESL_SO_NS5_8TiledMMAINS5_8MMA_AtomIJNS5_4SM904GMMA28MMA_64x256x16_F32BF16BF16_SSILNSS_5MajorE0ELSU_0ELNSS_7ScaleInE1ELSV_1EEEEEENS5_6LayoutINS6_IJSE_SE_SE_EEENS6_IJSM_SM_SM_EEEEENS6_IJNS5_10UnderscoreES12_S12_EEEEENS5_13SM90_TMA_LOADENS5_14ComposedLayoutINS5_7SwizzleILi3ELi4ELi3EEENS5_18smem_ptr_flag_bitsILi16EEENSY_INS6_IJNSC_ILi8EEESJ_EEENS6_IJSJ_SE_EEEEEEEvNS5_8identityENS5_23SM90_TMA_LOAD_MULTICASTES1F_vS1G_EENS_8epilogue10collective18CollectiveEpilogueINS1J_30Sm90PtrArrayTmaWarpSpecializedILi4ELi2ELi16ELb1ELb0ELi2EEEJSK_NS6_IJSJ_NSC_ILi32EEEEEENS_6half_tEPNS6_IJSE_lSM_EEES1Q_S1S_NS1J_6fusion15FusionCallbacksIS1N_NS1T_17LinearCombinationIS1Q_fS1Q_fLNS_15FloatRoundStyleE2EEESK_S1P_JEEES15_NS16_IS18_S1A_NSY_INS6_IJSJ_S1B_EEENS6_IJSE_SJ_EEEEEEENS5_17SM75_U16x8_LDSM_TENS5_14SM90_TMA_STOREES22_NS5_17SM90_U16x8_STSM_TENS5_9Copy_AtomIJNS5_17SM90_U32x4_STSM_NES1Q_EEEvEEEvvEEEEvNT_6ParamsE)
        /*d128*/ 	.short	0x0210
        /*d12a*/ 	.short	0x0770


	//----- nvinfo : EIATTR_SW_WAR
	.align		4
.L_47:
        /*d12c*/ 	.byte	0x04, 0x36
        /*d12e*/ 	.short	(.L_49 - .L_48)
.L_48:
        /*d130*/ 	.word	0x00000008
.L_49:


//--------------------- .nv.callgraph             --------------------------
	.section	.nv.callgraph,"",@"SHT_CUDA_CALLGRAPH"
	.align	4
	.sectionentsize	8
	.align		4
        /*0000*/ 	.word	0x00000000
	.align		4
        /*0004*/ 	.word	0xffffffff
	.align		4
        /*0008*/ 	.word	index@(_ZN7cutlass13device_kernelINS_4gemm6kernel13GemmUniversalINS1_17GroupProblemShapeIN4cute5tupleIJiiiEEEEENS1_10collective13CollectiveMmaINS1_39MainloopSm90ArrayTmaGmmaWarpSpecializedILi3ENS6_IJNS5_1CILi2EEENSC_ILi1EEESE_EEENS1_40KernelPtrArrayTmaWarpSpecializedPingpongEEENS6_IJNSC_ILi256EEESI_NSC_ILi64EEEEEENS_10bfloat16_tEPNS6_IJlSE_NSC_ILi0EEEEEESL_SO_NS5_8TiledMMAINS5_8MMA_AtomIJNS5_4SM904GMMA28MMA_64x256x16_F32BF16BF16_SSILNSS_5MajorE0ELSU_0ELNSS_7ScaleInE1ELSV_1EEEEEENS5_6LayoutINS6_IJSE_SE_SE_EEENS6_IJSM_SM_SM_EEEEENS6_IJNS5_10UnderscoreES12_S12_EEEEENS5_13SM90_TMA_LOADENS5_14ComposedLayoutINS5_7SwizzleILi3ELi4ELi3EEENS5_18smem_ptr_flag_bitsILi16EEENSY_INS6_IJNSC_ILi8EEESJ_EEENS6_IJSJ_SE_EEEEEEEvNS5_8identityENS5_23SM90_TMA_LOAD_MULTICASTES1F_vS1G_EENS_8epilogue10collective18CollectiveEpilogueINS1J_30Sm90PtrArrayTmaWarpSpecializedILi4ELi2ELi16ELb1ELb0ELi2EEEJSK_NS6_IJSJ_NSC_ILi32EEEEEENS_6half_tEPNS6_IJSE_lSM_EEES1Q_S1S_NS1J_6fusion15FusionCallbacksIS1N_NS1T_17LinearCombinationIS1Q_fS1Q_fLNS_15FloatRoundStyleE2EEESK_S1P_JEEES15_NS16_IS18_S1A_NSY_INS6_IJSJ_S1B_EEENS6_IJSE_SJ_EEEEEEENS5_17SM75_U16x8_LDSM_TENS5_14SM90_TMA_STOREES22_NS5_17SM90_U16x8_STSM_TENS5_9Copy_AtomIJNS5_17SM90_U32x4_STSM_NES1Q_EEEvEEEvvEEEEvNT_6ParamsE)
	.align		4
        /*000c*/ 	.word	index@(__assertfail)
	.align		4
        /*0010*/ 	.word	0x00000000
	.align		4
        /*0014*/ 	.word	0xfffffffe
	.align		4
        /*0018*/ 	.word	0x00000000
	.align		4
        /*001c*/ 	.word	0xfffffffd
	.align		4
        /*0020*/ 	.word	0x00000000
	.align		4
        /*0024*/ 	.word	0xfffffffc


//--------------------- .nv.constant4             --------------------------
	.section	.nv.constant4,"a",@progbits
	.align	8
	.align		8
.nv.constant4:
        /*0000*/ 	.dword	__assertfail
	.align		8
        /*0008*/ 	.dword	__unnamed_1
	.align		8
        /*0010*/ 	.dword	_ZN39_INTERNAL_628f27f0_4_k_cu_960be2e2_33034cuda3std3__45__cpo5beginE
	.align		8
        /*0018*/ 	.dword	_ZN39_INTERNAL_628f27f0_4_k_cu_960be2e2_33034cuda3std3__45__cpo3endE
	.align		8
        /*0020*/ 	.dword	_ZN39_INTERNAL_628f27f0_4_k_cu_960be2e2_33034cuda3std3__45__cpo6cbeginE
	.align		8
        /*0028*/ 	.dword	_ZN39_INTERNAL_628f27f0_4_k_cu_960be2e2_33034cuda3std3__45__cpo4cendE
	.align		8
        /*0030*/ 	.dword	_ZN39_INTERNAL_628f27f0_4_k_cu_960be2e2_33034cuda3std3__441_GLOBAL__N__628f27f0_4_k_cu_960be2e2_33036ignoreE
	.align		8
        /*0038*/ 	.dword	_ZN39_INTERNAL_628f27f0_4_k_cu_960be2e2_33034cuda3std3__419piecewise_constructE
	.align		8
        /*0040*/ 	.dword	_ZN39_INTERNAL_628f27f0_4_k_cu_960be2e2_33034cuda3std3__48in_placeE
	.align		8
        /*0048*/ 	.dword	_ZN39_INTERNAL_628f27f0_4_k_cu_960be2e2_33034cuda3std6ranges3__45__cpo4swapE
	.align		8
        /*0050*/ 	.dword	_ZN39_INTERNAL_628f27f0_4_k_cu_960be2e2_33034cuda3std6ranges3__45__cpo9iter_moveE
	.align		8
        /*0058*/ 	.dword	_ZN39_INTERNAL_628f27f0_4_k_cu_960be2e2_33034cute7productE
	.align		8
        /*0060*/ 	.dword	_ZN39_INTERNAL_628f27f0_4_k_cu_960be2e2_33034cute1_E
	.align		8
        /*0068*/ 	.dword	$str$24
	.align		8
        /*0070*/ 	.dword	$str$25


//--------------------- .text._ZN7cutlass13device_kernelINS_4gemm6kernel13GemmUniversalINS1_17GroupProblemShapeIN4cute5tupleIJiiiEEEEENS1_10collective13CollectiveMmaINS1_39MainloopSm90ArrayTmaGmmaWarpSpecializedILi3ENS6_IJNS5_1CILi2EEENSC_ILi1EEESE_EEENS1_40KernelPtrArrayTmaWarpSpecializedPingpongEEENS6_IJNSC_ILi256EEESI_NSC_ILi64EEEEEENS_10bfloat16_tEPNS6_IJlSE_NSC_ILi0EEEEEESL_SO_NS5_8TiledMMAINS5_8MMA_AtomIJNS5_4SM904GMMA28MMA_64x256x16_F32BF16BF16_SSILNSS_5MajorE0ELSU_0ELNSS_7ScaleInE1ELSV_1EEEEEENS5_6LayoutINS6_IJSE_SE_SE_EEENS6_IJSM_SM_SM_EEEEENS6_IJNS5_10UnderscoreES12_S12_EEEEENS5_13SM90_TMA_LOADENS5_14ComposedLayoutINS5_7SwizzleILi3ELi4ELi3EEENS5_18smem_ptr_flag_bitsILi16EEENSY_INS6_IJNSC_ILi8EEESJ_EEENS6_IJSJ_SE_EEEEEEEvNS5_8identityENS5_23SM90_TMA_LOAD_MULTICASTES1F_vS1G_EENS_8epilogue10collective18CollectiveEpilogueINS1J_30Sm90PtrArrayTmaWarpSpecializedILi4ELi2ELi16ELb1ELb0ELi2EEEJSK_NS6_IJSJ_NSC_ILi32EEEEEENS_6half_tEPNS6_IJSE_lSM_EEES1Q_S1S_NS1J_6fusion15FusionCallbacksIS1N_NS1T_17LinearCombinationIS1Q_fS1Q_fLNS_15FloatRoundStyleE2EEESK_S1P_JEEES15_NS16_IS18_S1A_NSY_INS6_IJSJ_S1B_EEENS6_IJSE_SJ_EEEEEEENS5_17SM75_U16x8_LDSM_TENS5_14SM90_TMA_STOREES22_NS5_17SM90_U16x8_STSM_TENS5_9Copy_AtomIJNS5_17SM90_U32x4_STSM_NES1Q_EEEvEEEvvEEEEvNT_6ParamsE --------------------------
	.section	.text._ZN7cutlass13device_kernelINS_4gemm6kernel13GemmUniversalINS1_17GroupProblemShapeIN4cute5tupleIJiiiEEEEENS1_10collective13CollectiveMmaINS1_39MainloopSm90ArrayTmaGmmaWarpSpecializedILi3ENS6_IJNS5_1CILi2EEENSC_ILi1EEESE_EEENS1_40KernelPtrArrayTmaWarpSpecializedPingpongEEENS6_IJNSC_ILi256EEESI_NSC_ILi64EEEEEENS_10bfloat16_tEPNS6_IJlSE_NSC_ILi0EEEEEESL_SO_NS5_8TiledMMAINS5_8MMA_AtomIJNS5_4SM904GMMA28MMA_64x256x16_F32BF16BF16_SSILNSS_5MajorE0ELSU_0ELNSS_7ScaleInE1ELSV_1EEEEEENS5_6LayoutINS6_IJSE_SE_SE_EEENS6_IJSM_SM_SM_EEEEENS6_IJNS5_10UnderscoreES12_S12_EEEEENS5_13SM90_TMA_LOADENS5_14ComposedLayoutINS5_7SwizzleILi3ELi4ELi3EEENS5_18smem_ptr_flag_bitsILi16EEENSY_INS6_IJNSC_ILi8EEESJ_EEENS6_IJSJ_SE_EEEEEEEvNS5_8identityENS5_23SM90_TMA_LOAD_MULTICASTES1F_vS1G_EENS_8epilogue10collective18CollectiveEpilogueINS1J_30Sm90PtrArrayTmaWarpSpecializedILi4ELi2ELi16ELb1ELb0ELi2EEEJSK_NS6_IJSJ_NSC_ILi32EEEEEENS_6half_tEPNS6_IJSE_lSM_EEES1Q_S1S_NS1J_6fusion15FusionCallbacksIS1N_NS1T_17LinearCombinationIS1Q_fS1Q_fLNS_15FloatRoundStyleE2EEESK_S1P_JEEES15_NS16_IS18_S1A_NSY_INS6_IJSJ_S1B_EEENS6_IJSE_SJ_EEEEEEENS5_17SM75_U16x8_LDSM_TENS5_14SM90_TMA_STOREES22_NS5_17SM90_U16x8_STSM_TENS5_9Copy_AtomIJNS5_17SM90_U32x4_STSM_NES1Q_EEEvEEEvvEEEEvNT_6ParamsE,"ax",@progbits
	.align	128
.text._ZN7cutlass13device_kernelINS_4gemm6kernel13GemmUniversalINS1_17GroupProblemShapeIN4cute5tupleIJiiiEEEEENS1_10collective13CollectiveMmaINS1_39MainloopSm90ArrayTmaGmmaWarpSpecializedILi3ENS6_IJNS5_1CILi2EEENSC_ILi1EEESE_EEENS1_40KernelPtrArrayTmaWarpSpecializedPingpongEEENS6_IJNSC_ILi256EEESI_NSC_ILi64EEEEEENS_10bfloat16_tEPNS6_IJlSE_NSC_ILi0EEEEEESL_SO_NS5_8TiledMMAINS5_8MMA_AtomIJNS5_4SM904GMMA28MMA_64x256x16_F32BF16BF16_SSILNSS_5MajorE0ELSU_0ELNSS_7ScaleInE1ELSV_1EEEEEENS5_6LayoutINS6_IJSE_SE_SE_EEENS6_IJSM_SM_SM_EEEEENS6_IJNS5_10UnderscoreES12_S12_EEEEENS5_13SM90_TMA_LOADENS5_14ComposedLayoutINS5_7SwizzleILi3ELi4ELi3EEENS5_18smem_ptr_flag_bitsILi16EEENSY_INS6_IJNSC_ILi8EEESJ_EEENS6_IJSJ_SE_EEEEEEEvNS5_8identityENS5_23SM90_TMA_LOAD_MULTICASTES1F_vS1G_EENS_8epilogue10collective18CollectiveEpilogueINS1J_30Sm90PtrArrayTmaWarpSpecializedILi4ELi2ELi16ELb1ELb0ELi2EEEJSK_NS6_IJSJ_NSC_ILi32EEEEEENS_6half_tEPNS6_IJSE_lSM_EEES1Q_S1S_NS1J_6fusion15FusionCallbacksIS1N_NS1T_17LinearCombinationIS1Q_fS1Q_fLNS_15FloatRoundStyleE2EEESK_S1P_JEEES15_NS16_IS18_S1A_NSY_INS6_IJSJ_S1B_EEENS6_IJSE_SJ_EEEEEEENS5_17SM75_U16x8_LDSM_TENS5_14SM90_TMA_STOREES22_NS5_17SM90_U16x8_STSM_TENS5_9Copy_AtomIJNS5_17SM90_U32x4_STSM_NES1Q_EEEvEEEvvEEEEvNT_6ParamsE:
        .type           _ZN7cutlass13device_kernelINS_4gemm6kernel13GemmUniversalINS1_17GroupProblemShapeIN4cute5tupleIJiiiEEEEENS1_10collective13CollectiveMmaINS1_39MainloopSm90ArrayTmaGmmaWarpSpecializedILi3ENS6_IJNS5_1CILi2EEENSC_ILi1EEESE_EEENS1_40KernelPtrArrayTmaWarpSpecializedPingpongEEENS6_IJNSC_ILi256EEESI_NSC_ILi64EEEEEENS_10bfloat16_tEPNS6_IJlSE_NSC_ILi0EEEEEESL_SO_NS5_8TiledMMAINS5_8MMA_AtomIJNS5_4SM904GMMA28MMA_64x256x16_F32BF16BF16_SSILNSS_5MajorE0ELSU_0ELNSS_7ScaleInE1ELSV_1EEEEEENS5_6LayoutINS6_IJSE_SE_SE_EEENS6_IJSM_SM_SM_EEEEENS6_IJNS5_10UnderscoreES12_S12_EEEEENS5_13SM90_TMA_LOADENS5_14ComposedLayoutINS5_7SwizzleILi3ELi4ELi3EEENS5_18smem_ptr_flag_bitsILi16EEENSY_INS6_IJNSC_ILi8EEESJ_EEENS6_IJSJ_SE_EEEEEEEvNS5_8identityENS5_23SM90_TMA_LOAD_MULTICASTES1F_vS1G_EENS_8epilogue10collective18CollectiveEpilogueINS1J_30Sm90PtrArrayTmaWarpSpecializedILi4ELi2ELi16ELb1ELb0ELi2EEEJSK_NS6_IJSJ_NSC_ILi32EEEEEENS_6half_tEPNS6_IJSE_lSM_EEES1Q_S1S_NS1J_6fusion15FusionCallbacksIS1N_NS1T_17LinearCombinationIS1Q_fS1Q_fLNS_15FloatRoundStyleE2EEESK_S1P_JEEES15_NS16_IS18_S1A_NSY_INS6_IJSJ_S1B_EEENS6_IJSE_SJ_EEEEEEENS5_17SM75_U16x8_LDSM_TENS5_14SM90_TMA_STOREES22_NS5_17SM90_U16x8_STSM_TENS5_9Copy_AtomIJNS5_17SM90_U32x4_STSM_NES1Q_EEEvEEEvvEEEEvNT_6ParamsE,@function
        .size           _ZN7cutlass13device_kernelINS_4gemm6kernel13GemmUniversalINS1_17GroupProblemShapeIN4cute5tupleIJiiiEEEEENS1_10collective13CollectiveMmaINS1_39MainloopSm90ArrayTmaGmmaWarpSpecializedILi3ENS6_IJNS5_1CILi2EEENSC_ILi1EEESE_EEENS1_40KernelPtrArrayTmaWarpSpecializedPingpongEEENS6_IJNSC_ILi256EEESI_NSC_ILi64EEEEEENS_10bfloat16_tEPNS6_IJlSE_NSC_ILi0EEEEEESL_SO_NS5_8TiledMMAINS5_8MMA_AtomIJNS5_4SM904GMMA28MMA_64x256x16_F32BF16BF16_SSILNSS_5MajorE0ELSU_0ELNSS_7ScaleInE1ELSV_1EEEEEENS5_6LayoutINS6_IJSE_SE_SE_EEENS6_IJSM_SM_SM_EEEEENS6_IJNS5_10UnderscoreES12_S12_EEEEENS5_13SM90_TMA_LOADENS5_14ComposedLayoutINS5_7SwizzleILi3ELi4ELi3EEENS5_18smem_ptr_flag_bitsILi16EEENSY_INS6_IJNSC_ILi8EEESJ_EEENS6_IJSJ_SE_EEEEEEEvNS5_8identityENS5_23SM90_TMA_LOAD_MULTICASTES1F_vS1G_EENS_8epilogue10collective18CollectiveEpilogueINS1J_30Sm90PtrArrayTmaWarpSpecializedILi4ELi2ELi16ELb1ELb0ELi2EEEJSK_NS6_IJSJ_NSC_ILi32EEEEEENS_6half_tEPNS6_IJSE_lSM_EEES1Q_S1S_NS1J_6fusion15FusionCallbacksIS1N_NS1T_17LinearCombinationIS1Q_fS1Q_fLNS_15FloatRoundStyleE2EEESK_S1P_JEEES15_NS16_IS18_S1A_NSY_INS6_IJSJ_S1B_EEENS6_IJSE_SJ_EEEEEEENS5_17SM75_U16x8_LDSM_TENS5_14SM90_TMA_STOREES22_NS5_17SM90_U16x8_STSM_TENS5_9Copy_AtomIJNS5_17SM90_U32x4_STSM_NES1Q_EEEvEEEvvEEEEvNT_6ParamsE,(.L_x_638 - _ZN7cutlass13device_kernelINS_4gemm6kernel13GemmUniversalINS1_17GroupProblemShapeIN4cute5tupleIJiiiEEEEENS1_10collective13CollectiveMmaINS1_39MainloopSm90ArrayTmaGmmaWarpSpecializedILi3ENS6_IJNS5_1CILi2EEENSC_ILi1EEESE_EEENS1_40KernelPtrArrayTmaWarpSpecializedPingpongEEENS6_IJNSC_ILi256EEESI_NSC_ILi64EEEEEENS_10bfloat16_tEPNS6_IJlSE_NSC_ILi0EEEEEESL_SO_NS5_8TiledMMAINS5_8MMA_AtomIJNS5_4SM904GMMA28MMA_64x256x16_F32BF16BF16_SSILNSS_5MajorE0ELSU_0ELNSS_7ScaleInE1ELSV_1EEEEEENS5_6LayoutINS6_IJSE_SE_SE_EEENS6_IJSM_SM_SM_EEEEENS6_IJNS5_10UnderscoreES12_S12_EEEEENS5_13SM90_TMA_LOADENS5_14ComposedLayoutINS5_7SwizzleILi3ELi4ELi3EEENS5_18smem_ptr_flag_bitsILi16EEENSY_INS6_IJNSC_ILi8EEESJ_EEENS6_IJSJ_SE_EEEEEEEvNS5_8identityENS5_23SM90_TMA_LOAD_MULTICASTES1F_vS1G_EENS_8epilogue10collective18CollectiveEpilogueINS1J_30Sm90PtrArrayTmaWarpSpecializedILi4ELi2ELi16ELb1ELb0ELi2EEEJSK_NS6_IJSJ_NSC_ILi32EEEEEENS_6half_tEPNS6_IJSE_lSM_EEES1Q_S1S_NS1J_6fusion15FusionCallbacksIS1N_NS1T_17LinearCombinationIS1Q_fS1Q_fLNS_15FloatRoundStyleE2EEESK_S1P_JEEES15_NS16_IS18_S1A_NSY_INS6_IJSJ_S1B_EEENS6_IJSE_SJ_EEEEEEENS5_17SM75_U16x8_LDSM_TENS5_14SM90_TMA_STOREES22_NS5_17SM90_U16x8_STSM_TENS5_9Copy_AtomIJNS5_17SM90_U32x4_STSM_NES1Q_EEEvEEEvvEEEEvNT_6ParamsE)
        .other          _ZN7cutlass13device_kernelINS_4gemm6kernel13GemmUniversalINS1_17GroupProblemShapeIN4cute5tupleIJiiiEEEEENS1_10collective13CollectiveMmaINS1_39MainloopSm90ArrayTmaGmmaWarpSpecializedILi3ENS6_IJNS5_1CILi2EEENSC_ILi1EEESE_EEENS1_40KernelPtrArrayTmaWarpSpecializedPingpongEEENS6_IJNSC_ILi256EEESI_NSC_ILi64EEEEEENS_10bfloat16_tEPNS6_IJlSE_NSC_ILi0EEEEEESL_SO_NS5_8TiledMMAINS5_8MMA_AtomIJNS5_4SM904GMMA28MMA_64x256x16_F32BF16BF16_SSILNSS_5MajorE0ELSU_0ELNSS_7ScaleInE1ELSV_1EEEEEENS5_6LayoutINS6_IJSE_SE_SE_EEENS6_IJSM_SM_SM_EEEEENS6_IJNS5_10UnderscoreES12_S12_EEEEENS5_13SM90_TMA_LOADENS5_14ComposedLayoutINS5_7SwizzleILi3ELi4ELi3EEENS5_18smem_ptr_flag_bitsILi16EEENSY_INS6_IJNSC_ILi8EEESJ_EEENS6_IJSJ_SE_EEEEEEEvNS5_8identityENS5_23SM90_TMA_LOAD_MULTICASTES1F_vS1G_EENS_8epilogue10collective18CollectiveEpilogueINS1J_30Sm90PtrArrayTmaWarpSpecializedILi4ELi2ELi16ELb1ELb0ELi2EEEJSK_NS6_IJSJ_NSC_ILi32EEEEEENS_6half_tEPNS6_IJSE_lSM_EEES1Q_S1S_NS1J_6fusion15FusionCallbacksIS1N_NS1T_17LinearCombinationIS1Q_fS1Q_fLNS_15FloatRoundStyleE2EEESK_S1P_JEEES15_NS16_IS18_S1A_NSY_INS6_IJSJ_S1B_EEENS6_IJSE_SJ_EEEEEEENS5_17SM75_U16x8_LDSM_TENS5_14SM90_TMA_STOREES22_NS5_17SM90_U16x8_STSM_TENS5_9Copy_AtomIJNS5_17SM90_U32x4_STSM_NES1Q_EEEvEEEvvEEEEvNT_6ParamsE,@"STO_CUDA_ENTRY STV_DEFAULT"
_ZN7cutlass13device_kernelINS_4gemm6kernel13GemmUniversalINS1_17GroupProblemShapeIN4cute5tupleIJiiiEEEEENS1_10collective13CollectiveMmaINS1_39MainloopSm90ArrayTmaGmmaWarpSpecializedILi3ENS6_IJNS5_1CILi2EEENSC_ILi1EEESE_EEENS1_40KernelPtrArrayTmaWarpSpecializedPingpongEEENS6_IJNSC_ILi256EEESI_NSC_ILi64EEEEEENS_10bfloat16_tEPNS6_IJlSE_NSC_ILi0EEEEEESL_SO_NS5_8TiledMMAINS5_8MMA_AtomIJNS5_4SM904GMMA28MMA_64x256x16_F32BF16BF16_SSILNSS_5MajorE0ELSU_0ELNSS_7ScaleInE1ELSV_1EEEEEENS5_6LayoutINS6_IJSE_SE_SE_EEENS6_IJSM_SM_SM_EEEEENS6_IJNS5_10UnderscoreES12_S12_EEEEENS5_13SM90_TMA_LOADENS5_14ComposedLayoutINS5_7SwizzleILi3ELi4ELi3EEENS5_18smem_ptr_flag_bitsILi16EEENSY_INS6_IJNSC_ILi8EEESJ_EEENS6_IJSJ_SE_EEEEEEEvNS5_8identityENS5_23SM90_TMA_LOAD_MULTICASTES1F_vS1G_EENS_8epilogue10collective18CollectiveEpilogueINS1J_30Sm90PtrArrayTmaWarpSpecializedILi4ELi2ELi16ELb1ELb0ELi2EEEJSK_NS6_IJSJ_NSC_ILi32EEEEEENS_6half_tEPNS6_IJSE_lSM_EEES1Q_S1S_NS1J_6fusion15FusionCallbacksIS1N_NS1T_17LinearCombinationIS1Q_fS1Q_fLNS_15FloatRoundStyleE2EEESK_S1P_JEEES15_NS16_IS18_S1A_NSY_INS6_IJSJ_S1B_EEENS6_IJSE_SJ_EEEEEEENS5_17SM75_U16x8_LDSM_TENS5_14SM90_TMA_STOREES22_NS5_17SM90_U16x8_STSM_TENS5_9Copy_AtomIJNS5_17SM90_U32x4_STSM_NES1Q_EEEvEEEvvEEEEvNT_6ParamsE:
[----:B------:R-:W1:Y:S02]  /*0000*/  LDC R1, c[0x0][0x28] ;  /* 0x00000a00ff017b82 */ /* 0x000e640000000800 */
[----:B-1----:R-:W-:-:S06]  /*0010*/  IADD3 R1, R1, -0x1b88, RZ ;  /* 0xffffe47801017810 */ /* 0x002fcc0007ffe0ff */
[----:B------:R-:W1:Y:S01]  /*0020*/  LDC.64 R4, c[0x0][0x918] ;  /* 0x00024600ff047b82 */ /* 0x000e620000000a00 */
[----:B------:R-:W-:Y:S01]  /*0030*/  ULDC.64 UR38, c[0x0][0x208] ;  /* 0x0000820000267ab9 */ /* 0x000fe20000000a00 */
[----:B------:R-:W2:Y:S01]  /*0040*/  S2R R20, SR_TID.X ;  /* 0x0000000000147919 */ /* 0x000ea20000002100 */
[----:B------:R-:W-:Y:S01]  /*0050*/  ULDC UR4, c[0x0][0x910] ;  /* 0x0002440000047ab9 */ /* 0x000fe20000000800 */
[----:B------:R-:W-:Y:S01]  /*0060*/  ULDC.64 UR20, c[0x0][0x8d0] ;  /* 0x0002340000147ab9 */ /* 0x000fe20000000a00 */
[----:B------:R-:W-:Y:S01]  /*0070*/  ULDC.64 UR14, c[0x0][0x8c8] ;  /* 0x00023200000e7ab9 */ /* 0x000fe20000000a00 */
[----:B------:R-:W-:Y:S01]  /*0080*/  IMAD.MOV.U32 R8, RZ, RZ, RZ ;  /* 0x000000ffff087224 */ /* 0x000fe200078e00ff */
[----:B------:R-:W-:Y:S01]  /*0090*/  MOV R0, RZ ;  /* 0x000000ff00007202 */ /* 0x000fe20000000f00 */
[----:B------:R-:W3:Y:S01]  /*00a0*/  S2UR UR25, SR_CTAID.Y ;  /* 0x00000000001979c3 */ /* 0x000ee20000002600 */
[----:B------:R-:W-:Y:S01]  /*00b0*/  ULDC.64 UR16, c[0x0][0x8e0] ;  /* 0x0002380000107ab9 */ /* 0x000fe20000000a00 */
[----:B------:R-:W-:Y:S01]  /*00c0*/  ULDC.64 UR22, c[0x0][0x8e8] ;  /* 0x00023a0000167ab9 */ /* 0x000fe20000000a00 */
[----:B-1----:R-:W4:Y:S01]  /*00d0*/  LDG.E R7, desc[UR38][R4.64] ;  /* 0x0000002604077981 */ /* 0x002f22000c1e1900 */
[----:B------:R-:W-:-:S03]  /*00e0*/  MOV R12, UR4 ;  /* 0x00000004000c7c02 */ /* 0x000fc60008000f00 */
[----:B------:R-:W4:Y:S01]  /*00f0*/  LDG.E R6, desc[UR38][R4.64+0x4] ;  /* 0x0000042604067981 */ /* 0x000f22000c1e1900 */
[----:B--2---:R-:W-:Y:S01]  /*0100*/  LOP3.LUT R21, R20, 0x1f, RZ, 0xc0, !PT ;  /* 0x0000001f14157812 */ /* 0x004fe200078ec0ff */
[----:B------:R-:W-:Y:S01]  /*0110*/  UISETP.NE.U32.AND UP0, UPT, UR20, URZ, UPT ;  /* 0x0000003f1400728c */ /* 0x000fe2000bf05070 */
[----:B------:R-:W1:Y:S01]  /*0120*/  S2UR UR56, SR_CTAID.X ;  /* 0x00000000003879c3 */ /* 0x000e620000002500 */
[----:B------:R-:W-:Y:S01]  /*0130*/  ULDC UR4, c[0x0][0x908] ;  /* 0x0002420000047ab9 */ /* 0x000fe20000000800 */
[----:B------:R-:W-:Y:S01]  /*0140*/  ISETP.GE.AND P0, PT, R21, R12, PT ;  /* 0x0000000c1500720c */ /* 0x000fe20003f06270 */
[----:B------:R-:W-:Y:S02]  /*0150*/  UISETP.NE.AND.EX UP0, UPT, UR21, URZ, UPT, UP0 ;  /* 0x0000003f1500728c */ /* 0x000fe4000bf05300 */
[----:B------:R-:W-:-:S09]  /*0160*/  UISETP.NE.AND UP3, UPT, UR4, 0x1, UPT ;  /* 0x000000010400788c */ /* 0x000fd2000bf65270 */
[----:B------:R-:W-:Y:S01]  /*0170*/  @UP0 ULDC UR24, c[0x0][0x8dc] ;  /* 0x0002370000180ab9 */ /* 0x000fe20000000800 */
[----:B------:R-:W2:Y:S01]  /*0180*/  @!P0 LDC.64 R2, c[0x0][0x918] ;  /* 0x00024600ff028b82 */ /* 0x000ea20000000a00 */
[----:B---3--:R-:W-:Y:S01]  /*0190*/  @UP3 UMOV UR6, UR25 ;  /* 0x0000001900063c82 */ /* 0x008fe20008000000 */
[----:B------:R-:W-:Y:S01]  /*01a0*/  @UP3 ULDC UR8, c[0x0][0x10] ;  /* 0x0000040000083ab9 */ /* 0x000fe20000000800 */
[----:B------:R-:W-:Y:S01]  /*01b0*/  @UP3 UMOV UR4, UR6 ;  /* 0x0000000600043c82 */ /* 0x000fe20008000000 */
[----:B------:R-:W-:Y:S01]  /*01c0*/  @UP3 UMOV UR5, URZ ;  /* 0x0000003f00053c82 */ /* 0x000fe20008000000 */
[----:B------:R-:W-:Y:S01]  /*01d0*/  @!UP3 UMOV UR6, UR25 ;  /* 0x000000190006bc82 */ /* 0x000fe20008000000 */
[----:B-1----:R-:W-:Y:S01]  /*01e0*/  @UP3 UIMAD.WIDE.U32 UR8, UR56, UR8, UR4 ;  /* 0x00000008380832a5 */ /* 0x002fe2000f8e0004 */
[----:B------:R-:W-:Y:S01]  /*01f0*/  @UP3 UMOV UR7, URZ ;  /* 0x0000003f00073c82 */ /* 0x000fe20008000000 */
[----:B--2---:R-:W-:-:S05]  /*0200*/  @!P0 IMAD.WIDE.U32 R2, R21, 0xc, R2 ;  /* 0x0000000c15028825 */ /* 0x004fca00078e0002 */
[----:B------:R1:W5:Y:S04]  /*0210*/  @!P0 LDG.E R8, desc[UR38][R2.64] ;  /* 0x0000002602088981 */ /* 0x000368000c1e1900 */
[----:B------:R1:W5:Y:S01]  /*0220*/  @!P0 LDG.E R0, desc[UR38][R2.64+0x4] ;  /* 0x0000042602008981 */ /* 0x000362000c1e1900 */
[----:B------:R-:W-:Y:S01]  /*0230*/  ISETP.NE.U32.AND P0, PT, RZ, UR22, PT ;  /* 0x00000016ff007c0c */ /* 0x000fe2000bf05070 */
[----:B------:R-:W-:-:S03]  /*0240*/  @!UP3 ULDC UR10, c[0x0][0xc] ;  /* 0x00000300000abab9 */ /* 0x000fc60000000800 */
[----:B------:R-:W-:Y:S01]  /*0250*/  ISETP.NE.AND.EX P0, PT, RZ, UR23, PT, P0 ;  /* 0x00000017ff007c0c */ /* 0x000fe2000bf05300 */
[----:B------:R-:W-:Y:S01]  /*0260*/  UMOV UR57, URZ ;  /* 0x0000003f00397c82 */ /* 0x000fe20008000000 */
[----:B------:R-:W-:Y:S01]  /*0270*/  @UP3 UIADD3 UR7, UR9, UR7, URZ ;  /* 0x0000000709073290 */ /* 0x000fe2000fffe03f */
[----:B----4-:R-:W-:Y:S02]  /*0280*/  R2UR UR12, R7 ;  /* 0x00000000070c72ca */ /* 0x010fe400000e0000 */
[----:B------:R-:W-:-:S11]  /*0290*/  R2UR UR26, R6 ;  /* 0x00000000061a72ca */ /* 0x000fd600000e0000 */
[----:B------:R-:W-:-:S04]  /*02a0*/  UIADD3 UR11, UP1, UR12, UR14, URZ ;  /* 0x0000000e0c0b7290 */ /* 0x000fc8000ff3e03f */
[----:B------:R-:W-:Y:S02]  /*02b0*/  ULEA.HI.X.SX32 UR12, UR12, UR15, 0x1, UP1 ;  /* 0x0000000f0c0c7291 */ /* 0x000fe400088f0e3f */
[----:B------:R-:W-:-:S04]  /*02c0*/  UIADD3 UR11, UP1, UR11, -0x1, URZ ;  /* 0xffffffff0b0b7890 */ /* 0x000fc8000ff3e03f */
[----:B------:R-:W-:Y:S02]  /*02d0*/  UIADD3.X UR12, UR12, -0x1, URZ, UP1, !UPT ;  /* 0xffffffff0c0c7890 */ /* 0x000fe40008ffe43f */
[----:B------:R-:W-:-:S04]  /*02e0*/  @UP0 UIADD3 UR24, UP1, UR11, UR24, URZ ;  /* 0x000000180b180290 */ /* 0x000fc8000ff3e03f */
[----:B------:R-:W-:Y:S02]  /*02f0*/  @UP0 UIADD3.X UR27, URZ, UR12, URZ, UP1, !UPT ;  /* 0x0000000c3f1b0290 */ /* 0x000fe40008ffe43f */
[----:B------:R-:W-:Y:S02]  /*0300*/  UIADD3 UR13, UP1, UR26, UR16, URZ ;  /* 0x000000101a0d7290 */ /* 0x000fe4000ff3e03f */
[----:B------:R-:W-:Y:S02]  /*0310*/  @UP0 UIMAD.WIDE.U32 UR18, UR27, UR20, URZ ;  /* 0x000000141b1202a5 */ /* 0x000fe4000f8e003f */
[----:B------:R-:W-:Y:S02]  /*0320*/  ULEA.HI.X.SX32 UR26, UR26, UR17, 0x1, UP1 ;  /* 0x000000111a1a7291 */ /* 0x000fe400088f0e3f */
[----:B------:R-:W-:Y:S02]  /*0330*/  @UP0 UIMAD.WIDE.U32 UR18, UP1, UR24, UR21, UR18 ;  /* 0x00000015181202a5 */ /* 0x000fe4000f820012 */
[----:B------:R-:W-:-:S02]  /*0340*/  @UP0 UIMAD.WIDE.U32 UR4, UR24, UR20, URZ ;  /* 0x00000014180402a5 */ /* 0x000fc4000f8e003f */
[----:B------:R-:W-:Y:S02]  /*0350*/  @UP0 UIADD3.X UR25, URZ, URZ, URZ, UP1, !UPT ;  /* 0x0000003f3f190290 */ /* 0x000fe40008ffe43f */
[----:B------:R-:W-:Y:S01]  /*0360*/  @UP0 UIADD3 URZ, UP1, UR5, UR18, URZ ;  /* 0x00000012053f0290 */ /* 0x000fe2000ff3e03f */
[----:B------:R-:W-:Y:S01]  /*0370*/  @UP0 UMOV UR24, UR19 ;  /* 0x0000001300180c82 */ /* 0x000fe20008000000 */
[----:B------:R-:W-:Y:S02]  /*0380*/  @!UP3 UIMAD.WIDE.U32 UR4, UR10, UR6, UR56 ;  /* 0x000000060a04b2a5 */ /* 0x000fe4000f8e0038 */
[----:B------:R-:W-:Y:S02]  /*0390*/  @UP0 UIMAD.WIDE.U32.X UR18, UR27, UR21, UR24, UP1 ;  /* 0x000000151b1202a5 */ /* 0x000fe400088e0418 */
[----:B------:R-:W-:-:S03]  /*03a0*/  UIADD3 UR13, UP2, UR13, -0x1, URZ ;  /* 0xffffffff0d0d7890 */ /* 0x000fc6000ff5e03f */
[----:B------:R-:W-:Y:S01]  /*03b0*/  @!UP3 UMOV UR8, UR4 ;  /* 0x000000040008bc82 */ /* 0x000fe20008000000 */
[----:B------:R-:W-:Y:S01]  /*03c0*/  UIADD3.X UR24, UR26, -0x1, URZ, UP2, !UPT ;  /* 0xffffffff1a187890 */ /* 0x000fe200097fe43f */
[----:B------:R-:W-:Y:S01]  /*03d0*/  @!UP3 UMOV UR7, UR5 ;  /* 0x000000050007bc82 */ /* 0x000fe20008000000 */
[----:B------:R-:W-:Y:S01]  /*03e0*/  @UP0 UMOV UR11, UR18 ;  /* 0x00000012000b0c82 */ /* 0x000fe20008000000 */
[----:B------:R-:W-:Y:S01]  /*03f0*/  @UP0 UMOV UR12, UR19 ;  /* 0x00000013000c0c82 */ /* 0x000fe20008000000 */
[----:B-1----:R-:W-:Y:S08]  /*0400*/  @!P0 BRA `(.L_x_0) ;  /* 0x0000000000308947 */ /* 0x002ff00003800000 */
[----:B------:R-:W-:Y:S02]  /*0410*/  ULDC UR9, c[0x0][0x8f4] ;  /* 0x00023d0000097ab9 */ /* 0x000fe40000000800 */
[----:B------:R-:W-:-:S04]  /*0420*/  UIADD3 UR9, UP1, UR13, UR9, URZ ;  /* 0x000000090d097290 */ /* 0x000fc8000ff3e03f */
[----:B------:R-:W-:-:S04]  /*0430*/  UIADD3.X UR10, URZ, UR24, URZ, UP1, !UPT ;  /* 0x000000183f0a7290 */ /* 0x000fc80008ffe43f */
[----:B------:R-:W-:-:S04]  /*0440*/  UIMAD.WIDE.U32 UR4, UR10, UR22, URZ ;  /* 0x000000160a0472a5 */ /* 0x000fc8000f8e003f */
[----:B------:R-:W-:Y:S02]  /*0450*/  UIMAD.WIDE.U32 UR18, UP1, UR9, UR23, UR4 ;  /* 0x00000017091272a5 */ /* 0x000fe4000f820004 */
[----:B------:R-:W-:Y:S02]  /*0460*/  UIMAD.WIDE.U32 UR4, UR9, UR22, URZ ;  /* 0x00000016090472a5 */ /* 0x000fe4000f8e003f */
[----:B------:R-:W-:Y:S02]  /*0470*/  UIADD3.X UR25, URZ, URZ, URZ, UP1, !UPT ;  /* 0x0000003f3f197290 */ /* 0x000fe40008ffe43f */
[----:B------:R-:W-:Y:S01]  /*0480*/  UIADD3 URZ, UP1, UR5, UR18, URZ ;  /* 0x00000012053f7290 */ /* 0x000fe2000ff3e03f */
[----:B------:R-:W-:-:S03]  /*0490*/  UMOV UR24, UR19 ;  /* 0x0000001300187c82 */ /* 0x000fc60008000000 */
[----:B------:R-:W-:-:S07]  /*04a0*/  UIMAD.WIDE.U32.X UR4, UR10, UR23, UR24, UP1 ;  /* 0x000000170a0472a5 */ /* 0x000fce00088e0418 */
[----:B------:R-:W-:Y:S01]  /*04b0*/  UMOV UR13, UR4 ;  /* 0x00000004000d7c82 */ /* 0x000fe20008000000 */
[----:B------:R-:W-:-:S05]  /*04c0*/  UMOV UR24, UR5 ;  /* 0x0000000500187c82 */ /* 0x000fca0008000000 */
.L_x_0:
[----:B------:R-:W-:Y:S01]  /*04d0*/  ULDC UR9, c[0x0][0x934] ;  /* 0x00024d0000097ab9 */ /* 0x000fe20000000800 */
[----:B------:R-:W-:Y:S01]  /*04e0*/  ULDC UR10, c[0x0][0x904] ;  /* 0x00024100000a7ab9 */ /* 0x000fe20000000800 */
[----:B------:R-:W-:Y:S01]  /*04f0*/  ULDC UR4, c[0x0][0x938] ;  /* 0x00024e0000047ab9 */ /* 0x000fe20000000800 */
[----:B------:R-:W-:Y:S01]  /*0500*/  USHF.L.U32 UR9, UR9, UR10, URZ ;  /* 0x0000000a09097299 */ /* 0x000fe2000800063f */
[----:B------:R-:W-:Y:S01]  /*0510*/  SHF.R.U32.HI R14, RZ, 0x5, R20 ;  /* 0x00000005ff0e7819 */ /* 0x000fe20000011614 */
[----:B------:R-:W-:Y:S01]  /*0520*/  USHF.L.U32 UR10, UR4, UR10, URZ ;  /* 0x0000000a040a7299 */ /* 0x000fe2000800063f */
[----:B------:R-:W-:Y:S01]  /*0530*/  ULDC UR27, c[0x0][0x8d8] ;  /* 0x00023600001b7ab9 */ /* 0x000fe20000000800 */
[----:B------:R-:W-:Y:S02]  /*0540*/  ULDC UR31, c[0x0][0x8f0] ;  /* 0x00023c00001f7ab9 */ /* 0x000fe40000000800 */
[----:B------:R-:W-:Y:S01]  /*0550*/  MOV R10, UR9 ;  /* 0x00000009000a7c02 */ /* 0x000fe20008000f00 */
[----:B------:R-:W-:Y:S01]  /*0560*/  USHF.R.U64 UR18, UR11, UR27, UR12 ;  /* 0x0000001b0b127299 */ /* 0x000fe2000800120c */
[----:B------:R-:W-:Y:S01]  /*0570*/  IMAD.U32 R9, RZ, RZ, UR10 ;  /* 0x0000000aff097e24 */ /* 0x000fe2000f8e00ff */
[----:B------:R-:W-:Y:S01]  /*0580*/  USHF.R.U64 UR11, UR13, UR31, UR24 ;  /* 0x0000001f0d0b7299 */ /* 0x000fe20008001218 */
[----:B------:R-:W-:Y:S01]  /*0590*/  IABS R2, R10 ;  /* 0x0000000a00027213 */ /* 0x000fe20000000000 */
[----:B------:R-:W-:-:S02]  /*05a0*/  UIADD3 UR18, UR18, -0x1, UR9 ;  /* 0xffffffff12127890 */ /* 0x000fc4000fffe009 */
[----:B------:R-:W-:Y:S01]  /*05b0*/  IABS R3, R9 ;  /* 0x0000000900037213 */ /* 0x000fe20000000000 */
[----:B------:R-:W-:Y:S01]  /*05c0*/  UIADD3 UR11, UR11, -0x1, UR10 ;  /* 0xffffffff0b0b7890 */ /* 0x000fe2000fffe00a */
[----:B------:R-:W-:Y:S01]  /*05d0*/  R2UR UR29, R2 ;  /* 0x00000000021d72ca */ /* 0x000fe200000e0000 */
[----:B------:R-:W-:Y:S01]  /*05e0*/  UMOV UR12, URZ ;  /* 0x0000003f000c7c82 */ /* 0x000fe20008000000 */
[----:B------:R-:W-:Y:S01]  /*05f0*/  MOV R2, R3 ;  /* 0x0000000300027202 */ /* 0x000fe20000000f00 */
[----:B------:R-:W-:Y:S01]  /*0600*/  UMOV UR4, URZ ;  /* 0x0000003f00047c82 */ /* 0x000fe20008000000 */
[----:B------:R-:W-:Y:S02]  /*0610*/  UISETP.GE.AND UP5, UPT, UR18, URZ, UPT ;  /* 0x0000003f1200728c */ /* 0x000fe4000bfa6270 */
[----:B------:R-:W-:Y:S01]  /*0620*/  R2UR UR28, R2 ;  /* 0x00000000021c72ca */ /* 0x000fe200000e0000 */
[----:B------:R-:W-:Y:S01]  /*0630*/  UISETP.NE.AND UP4, UPT, UR9, URZ, UPT ;  /* 0x0000003f0900728c */ /* 0x000fe2000bf85270 */
[----:B------:R-:W-:-:S05]  /*0640*/  UMOV UR59, 0x1 ;  /* 0x00000001003b7882 */ /* 0x000fca0000000000 */
[----:B------:R-:W1:Y:S08]  /*0650*/  I2F.RP R2, UR29 ;  /* 0x0000001d00027d06 */ /* 0x000e700008209400 */
[----:B------:R-:W2:Y:S08]  /*0660*/  I2F.RP R4, UR28 ;  /* 0x0000001c00047d06 */ /* 0x000eb00008209400 */
[----:B-1----:R-:W1:Y:S08]  /*0670*/  MUFU.RCP R2, R2 ;  /* 0x0000000200027308 */ /* 0x002e700000001000 */
[----:B--2---:R-:W2:Y:S01]  /*0680*/  MUFU.RCP R4, R4 ;  /* 0x0000000400047308 */ /* 0x004ea20000001000 */
[----:B-1----:R-:W-:-:S02]  /*0690*/  IADD3 R3, R2, 0xffffffe, RZ ;  /* 0x0ffffffe02037810 */ /* 0x002fc40007ffe0ff */
[----:B------:R-:W-:-:S05]  /*06a0*/  MOV R2, UR18 ;  /* 0x0000001200027c02 */ /* 0x000fca0008000f00 */
[----:B------:R-:W1:Y:S01]  /*06b0*/  F2I.FTZ.U32.TRUNC.NTZ R3, R3 ;  /* 0x0000000300037305 */ /* 0x000e62000021f000 */
[----:B------:R-:W-:Y:S01]  /*06c0*/  IABS R2, R2 ;  /* 0x0000000200027213 */ /* 0x000fe20000000000 */
[----:B--2---:R-:W-:Y:S01]  /*06d0*/  VIADD R5, R4, 0xffffffe ;  /* 0x0ffffffe04057836 */ /* 0x004fe20000000000 */
[----:B------:R-:W-:Y:S02]  /*06e0*/  IABS R4, R10 ;  /* 0x0000000a00047213 */ /* 0x000fe40000000000 */
[----:B------:R-:W-:-:S03]  /*06f0*/  R2UR UR26, R2 ;  /* 0x00000000021a72ca */ /* 0x000fc600000e0000 */
[----:B------:R-:W2:Y:S01]  /*0700*/  F2I.FTZ.U32.TRUNC.NTZ R5, R5 ;  /* 0x0000000500057305 */ /* 0x000ea2000021f000 */
[----:B------:R-:W-:Y:S01]  /*0710*/  IMAD.MOV R4, RZ, RZ, -R4 ;  /* 0x000000ffff047224 */ /* 0x000fe200078e0a04 */
[----:B-1----:R-:W-:Y:S02]  /*0720*/  R2UR UR13, R3 ;  /* 0x00000000030d72ca */ /* 0x002fe400000e0000 */
[----:B------:R-:W-:Y:S02]  /*0730*/  MOV R3, UR11 ;  /* 0x0000000b00037c02 */ /* 0x000fe40008000f00 */
[----:B--2---:R-:W-:Y:S02]  /*0740*/  R2UR UR5, R5 ;  /* 0x00000000050572ca */ /* 0x004fe400000e0000 */
[----:B------:R-:W-:Y:S02]  /*0750*/  IABS R5, R3 ;  /* 0x0000000300057213 */ /* 0x000fe40000000000 */
[----:B------:R-:W-:-:S05]  /*0760*/  MOV R3, R4 ;  /* 0x0000000400037202 */ /* 0x000fca0000000f00 */
[----:B------:R-:W-:Y:S01]  /*0770*/  UIADD3 UR24, URZ, -UR13, URZ ;  /* 0x8000000d3f187290 */ /* 0x000fe2000fffe03f */
[----:B------:R-:W-:Y:S02]  /*0780*/  IABS R4, R9 ;  /* 0x0000000900047213 */ /* 0x000fe40000000000 */
[----:B------:R-:W-:Y:S01]  /*0790*/  MOV R2, R5 ;  /* 0x0000000500027202 */ /* 0x000fe20000000f00 */
[----:B------:R-:W-:Y:S01]  /*07a0*/  UIMAD UR24, UR24, UR29, URZ ;  /* 0x0000001d181872a4 */ /* 0x000fe2000f8e023f */
[----:B------:R-:W-:Y:S01]  /*07b0*/  R2UR UR30, R3 ;  /* 0x00000000031e72ca */ /* 0x000fe200000e0000 */
[----:B------:R-:W-:Y:S01]  /*07c0*/  IMAD.MOV R4, RZ, RZ, -R4 ;  /* 0x000000ffff047224 */ /* 0x000fe200078e0a04 */
[----:B------:R-:W-:Y:S01]  /*07d0*/  R2UR UR34, R2 ;  /* 0x00000000022272ca */ /* 0x000fe200000e0000 */
[----:B------:R-:W-:Y:S01]  /*07e0*/  UIADD3 UR32, URZ, -UR5, URZ ;  /* 0x800000053f207290 */ /* 0x000fe2000fffe03f */
[----:B------:R-:W1:Y:S01]  /*07f0*/  SHFL.IDX PT, R3, R14, RZ, 0x1f ;  /* 0x00001fff0e037589 */ /* 0x000e6200000e0000 */
[----:B------:R-:W-:Y:S01]  /*0800*/  UIMAD.WIDE.U32 UR24, UR13, UR24, UR12 ;  /* 0x000000180d1872a5 */ /* 0x000fe2000f8e000c */
[----:B------:R-:W-:Y:S01]  /*0810*/  MOV R2, R4 ;  /* 0x0000000400027202 */ /* 0x000fe20000000f00 */
[----:B------:R-:W-:-:S03]  /*0820*/  UIMAD UR32, UR32, UR28, URZ ;  /* 0x0000001c202072a4 */ /* 0x000fc6000f8e023f */
[----:B------:R-:W-:Y:S01]  /*0830*/  R2UR UR12, R2 ;  /* 0x00000000020c72ca */ /* 0x000fe200000e0000 */
[----:B------:R-:W-:Y:S01]  /*0840*/  UIMAD.WIDE.U32 UR32, UR5, UR32, UR4 ;  /* 0x00000020052072a5 */ /* 0x000fe2000f8e0004 */
[----:B------:R-:W-:Y:S01]  /*0850*/  SHF.R.U32.HI R2, RZ, 0x7, R20 ;  /* 0x00000007ff027819 */ /* 0x000fe20000011614 */
[----:B------:R-:W-:Y:S01]  /*0860*/  UMOV UR13, UR25 ;  /* 0x00000019000d7c82 */ /* 0x000fe20008000000 */
[----:B------:R-:W-:Y:S02]  /*0870*/  ULOP3.LUT UR32, URZ, UR9, URZ, 0x33, !UPT ;  /* 0x000000093f207292 */ /* 0x000fe4000f8e333f */
[----:B------:R-:W-:Y:S02]  /*0880*/  UIMAD.WIDE.U32 UR4, UR13, UR26, URZ ;  /* 0x0000001a0d0472a5 */ /* 0x000fe4000f8e003f */
[----:B------:R-:W-:Y:S01]  /*0890*/  UMOV UR19, UR33 ;  /* 0x0000002100137c82 */ /* 0x000fe20008000000 */
[----:B------:R-:W2:Y:S01]  /*08a0*/  SHFL.IDX PT, R2, R2, RZ, 0x1f ;  /* 0x00001fff02027589 */ /* 0x000ea200000e0000 */
[----:B------:R-:W-:-:S02]  /*08b0*/  UIMAD UR5, UR5, UR30, UR26 ;  /* 0x0000001e050572a4 */ /* 0x000fc4000f8e021a */
[----:B------:R-:W-:Y:S02]  /*08c0*/  UIMAD.WIDE.U32 UR24, UR19, UR34, URZ ;  /* 0x00000022131872a5 */ /* 0x000fe4000f8e003f */
[----:B------:R-:W-:Y:S02]  /*08d0*/  UISETP.GT.U32.AND UP1, UPT, UR29, UR5, UPT ;  /* 0x000000051d00728c */ /* 0x000fe4000bf24070 */
[----:B------:R-:W-:Y:S01]  /*08e0*/  UIMAD UR25, UR25, UR12, UR34 ;  /* 0x0000000c191972a4 */ /* 0x000fe2000f8e0222 */
[----:B-1----:R-:W-:Y:S01]  /*08f0*/  R2UR UR34, R3 ;  /* 0x00000000032272ca */ /* 0x002fe200000e0000 */
[----:B------:R-:W-:Y:S02]  /*0900*/  ULOP3.LUT UR33, URZ, UR10, URZ, 0x33, !UPT ;  /* 0x0000000a3f217292 */ /* 0x000fe4000f8e333f */
[----:B------:R-:W-:-:S05]  /*0910*/  UISETP.GT.U32.AND UP2, UPT, UR28, UR25, UPT ;  /* 0x000000191c00728c */ /* 0x000fca000bf44070 */
[----:B------:R-:W-:-:S04]  /*0920*/  @!UP1 UIADD3 UR5, UR5, -UR29, URZ ;  /* 0x8000001d05059290 */ /* 0x000fc8000fffe03f */
[----:B------:R-:W-:Y:S02]  /*0930*/  UISETP.GT.U32.AND UP6, UPT, UR29, UR5, UPT ;  /* 0x000000051d00728c */ /* 0x000fe4000bfc4070 */
[----:B------:R-:W-:Y:S02]  /*0940*/  USHF.R.S32.HI UR4, URZ, 0x1f, UR34 ;  /* 0x0000001f3f047899 */ /* 0x000fe40008011422 */
[----:B------:R-:W-:Y:S01]  /*0950*/  ISETP.NE.AND P1, PT, RZ, UR34, PT ;  /* 0x00000022ff007c0c */ /* 0x000fe2000bf25270 */
[----:B------:R-:W-:Y:S01]  /*0960*/  @!UP2 UIADD3 UR25, UR25, -UR28, URZ ;  /* 0x8000001c1919a290 */ /* 0x000fe2000fffe03f */
[----:B--2---:R-:W-:Y:S01]  /*0970*/  R2UR UR26, R2 ;  /* 0x00000000021a72ca */ /* 0x004fe200000e0000 */
[----:B------:R-:W-:Y:S02]  /*0980*/  UISETP.NE.AND UP2, UPT, UR10, URZ, UPT ;  /* 0x0000003f0a00728c */ /* 0x000fe4000bf45270 */
[----:B------:R-:W-:Y:S02]  /*0990*/  UISETP.GT.U32.AND UP1, UPT, UR28, UR25, UPT ;  /* 0x000000191c00728c */ /* 0x000fe4000bf24070 */
[----:B------:R-:W-:-:S02]  /*09a0*/  ULEA.HI UR4, UR4, UR34, URZ, 0x2 ;  /* 0x0000002204047291 */ /* 0x000fc4000f8f103f */
[----:B------:R-:W-:Y:S02]  /*09b0*/  @!UP6 UIADD3 UR5, UR5, -UR29, URZ ;  /* 0x8000001d0505e290 */ /* 0x000fe4000fffe03f */
[----:B------:R-:W-:Y:S02]  /*09c0*/  UISETP.GE.AND UP6, UPT, UR11, URZ, UPT ;  /* 0x0000003f0b00728c */ /* 0x000fe4000bfc6270 */
[----:B------:R-:W-:Y:S02]  /*09d0*/  @!UP5 UIADD3 UR5, -UR5, URZ, URZ ;  /* 0x0000003f0505d290 */ /* 0x000fe4000fffe13f */
[----:B------:R-:W-:Y:S02]  /*09e0*/  ULOP3.LUT UR4, UR4, 0xfffffffc, URZ, 0xc0, !UPT ;  /* 0xfffffffc04047892 */ /* 0x000fe4000f8ec03f */
[----:B------:R-:W-:Y:S02]  /*09f0*/  @!UP1 UIADD3 UR25, UR25, -UR28, URZ ;  /* 0x8000001c19199290 */ /* 0x000fe4000fffe03f */
[----:B------:R-:W-:-:S02]  /*0a00*/  USEL UR5, UR32, UR5, !UP4 ;  /* 0x0000000520057287 */ /* 0x000fc4000e000000 */
[----:B------:R-:W-:Y:S02]  /*0a10*/  UIADD3 UR51, UR34, -UR4, URZ ;  /* 0x8000000422337290 */ /* 0x000fe4000fffe03f */
[----:B------:R-:W-:Y:S02]  /*0a20*/  @!UP6 UIADD3 UR25, -UR25, URZ, URZ ;  /* 0x0000003f1919e290 */ /* 0x000fe4000fffe13f */
[----:B------:R-:W-:Y:S02]  /*0a30*/  UIADD3 UR5, UR18, -UR5, URZ ;  /* 0x8000000512057290 */ /* 0x000fe4000fffe03f */
[----:B------:R-:W-:Y:S02]  /*0a40*/  USEL UR25, UR33, UR25, !UP2 ;  /* 0x0000001921197287 */ /* 0x000fe4000d000000 */
[----:B------:R-:W-:Y:S02]  /*0a50*/  UISETP.NE.AND UP1, UPT, UR26, URZ, UPT ;  /* 0x0000003f1a00728c */ /* 0x000fe4000bf25270 */
[----:B------:R-:W-:-:S02]  /*0a60*/  UIADD3 UR25, UR11, -UR25, URZ ;  /* 0x800000190b197290 */ /* 0x000fc4000fffe03f */
[----:B------:R-:W-:Y:S02]  /*0a70*/  UISETP.EQ.AND UP5, UPT, UR51, 0x3, !UP1 ;  /* 0x000000033300788c */ /* 0x000fe4000cfa2270 */
[----:B------:R-:W-:Y:S02]  /*0a80*/  UIMAD UR24, UR5, UR25, URZ ;  /* 0x00000019051872a4 */ /* 0x000fe4000f8e023f */
[----:B------:R-:W-:Y:S02]  /*0a90*/  USEL UR4, UR25, UR5, !UP3 ;  /* 0x0000000519047287 */ /* 0x000fe4000d800000 */
[----:B------:R-:W-:Y:S02]  /*0aa0*/  USHF.R.S32.HI UR25, URZ, 0x1f, UR24 ;  /* 0x0000001f3f197899 */ /* 0x000fe40008011418 */
[----:B------:R-:W-:Y:S01]  /*0ab0*/  USHF.R.S32.HI UR5, URZ, 0x1f, UR4 ;  /* 0x0000001f3f057899 */ /* 0x000fe20008011404 */
[----:B------:R-:W-:Y:S01]  /*0ac0*/  MOV R6, UR24 ;  /* 0x0000001800067c02 */ /* 0x000fe20008000f00 */
[----:B------:R-:W-:Y:S01]  /*0ad0*/  USEL UR59, UR59, 0x2, UP5 ;  /* 0x000000023b3b7887 */ /* 0x000fe2000a800000 */
[----:B------:R-:W-:Y:S01]  /*0ae0*/  MOV R4, UR4 ;  /* 0x0000000400047c02 */ /* 0x000fe20008000f00 */
[----:B------:R-:W-:-:S02]  /*0af0*/  IMAD.U32 R7, RZ, RZ, UR25 ;  /* 0x00000019ff077e24 */ /* 0x000fc4000f8e00ff */
[----:B------:R-:W-:Y:S01]  /*0b00*/  MOV R5, UR5 ;  /* 0x0000000500057c02 */ /* 0x000fe20008000f00 */
[----:B------:R-:W-:Y:S07]  /*0b10*/  @P1 BRA `(.L_x_1) ;  /* 0x0000000000841947 */ /* 0x000fee0003800000 */
[----:B------:R-:W-:Y:S01]  /*0b20*/  ELECT P1, URZ, PT ;  /* 0x00000000003f782f */ /* 0x000fe20003820000 */
[----:B------:R-:W-:-:S12]  /*0b30*/  BSSY B0, `(.L_x_1) ;  /* 0x000001f000007945 */ /* 0x000fd80003800000 */
[----:B------:R-:W-:Y:S05]  /*0b40*/  @!P1 BRA `(.L_x_2) ;  /* 0x0000000000749947 */ /* 0x000fea0003800000 */
[----:B------:R-:W1:Y:S01]  /*0b50*/  S2UR UR11, SR_CgaCtaId ;  /* 0x00000000000b79c3 */ /* 0x000e620000008800 */
[----:B------:R-:W-:Y:S01]  /*0b60*/  UMOV UR4, 0x400 ;  /* 0x0000040000047882 */ /* 0x000fe20000000000 */
[----:B------:R-:W-:Y:S01]  /*0b70*/  UMOV UR5, 0x1 ;  /* 0x0000000100057882 */ /* 0x000fe20000000000 */
[----:B------:R-:W-:Y:S02]  /*0b80*/  UMOV UR24, 0x140 ;  /* 0x0000014000187882 */ /* 0x000fe40000000000 */
[----:B------:R-:W-:-:S04]  /*0b90*/  UIADD3 UR24, -UR24, 0x100000, URZ ;  /* 0x0010000018187890 */ /* 0x000fc8000fffe13f */
[----:B------:R-:W-:Y:S02]  /*0ba0*/  USHF.L.U32 UR25, UR24, 0xb, URZ ;  /* 0x0000000b18197899 */ /* 0x000fe4000800063f */
[----:B------:R-:W-:Y:S02]  /*0bb0*/  USHF.L.U32 UR24, UR24, 0x1, URZ ;  /* 0x0000000118187899 */ /* 0x000fe4000800063f */
[----:B-1----:R-:W-:Y:S02]  /*0bc0*/  ULEA UR11, UR11, UR4, 0x18 ;  /* 0x000000040b0b7291 */ /* 0x002fe4000f8ec03f */
[----:B------:R-:W-:-:S04]  /*0bd0*/  UIADD3 UR4, -UR5, 0x100000, URZ ;  /* 0x0010000005047890 */ /* 0x000fc8000fffe13f */
[----:B------:R-:W-:Y:S02]  /*0be0*/  USHF.L.U32 UR5, UR4, 0xb, URZ ;  /* 0x0000000b04057899 */ /* 0x000fe4000800063f */
[----:B------:R-:W-:Y:S01]  /*0bf0*/  USHF.L.U32 UR4, UR4, 0x1, URZ ;  /* 0x0000000104047899 */ /* 0x000fe2000800063f */
[----:B------:R-:W1:Y:S11]  /*0c00*/  FENCE.VIEW.ASYNC.S ;  /* 0x00000000000073c6 */ /* 0x000e760000000000 */
[----:B-1----:R1:W2:Y:S01]  /*0c10*/  SYNCS.EXCH.64 URZ, [UR11+0x34400], UR4 ;  /* 0x034400040b3f75b2 */ /* 0x0022a20008000100 */
[----:B------:R1:W3:Y:S01]  /*0c20*/  SYNCS.EXCH.64 URZ, [UR11+0x34440], UR24 ;  /* 0x034440180b3f75b2 */ /* 0x0002e20008000100 */
[----:B------:R1:W4:Y:S01]  /*0c30*/  SYNCS.EXCH.64 URZ, [UR11+0x34408], UR4 ;  /* 0x034408040b3f75b2 */ /* 0x0003220008000100 */
[----:B------:R1:W1:Y:S01]  /*0c40*/  SYNCS.EXCH.64 URZ, [UR11+0x34448], UR24 ;  /* 0x034448180b3f75b2 */ /* 0x0002620008000100 */
        /* <DEDUP_REMOVED lines=12> */
[----:B------:R-:W-:Y:S01]  /*0d10*/  NOP ;  /* 0x0000000000007918 */ /* 0x000fe20000000000 */
.L_x_2:
[----:B-1----:R-:W-:Y:S05]  /*0d20*/  BSYNC B0 ;  /* 0x0000000000007941 */ /* 0x002fea0003800000 */
.L_x_1:
[----:B------:R-:W1:Y:S01]  /*0d30*/  SHFL.IDX PT, R11, R14, RZ, 0x1f ;  /* 0x00001fff0e0b7589 */ /* 0x000e6200000e0000 */
[----:B------:R-:W-:Y:S01]  /*0d40*/  UIADD3 UR18, UR26, -0x1, URZ ;  /* 0xffffffff1a127890 */ /* 0x000fe2000fffe03f */
[----:B------:R-:W-:Y:S01]  /*0d50*/  I2FP.F32.U32 R2, UR6 ;  /* 0x0000000600027c45 */ /* 0x000fe20008201000 */
[----:B------:R-:W-:Y:S01]  /*0d60*/  UISETP.LT.U32.AND UP6, UPT, UR51, 0x2, !UP1 ;  /* 0x000000023300788c */ /* 0x000fe2000cfc1070 */
[----:B------:R-:W-:Y:S01]  /*0d70*/  NOP ;  /* 0x0000000000007918 */ /* 0x000fe20000000000 */
[----:B------:R-:W-:Y:S02]  /*0d80*/  UISETP.GE.U32.AND UP5, UPT, UR18, 0x2, UPT ;  /* 0x000000021200788c */ /* 0x000fe4000bfa6070 */
[----:B------:R-:W-:-:S04]  /*0d90*/  USEL UR40, URZ, 0x1, !UP6 ;  /* 0x000000013f287887 */ /* 0x000fc8000f000000 */
[----:B------:R-:W-:Y:S01]  /*0da0*/  USEL UR40, UR40, 0x2, UP5 ;  /* 0x0000000228287887 */ /* 0x000fe2000a800000 */
[----:B-1----:R-:W-:-:S13]  /*0db0*/  ISETP.NE.AND P1, PT, R11, RZ, PT ;  /* 0x000000ff0b00720c */ /* 0x002fda0003f25270 */
[----:B------:R-:W-:Y:S05]  /*0dc0*/  @P1 BRA `(.L_x_3) ;  /* 0x0000000000501947 */ /* 0x000fea0003800000 */
[----:B------:R-:W1:Y:S01]  /*0dd0*/  S2UR UR5, SR_CgaCtaId ;  /* 0x00000000000579c3 */ /* 0x000e620000008800 */
[----:B------:R-:W-:Y:S01]  /*0de0*/  UMOV UR4, 0x400 ;  /* 0x0000040000047882 */ /* 0x000fe20000000000 */
[----:B------:R-:W-:Y:S01]  /*0df0*/  UMOV UR24, 0x1 ;  /* 0x0000000100187882 */ /* 0x000fe20000000000 */
[----:B------:R-:W-:Y:S01]  /*0e00*/  UMOV UR25, 0x2 ;  /* 0x0000000200197882 */ /* 0x000fe20000000000 */
[----:B------:R-:W-:Y:S01]  /*0e10*/  ELECT P1, URZ, PT ;  /* 0x00000000003f782f */ /* 0x000fe20003820000 */
[----:B-1----:R-:W-:Y:S02]  /*0e20*/  ULEA UR11, UR5, UR4, 0x18 ;  /* 0x00000004050b7291 */ /* 0x002fe4000f8ec03f */
[----:B------:R-:W-:-:S04]  /*0e30*/  UIADD3 UR4, -UR24, 0x100000, URZ ;  /* 0x0010000018047890 */ /* 0x000fc8000fffe13f */
[----:B------:R-:W-:Y:S02]  /*0e40*/  USHF.L.U32 UR5, UR4, 0xb, URZ ;  /* 0x0000000b04057899 */ /* 0x000fe4000800063f */
[----:B------:R-:W-:Y:S02]  /*0e50*/  USHF.L.U32 UR4, UR4, 0x1, URZ ;  /* 0x0000000104047899 */ /* 0x000fe4000800063f */
[----:B------:R-:W-:-:S04]  /*0e60*/  UIADD3 UR24, -UR25, 0x100000, URZ ;  /* 0x0010000019187890 */ /* 0x000fc8000fffe13f */
[----:B------:R-:W-:Y:S02]  /*0e70*/  USHF.L.U32 UR25, UR24, 0xb, URZ ;  /* 0x0000000b18197899 */ /* 0x000fe4000800063f */
[----:B------:R-:W-:Y:S01]  /*0e80*/  USHF.L.U32 UR24, UR24, 0x1, URZ ;  /* 0x0000000118187899 */ /* 0x000fe2000800063f */
[----:B------:R-:W1:Y:S03]  /*0e90*/  FENCE.VIEW.ASYNC.S ;  /* 0x00000000000073c6 */ /* 0x000e660000000000 */
[----:B-1----:R1:W1:Y:S08]  /*0ea0*/  SYNCS.EXCH.64 URZ, [UR11+0x34480], UR4 ;  /* 0x034480040b3f75b2 */ /* 0x0022700008000100 */
[----:B------:R1:W1:Y:S01]  /*0eb0*/  SYNCS.EXCH.64 URZ, [UR11+0x34498], UR24 ;  /* 0x034498180b3f75b2 */ /* 0x0002620008000100 */
[----:B------:R1:W1:Y:S01]  /*0ec0*/  SYNCS.EXCH.64 URZ, [UR11+0x34488], UR4 ;  /* 0x034488040b3f75b2 */ /* 0x0002620008000100 */
[----:B------:R1:W1:Y:S01]  /*0ed0*/  SYNCS.EXCH.64 URZ, [UR11+0x344a0], UR24 ;  /* 0x0344a0180b3f75b2 */ /* 0x0002620008000100 */
[----:B------:R1:W1:Y:S01]  /*0ee0*/  SYNCS.EXCH.64 URZ, [UR11+0x34490], UR4 ;  /* 0x034490040b3f75b2 */ /* 0x0002620008000100 */
[----:B------:R1:W1:Y:S01]  /*0ef0*/  SYNCS.EXCH.64 URZ, [UR11+0x344a8], UR24 ;  /* 0x0344a8180b3f75b2 */ /* 0x0002620008000100 */
[----:B------:R-:W-:Y:S01]  /*0f00*/  NOP ;  /* 0x0000000000007918 */ /* 0x000fe20000000000 */
.L_x_3:
[----:B------:R-:W2:Y:S01]  /*0f10*/  SHFL.IDX PT, R15, R14, RZ, 0x1f ;  /* 0x00001fff0e0f7589 */ /* 0x000ea200000e0000 */
[----:B-1----:R-:W-:Y:S01]  /*0f20*/  ULDC UR4, c[0x0][0x154] ;  /* 0x0000550000047ab9 */ /* 0x002fe20000000800 */
[----:B------:R-:W1:Y:S01]  /*0f30*/  LDC R13, c[0x0][0x148] ;  /* 0x00005200ff0d7b82 */ /* 0x000e620000000800 */
[----:B------:R-:W-:Y:S01]  /*0f40*/  FMUL R3, R2, UR4 ;  /* 0x0000000402037c20 */ /* 0x000fe20008400000 */
[----:B------:R-:W-:Y:S01]  /*0f50*/  UISETP.EQ.AND UP6, UPT, UR51, 0x2, !UP1 ;  /* 0x000000023300788c */ /* 0x000fe2000cfc2270 */
[----:B------:R-:W-:Y:S01]  /*0f60*/  I2FP.F32.U32 R2, UR56 ;  /* 0x0000003800027c45 */ /* 0x000fe20008201000 */
[----:B------:R-:W-:Y:S01]  /*0f70*/  ULDC UR4, c[0x0][0x150] ;  /* 0x0000540000047ab9 */ /* 0x000fe20000000800 */
[----:B------:R-:W-:Y:S01]  /*0f80*/  NOP ;  /* 0x0000000000007918 */ /* 0x000fe20000000000 */
[----:B------:R-:W-:Y:S01]  /*0f90*/  USEL UR61, URZ, 0x1, !UP6 ;  /* 0x000000013f3d7887 */ /* 0x000fe2000f000000 */
[----:B------:R-:W3:Y:S03]  /*0fa0*/  F2I.U32.TRUNC.NTZ R3, R3 ;  /* 0x0000000300037305 */ /* 0x000ee6000020f000 */
[----:B------:R-:W-:Y:S01]  /*0fb0*/  USEL UR61, UR61, 0x2, UP5 ;  /* 0x000000023d3d7887 */ /* 0x000fe2000a800000 */
[----:B--2---:R-:W-:Y:S01]  /*0fc0*/  ISETP.NE.AND P1, PT, R15, RZ, PT ;  /* 0x000000ff0f00720c */ /* 0x004fe20003f25270 */
[----:B---3--:R-:W-:-:S02]  /*0fd0*/  IMAD.MOV R18, RZ, RZ, -R3 ;  /* 0x000000ffff127224 */ /* 0x008fc400078e0a03 */
[----:B------:R-:W-:Y:S02]  /*0fe0*/  FMUL R15, R2, UR4 ;  /* 0x00000004020f7c20 */ /* 0x000fe40008400000 */
[----:B-1----:R-:W-:-:S08]  /*0ff0*/  IMAD R18, R13, R18, UR6 ;  /* 0x000000060d127e24 */ /* 0x002fd0000f8e0212 */
[----:B------:R-:W-:Y:S05]  /*1000*/  @P1 BRA `(.L_x_4) ;  /* 0x0000000000581947 */ /* 0x000fea0003800000 */
[----:B------:R-:W1:Y:S01]  /*1010*/  S2UR UR5, SR_CgaCtaId ;  /* 0x00000000000579c3 */ /* 0x000e620000008800 */
[----:B------:R-:W-:Y:S01]  /*1020*/  UMOV UR4, 0x400 ;  /* 0x0000040000047882 */ /* 0x000fe20000000000 */
[----:B------:R-:W-:Y:S01]  /*1030*/  UMOV UR11, 0x20 ;  /* 0x00000020000b7882 */ /* 0x000fe20000000000 */
[----:B------:R-:W-:Y:S01]  /*1040*/  UMOV UR24, 0x80 ;  /* 0x0000008000187882 */ /* 0x000fe20000000000 */
[----:B------:R-:W-:Y:S01]  /*1050*/  ELECT P1, URZ, PT ;  /* 0x00000000003f782f */ /* 0x000fe20003820000 */
        /* <DEDUP_REMOVED lines=10> */
[----:B------:R1:W1:Y:S01]  /*1100*/  SYNCS.EXCH.64 URZ, [UR6+0x344b8], UR4 ;  /* 0x0344b804063f75b2 */ /* 0x0002620008000100 */
[----:B------:R1:W1:Y:S01]  /*1110*/  SYNCS.EXCH.64 URZ, [UR6+0x344d8], UR24 ;  /* 0x0344d818063f75b2 */ /* 0x0002620008000100 */
[----:B------:R1:W1:Y:S01]  /*1120*/  SYNCS.EXCH.64 URZ, [UR6+0x344c0], UR4 ;  /* 0x0344c004063f75b2 */ /* 0x0002620008000100 */
[----:B------:R1:W1:Y:S01]  /*1130*/  SYNCS.EXCH.64 URZ, [UR6+0x344e0], UR24 ;  /* 0x0344e018063f75b2 */ /* 0x0002620008000100 */
[----:B------:R1:W1:Y:S01]  /*1140*/  SYNCS.EXCH.64 URZ, [UR6+0x344c8], UR4 ;  /* 0x0344c804063f75b2 */ /* 0x0002620008000100 */
[----:B------:R1:W1:Y:S01]  /*1150*/  SYNCS.EXCH.64 URZ, [UR6+0x344e8], UR24 ;  /* 0x0344e818063f75b2 */ /* 0x0002620008000100 */
[----:B------:R-:W-:Y:S01]  /*1160*/  NOP ;  /* 0x0000000000007918 */ /* 0x000fe20000000000 */
.L_x_4:
[----:B------:R-:W4:Y:S01]  /*1170*/  SHFL.IDX PT, R13, R14, RZ, 0x1f ;  /* 0x00001fff0e0d7589 */ /* 0x000f2200000e0000 */
[----:B------:R-:W-:Y:S02]  /*1180*/  SHF.R.S32.HI R3, RZ, 0x1f, R20 ;  /* 0x0000001fff037819 */ /* 0x000fe40000011414 */
[----:B------:R-:W-:Y:S02]  /*1190*/  ELECT P1, URZ, PT ;  /* 0x00000000003f782f */ /* 0x000fe40003820000 */
[----:B------:R-:W-:Y:S01]  /*11a0*/  SHF.R.S32.HI R16, RZ, 0x1f, R11 ;  /* 0x0000001fff107819 */ /* 0x000fe2000001140b */
[----:B------:R-:W2:Y:S01]  /*11b0*/  SHFL.IDX PT, R2, R14, RZ, 0x1f ;  /* 0x00001fff0e027589 */ /* 0x000ea200000e0000 */
[-C--:B------:R-:W-:Y:S02]  /*11c0*/  LEA.HI R3, R3, R20.reuse, RZ, 0x7 ;  /* 0x0000001403037211 */ /* 0x080fe400078f38ff */
[----:B------:R-:W-:Y:S02]  /*11d0*/  ELECT P2, URZ, PT ;  /* 0x00000000003f782f */ /* 0x000fe40003840000 */
[----:B------:R-:W-:Y:S01]  /*11e0*/  LEA.HI R16, R16, R11, RZ, 0x2 ;  /* 0x0000000b10107211 */ /* 0x000fe200078f10ff */
[----:B------:R-:W3:Y:S01]  /*11f0*/  LDC R17, c[0x0][0x144] ;  /* 0x00005100ff117b82 */ /* 0x000ee20000000800 */
[----:B------:R-:W-:Y:S01]  /*1200*/  LOP3.LUT R3, R3, 0xffffff80, RZ, 0xc0, !PT ;  /* 0xffffff8003037812 */ /* 0x000fe200078ec0ff */
[----:B------:R-:W2:Y:S01]  /*1210*/  F2I.U32.TRUNC.NTZ R15, R15 ;  /* 0x0000000f000f7305 */ /* 0x000ea2000020f000 */
[----:B------:R-:W-:Y:S01]  /*1220*/  LOP3.LUT R16, R16, 0x3ffffffc, RZ, 0xc0, !PT ;  /* 0x3ffffffc10107812 */ /* 0x000fe200078ec0ff */
[----:B------:R-:W-:Y:S01]  /*1230*/  UMOV UR11, 0x20 ;  /* 0x00000020000b7882 */ /* 0x000fe20000000000 */
[----:B------:R-:W-:Y:S01]  /*1240*/  IADD3 R158, -R3, R20, RZ ;  /* 0x00000014039e7210 */ /* 0x000fe20007ffe1ff */
[----:B-1----:R-:W-:Y:S01]  /*1250*/  UMOV UR25, 0x80 ;  /* 0x0000008000197882 */ /* 0x002fe20000000000 */
[----:B------:R-:W-:Y:S01]  /*1260*/  IADD3 R16, R11, -R16, RZ ;  /* 0x800000100b107210 */ /* 0x000fe20007ffe0ff */
[----:B------:R-:W-:Y:S01]  /*1270*/  NOP ;  /* 0x0000000000007918 */ /* 0x000fe20000000000 */
[----:B------:R-:W-:Y:S01]  /*1280*/  SHF.R.S32.HI R3, RZ, 0x1f, R158 ;  /* 0x0000001fff037819 */ /* 0x000fe2000001149e */
[----:B------:R-:W-:Y:S01]  /*1290*/  ULDC UR60, c[0x0][0xc] ;  /* 0x00000300003c7ab9 */ /* 0x000fe20000000800 */
[----:B----4-:R-:W-:-:S02]  /*12a0*/  ISETP.NE.OR P1, PT, R13, RZ, !P1 ;  /* 0x000000ff0d00720c */ /* 0x010fc40004f25670 */
[----:B------:R-:W-:Y:S02]  /*12b0*/  LEA.HI R13, R3, R158, RZ, 0x3 ;  /* 0x0000009e030d7211 */ /* 0x000fe400078f18ff */
[----:B--2---:R-:W-:Y:S02]  /*12c0*/  ISETP.NE.OR P2, PT, R2, RZ, !P2 ;  /* 0x000000ff0200720c */ /* 0x004fe40005745670 */
[--C-:B------:R-:W-:Y:S02]  /*12d0*/  SHF.R.S32.HI R2, RZ, 0x3, R13.reuse ;  /* 0x00000003ff027819 */ /* 0x100fe4000001140d */
[----:B------:R-:W-:Y:S02]  /*12e0*/  SHF.R.S32.HI R13, RZ, 0x1f, R13 ;  /* 0x0000001fff0d7819 */ /* 0x000fe4000001140d */
[----:B------:R-:W-:Y:S02]  /*12f0*/  IADD3 R22, -R15, RZ, RZ ;  /* 0x000000ff0f167210 */ /* 0x000fe40007ffe1ff */
[----:B------:R-:W-:Y:S01]  /*1300*/  LEA.HI R13, R13, R2, RZ, 0x2 ;  /* 0x000000020d0d7211 */ /* 0x000fe200078f10ff */
[----:B------:R-:W-:-:S02]  /*1310*/  VOTEU.ALL UP6, P1 ;  /* 0x00000000003f7886 */ /* 0x000fc400008c0000 */
[----:B---3--:R-:W-:Y:S01]  /*1320*/  IMAD R17, R17, R22, UR56 ;  /* 0x0000003811117e24 */ /* 0x008fe2000f8e0216 */
[----:B------:R-:W-:Y:S01]  /*1330*/  LOP3.LUT R13, R13, 0xfffffffc, RZ, 0xc0, !PT ;  /* 0xfffffffc0d0d7812 */ /* 0x000fe200078ec0ff */
[----:B------:R-:W-:Y:S01]  /*1340*/  VOTEU.ALL UP5, P2 ;  /* 0x00000000003f7886 */ /* 0x000fe200010a0000 */
[----:B------:R-:W1:Y:S01]  /*1350*/  @!UP6 S2UR UR5, SR_CgaCtaId ;  /* 0x000000000005e9c3 */ /* 0x000e620000008800 */
[----:B------:R-:W-:Y:S01]  /*1360*/  @!UP6 UMOV UR4, 0x400 ;  /* 0x000004000004e882 */ /* 0x000fe20000000000 */
[----:B------:R-:W-:Y:S01]  /*1370*/  MOV R22, 0x1 ;  /* 0x0000000100167802 */ /* 0x000fe20000000f00 */
[----:B------:R-:W-:-:S05]  /*1380*/  IMAD.IADD R13, R2, 0x1, -R13 ;  /* 0x00000001020d7824 */ /* 0x000fca00078e0a0d */
[----:B------:R-:W-:Y:S01]  /*1390*/  LEA R13, R16, R13, 0x2 ;  /* 0x0000000d100d7211 */ /* 0x000fe200078e10ff */
[----:B------:R-:W2:Y:S03]  /*13a0*/  @!UP5 S2UR UR24, SR_CgaCtaId ;  /* 0x000000000018d9c3 */ /* 0x000ea60000008800 */
[----:B------:R-:W-:-:S04]  /*13b0*/  LEA.HI R11, R13, R13, RZ, 0x1 ;  /* 0x0000000d0d0b7211 */ /* 0x000fc800078f08ff */
[----:B------:R-:W-:-:S05]  /*13c0*/  LOP3.LUT R16, R11, 0xfffffffe, RZ, 0xc0, !PT ;  /* 0xfffffffe0b107812 */ /* 0x000fca00078ec0ff */
[----:B------:R-:W-:Y:S01]  /*13d0*/  IMAD.IADD R16, R13, 0x1, -R16 ;  /* 0x000000010d107824 */ /* 0x000fe200078e0a10 */
[----:B-1----:R-:W-:-:S04]  /*13e0*/  @!UP6 ULEA UR6, UR5, UR4, 0x18 ;  /* 0x000000040506e291 */ /* 0x002fc8000f8ec03f */
[----:B------:R-:W-:Y:S01]  /*13f0*/  ISETP.NE.AND P3, PT, R16, R17, PT ;  /* 0x000000111000720c */ /* 0x000fe20003f65270 */
[----:B------:R-:W-:-:S04]  /*1400*/  @!UP6 UIADD3 UR4, -UR11, 0x100000, URZ ;  /* 0x001000000b04e890 */ /* 0x000fc8000fffe13f */
[----:B------:R-:W-:Y:S02]  /*1410*/  @!UP6 USHF.L.U32 UR5, UR4, 0xb, URZ ;  /* 0x0000000b0405e899 */ /* 0x000fe4000800063f */
[----:B------:R-:W-:Y:S01]  /*1420*/  @!UP6 USHF.L.U32 UR4, UR4, 0x1, URZ ;  /* 0x000000010404e899 */ /* 0x000fe2000800063f */
[C---:B------:R-:W-:Y:S01]  /*1430*/  SHF.L.U32 R16, R13.reuse, 0x2, RZ ;  /* 0x000000020d107819 */ /* 0x040fe200000006ff */
[----:B------:R-:W-:Y:S01]  /*1440*/  VOTEU.ALL UP6, P1 ;  /* 0x00000000003f7886 */ /* 0x000fe200008c0000 */
[----:B------:R-:W-:Y:S02]  /*1450*/  @!UP5 UMOV UR11, 0x400 ;  /* 0x00000400000bd882 */ /* 0x000fe40000000000 */
[----:B------:R-:W-:Y:S01]  /*1460*/  LOP3.LUT R23, R13, 0xc, R16, 0x78, !PT ;  /* 0x0000000c0d177812 */ /* 0x000fe200078e7810 */
[----:B--2---:R-:W-:Y:S01]  /*1470*/  @!UP5 ULEA UR11, UR24, UR11, 0x18 ;  /* 0x0000000b180bd291 */ /* 0x004fe2000f8ec03f */
[----:B------:R-:W1:Y:S01]  /*1480*/  LDC R13, c[0x0][0x140] ;  /* 0x00005000ff0d7b82 */ /* 0x000e620000000800 */
[----:B------:R-:W-:-:S04]  /*1490*/  @!UP5 UIADD3 UR24, -UR25, 0x100000, URZ ;  /* 0x001000001918d890 */ /* 0x000fc8000fffe13f */
[----:B------:R-:W-:Y:S02]  /*14a0*/  @!UP5 USHF.L.U32 UR25, UR24, 0xb, URZ ;  /* 0x0000000b1819d899 */ /* 0x000fe4000800063f */
[----:B------:R-:W-:Y:S01]  /*14b0*/  @!UP5 USHF.L.U32 UR24, UR24, 0x1, URZ ;  /* 0x000000011818d899 */ /* 0x000fe2000800063f */
[----:B------:R-:W-:Y:S01]  /*14c0*/  IMAD.MOV.U32 R16, RZ, RZ, -0x1 ;  /* 0xffffffffff107424 */ /* 0x000fe200078e00ff */
[----:B------:R-:W-:Y:S01]  /*14d0*/  VOTEU.ALL UP5, P1 ;  /* 0x00000000003f7886 */ /* 0x000fe200008a0000 */
[----:B------:R-:W-:Y:S02]  /*14e0*/  LOP3.LUT P1, RZ, R158, 0x7, RZ, 0xc0, !PT ;  /* 0x000000079eff7812 */ /* 0x000fe4000782c0ff */
[----:B------:R-:W-:Y:S01]  /*14f0*/  @P3 LEA.HI R11, R23, R23, RZ, 0x1 ;  /* 0x00000017170b3211 */ /* 0x000fe200078f08ff */
[----:B------:R-:W2:Y:S02]  /*1500*/  FENCE.VIEW.ASYNC.S ;  /* 0x00000000000073c6 */ /* 0x000ea40000000000 */
[----:B--2---:R-:W2:Y:S01]  /*1510*/  @!UP6 SYNCS.EXCH.64 URZ, [UR6+0x344f0], UR4 ;  /* 0x0344f004063fe5b2 */ /* 0x004ea20008000100 */
[----:B------:R-:W-:Y:S01]  /*1520*/  VOTEU.ALL UP6, P2 ;  /* 0x00000000003f7886 */ /* 0x000fe200010c0000 */
[----:B------:R-:W-:-:S02]  /*1530*/  @P3 SHF.R.S32.HI R11, RZ, 0x1, R11 ;  /* 0x00000001ff0b3819 */ /* 0x000fc4000001140b */
[----:B------:R-:W-:Y:S01]  /*1540*/  ISETP.LT.U32.AND P1, PT, R23, 0x2, !P1 ;  /* 0x000000021700780c */ /* 0x000fe20004f21070 */
[----:B------:R3:W4:Y:S01]  /*1550*/  @!UP5 SYNCS.EXCH.64 URZ, [UR6+0x344f8], UR4 ;  /* 0x0344f804063fd5b2 */ /* 0x0007220008000100 */
[----:B------:R-:W-:Y:S01]  /*1560*/  VOTEU.ALL UP5, P2 ;  /* 0x00000000003f7886 */ /* 0x000fe200010a0000 */
[----:B------:R-:W-:Y:S01]  /*1570*/  NOP ;  /* 0x0000000000007918 */ /* 0x000fe20000000000 */
[----:B---3--:R-:W-:Y:S01]  /*1580*/  UMOV UR4, URZ ;  /* 0x0000003f00047c82 */ /* 0x008fe20008000000 */
[----:B------:R-:W-:Y:S01]  /*1590*/  ULDC.U8 UR5, c[0x0][0x900] ;  /* 0x0002400000057ab9 */ /* 0x000fe20000000000 */
[----:B------:R3:W2:Y:S01]  /*15a0*/  @!UP6 SYNCS.EXCH.64 URZ, [UR11+0x34500], UR24 ;  /* 0x034500180b3fe5b2 */ /* 0x0006a20008000100 */
[----:B------:R-:W-:Y:S01]  /*15b0*/  VOTEU.ALL UP6, P2 ;  /* 0x00000000003f7886 */ /* 0x000fe200010c0000 */
[----:B------:R3:W2:Y:S01]  /*15c0*/  @!UP5 SYNCS.EXCH.64 URZ, [UR11+0x34508], UR24 ;  /* 0x034508180b3fd5b2 */ /* 0x0006a20008000100 */
[----:B------:R-:W-:Y:S01]  /*15d0*/  VOTEU.ALL UP5, P2 ;  /* 0x00000000003f7886 */ /* 0x000fe200010a0000 */
[----:B------:R-:W-:-:S02]  /*15e0*/  @P3 ISETP.NE.AND P2, PT, R11, R18, PT ;  /* 0x000000120b00320c */ /* 0x000fc40003f45270 */
[----:B------:R-:W-:Y:S02]  /*15f0*/  SEL R11, RZ, 0x1, !P1 ;  /* 0x00000001ff0b7807 */ /* 0x000fe40004800000 */
[----:B-1----:R-:W-:Y:S02]  /*1600*/  ISETP.EQ.U32.AND P1, PT, R13, 0x1, PT ;  /* 0x000000010d00780c */ /* 0x002fe40003f22070 */
[----:B------:R-:W-:-:S04]  /*1610*/  @P3 SEL R22, RZ, 0x1, P2 ;  /* 0x00000001ff163807 */ /* 0x000fc80001000000 */
[----:B------:R-:W-:Y:S01]  /*1620*/  LOP3.LUT R22, R22, R11, RZ, 0xc0, !PT ;  /* 0x0000000b16167212 */ /* 0x000fe200078ec0ff */
[----:B------:R3:W1:Y:S01]  /*1630*/  @!UP6 SYNCS.EXCH.64 URZ, [UR11+0x34510], UR24 ;  /* 0x034510180b3fe5b2 */ /* 0x0006620008000100 */
[----:B------:R3:W1:Y:S01]  /*1640*/  @!UP5 SYNCS.EXCH.64 URZ, [UR11+0x34518], UR24 ;  /* 0x034518180b3fd5b2 */ /* 0x0006620008000100 */
[----:B------:R-:W-:-:S04]  /*1650*/  NOP ;  /* 0x0000000000007918 */ /* 0x000fc80000000000 */
[----:B--234-:R-:W-:Y:S05]  /*1660*/  @!P1 BRA `(.L_x_5) ;  /* 0x0000000000089947 */ /* 0x01cfea0003800000 */
[----:B-1----:R-:W-:Y:S01]  /*1670*/  UCGABAR_ARV ;  /* 0x00000000000079c7 */ /* 0x002fe20008000000 */
[----:B------:R-:W-:Y:S05]  /*1680*/  BRA `(.L_x_6) ;  /* 0x0000000000047947 */ /* 0x000fea0003800000 */
.L_x_5:
[----:B-1----:R-:W-:Y:S01]  /*1690*/  NOP ;  /* 0x0000000000007918 */ /* 0x002fe20000000000 */
.L_x_6:
[----:B------:R-:W-:Y:S05]  /*16a0*/  @!P1 BRA `(.L_x_7) ;  /* 0x00000000000c9947 */ /* 0x000fea0003800000 */
[----:B------:R-:W-:Y:S01]  /*16b0*/  UCGABAR_WAIT ;  /* 0x0000000000007dc7 */ /* 0x000fe20008000000 */
[----:B------:R-:W-:Y:S01]  /*16c0*/  CCTL.IVALL ;  /* 0x00000000ff00798f */ /* 0x000fe20002000000 */
[----:B------:R-:W-:Y:S05]  /*16d0*/  BRA `(.L_x_8) ;  /* 0x0000000000047947 */ /* 0x000fea0003800000 */
.L_x_7:
[----:B------:R-:W-:Y:S06]  /*16e0*/  BAR.SYNC.DEFER_BLOCKING 0x0 ;  /* 0x0000000000007b1d */ /* 0x000fec0000010000 */
.L_x_8:
[----:B------:R-:W1:Y:S01]  /*16f0*/  LDC.64 R24, c[0x0][0x8f8] ;  /* 0x00023e00ff187b82 */ /* 0x000e620000000a00 */
[----:B------:R-:W-:Y:S01]  /*1700*/  MOV R18, UR7 ;  /* 0x0000000700127c02 */ /* 0x000fe20008000f00 */
[----:B------:R-:W-:Y:S01]  /*1710*/  UMOV UR6, URZ ;  /* 0x0000003f00067c82 */ /* 0x000fe20008000000 */
[----:B------:R-:W-:Y:S01]  /*1720*/  ISETP.NE.AND P2, PT, RZ, UR5, PT ;  /* 0x00000005ff007c0c */ /* 0x000fe2000bf45270 */
[----:B------:R-:W-:Y:S01]  /*1730*/  UMOV UR5, URZ ;  /* 0x0000003f00057c82 */ /* 0x000fe20008000000 */
[----:B------:R-:W-:Y:S01]  /*1740*/  UMOV UR11, URZ ;  /* 0x0000003f000b7c82 */ /* 0x000fe20008000000 */
[----:B------:R-:W-:Y:S02]  /*1750*/  MOV R17, 0xffffffff ;  /* 0xffffffff00117802 */ /* 0x000fe40000000f00 */
[----:B------:R-:W-:Y:S02]  /*1760*/  P2R R15, PR, RZ, 0x4 ;  /* 0x00000004ff0f7803 */ /* 0x000fe40000000000 */
[----:B-1----:R-:W-:-:S04]  /*1770*/  ISETP.LE.U32.AND P1, PT, R24, UR8, PT ;  /* 0x0000000818007c0c */ /* 0x002fc8000bf23070 */
[----:B------:R-:W-:Y:S01]  /*1780*/  ISETP.GE.U32.AND.EX P1, PT, R18, R25, PT, P1 ;  /* 0x000000191200720c */ /* 0x000fe20003f26110 */
[----:B------:R-:W-:-:S12]  /*1790*/  IMAD.MOV.U32 R18, RZ, RZ, -0x1 ;  /* 0xffffffffff127424 */ /* 0x000fd800078e00ff */
[----:B------:R-:W-:Y:S05]  /*17a0*/  @P2 BRA P1, `(.L_x_9) ;  /* 0x0000001400fc2947 */ /* 0x000fea0000800000 */
[----:B------:R-:W-:Y:S01]  /*17b0*/  ISETP.LE.U32.AND P1, PT, R6, UR8, PT ;  /* 0x0000000806007c0c */ /* 0x000fe2000bf23070 */
[----:B------:R-:W-:Y:S01]  /*17c0*/  UMOV UR5, URZ ;  /* 0x0000003f00057c82 */ /* 0x000fe20008000000 */
[----:B------:R-:W-:Y:S01]  /*17d0*/  MOV R11, UR7 ;  /* 0x00000007000b7c02 */ /* 0x000fe20008000f00 */
[----:B------:R-:W-:Y:S01]  /*17e0*/  UMOV UR6, URZ ;  /* 0x0000003f00067c82 */ /* 0x000fe20008000000 */
[----:B------:R-:W-:Y:S01]  /*17f0*/  UMOV UR11, URZ ;  /* 0x0000003f000b7c82 */ /* 0x000fe20008000000 */
[----:B------:R-:W-:Y:S01]  /*1800*/  UMOV UR4, URZ ;  /* 0x0000003f00047c82 */ /* 0x000fe20008000000 */
[----:B------:R-:W-:-:S13]  /*1810*/  ISETP.GE.U32.AND.EX P1, PT, R11, R7, PT, P1 ;  /* 0x000000070b00720c */ /* 0x000fda0003f26110 */
[----:B------:R-:W-:Y:S05]  /*1820*/  @!P1 BRA `(.L_x_10) ;  /* 0x0000001000c89947 */ /* 0x000fea0003800000 */
[----:B------:R-:W-:Y:S01]  /*1830*/  IADD3 R11, R21, 0x20, RZ ;  /* 0x00000020150b7810 */ /* 0x000fe20007ffe0ff */
[----:B------:R-:W-:Y:S01]  /*1840*/  IMAD.MOV.U32 R7, RZ, RZ, R21 ;  /* 0x000000ffff077224 */ /* 0x000fe200078e0015 */
[----:B-----5:R-:W-:Y:S01]  /*1850*/  MOV R17, R8 ;  /* 0x0000000800117202 */ /* 0x020fe20000000f00 */
[----:B------:R-:W-:Y:S01]  /*1860*/  IMAD.MOV.U32 R24, RZ, RZ, R0 ;  /* 0x000000ffff187224 */ /* 0x000fe200078e0000 */
[----:B------:R-:W-:-:S13]  /*1870*/  ISETP.GE.AND P1, PT, R11, R12, PT ;  /* 0x0000000c0b00720c */ /* 0x000fda0003f26270 */
[----:B------:R-:W1:Y:S01]  /*1880*/  @!P1 LDC.64 R18, c[0x0][0x918] ;  /* 0x00024600ff129b82 */ /* 0x000e620000000a00 */
[----:B------:R-:W-:Y:S01]  /*1890*/  @!P1 IADD3 R13, R7, 0x20, RZ ;  /* 0x00000020070d9810 */ /* 0x000fe20007ffe0ff */
[----:B------:R-:W-:Y:S02]  /*18a0*/  UIADD3 UR16, UP5, UR16, -0x1, URZ ;  /* 0xffffffff10107890 */ /* 0x000fe4000ffbe03f */
[----:B------:R-:W-:Y:S01]  /*18b0*/  UIADD3 UR14, UP6, UR14, -0x1, URZ ;  /* 0xffffffff0e0e7890 */ /* 0x000fe2000ffde03f */
[----:B------:R-:W-:Y:S01]  /*18c0*/  BSSY B0, `(.L_x_11) ;  /* 0x0000050000007945 */ /* 0x000fe20003800000 */
[----:B------:R-:W-:Y:S01]  /*18d0*/  UIADD3.X UR17, UR17, -0x1, URZ, UP5, !UPT ;  /* 0xffffffff11117890 */ /* 0x000fe2000affe43f */
[----:B-1----:R-:W-:-:S05]  /*18e0*/  @!P1 IMAD.WIDE R18, R13, 0xc, R18 ;  /* 0x0000000c0d129825 */ /* 0x002fca00078e0212 */
[----:B------:R1:W5:Y:S04]  /*18f0*/  @!P1 LDG.E R8, desc[UR38][R18.64] ;  /* 0x0000002612089981 */ /* 0x000368000c1e1900 */
[----:B------:R1:W5:Y:S01]  /*1900*/  @!P1 LDG.E R0, desc[UR38][R18.64+0x4] ;  /* 0x0000042612009981 */ /* 0x000362000c1e1900 */
[----:B------:R-:W-:Y:S01]  /*1910*/  ISETP.GE.AND P1, PT, R7, R12, PT ;  /* 0x0000000c0700720c */ /* 0x000fe20003f26270 */
[----:B------:R-:W-:Y:S01]  /*1920*/  UIADD3.X UR15, UR15, -0x1, URZ, UP6, !UPT ;  /* 0xffffffff0f0f7890 */ /* 0x000fe2000b7fe43f */
[----:B------:R-:W-:Y:S01]  /*1930*/  MOV R13, RZ ;  /* 0x000000ff000d7202 */ /* 0x000fe20000000f00 */
[----:B------:R-:W-:Y:S01]  /*1940*/  UIADD3 UR4, UR9, -0x1, URZ ;  /* 0xffffffff09047890 */ /* 0x000fe2000fffe03f */
[----:B------:R-:W-:Y:S01]  /*1950*/  MOV R6, RZ ;  /* 0x000000ff00067202 */ /* 0x000fe20000000f00 */
[----:B------:R-:W-:Y:S01]  /*1960*/  UIADD3 UR5, UR10, -0x1, URZ ;  /* 0xffffffff0a057890 */ /* 0x000fe2000fffe03f */
[----:B------:R-:W-:Y:S01]  /*1970*/  IMAD.MOV.U32 R29, RZ, RZ, 0x7fffffff ;  /* 0x7fffffffff1d7424 */ /* 0x000fe200078e00ff */
[----:B------:R-:W-:-:S06]  /*1980*/  MOV R30, RZ ;  /* 0x000000ff001e7202 */ /* 0x000fcc0000000f00 */
[----:B-1----:R-:W-:Y:S05]  /*1990*/  @P1 BRA `(.L_x_12) ;  /* 0x0000000400081947 */ /* 0x002fea0003800000 */
[----:B------:R-:W-:Y:S02]  /*19a0*/  PLOP3.LUT P3, PT, PT, PT, UP0, 0x80, 0x0 ;  /* 0x000000000000781c */ /* 0x000fe40003f6f008 */
[C---:B------:R-:W-:Y:S02]  /*19b0*/  IADD3 R26, P2, R24.reuse, UR16, RZ ;  /* 0x00000010181a7c10 */ /* 0x040fe4000ff5e0ff */
[C---:B------:R-:W-:Y:S02]  /*19c0*/  IADD3 R28, P1, R17.reuse, UR14, RZ ;  /* 0x0000000e111c7c10 */ /* 0x040fe4000ff3e0ff */
[----:B------:R-:W-:Y:S02]  /*19d0*/  LEA.HI.X.SX32 R27, R24, UR17, 0x1, P2 ;  /* 0x00000011181b7c11 */ /* 0x000fe400090f0eff */
[----:B------:R-:W-:-:S05]  /*19e0*/  LEA.HI.X.SX32 R29, R17, UR15, 0x1, P1 ;  /* 0x0000000f111d7c11 */ /* 0x000fca00088f0eff */
[----:B------:R-:W-:Y:S05]  /*19f0*/  @!P3 BRA `(.L_x_13) ;  /* 0x000000000030b947 */ /* 0x000fea0003800000 */
[----:B------:R-:W-:Y:S02]  /*1a00*/  ULDC UR6, c[0x0][0x8dc] ;  /* 0x0002370000067ab9 */ /* 0x000fe40000000800 */
[----:B------:R-:W-:-:S04]  /*1a10*/  IADD3 R17, P1, R28, UR6, RZ ;  /* 0x000000061c117c10 */ /* 0x000fc8000ff3e0ff */
[----:B------:R-:W-:-:S05]  /*1a20*/  IADD3.X R29, RZ, R29, RZ, P1, !PT ;  /* 0x0000001dff1d7210 */ /* 0x000fca0000ffe4ff */
[----:B------:R-:W-:-:S04]  /*1a30*/  IMAD.WIDE.U32 R4, R29, UR20, RZ ;  /* 0x000000141d047c25 */ /* 0x000fc8000f8e00ff */
[----:B------:R-:W-:-:S04]  /*1a40*/  IMAD.WIDE.U32 R18, P1, R17, UR21, R4 ;  /* 0x0000001511127c25 */ /* 0x000fc8000f820004 */
[----:B------:R-:W-:Y:S01]  /*1a50*/  IMAD.WIDE.U32 R4, R17, UR20, RZ ;  /* 0x0000001411047c25 */ /* 0x000fe2000f8e00ff */
[----:B------:R-:W-:-:S03]  /*1a60*/  MOV R24, R19 ;  /* 0x0000001300187202 */ /* 0x000fc60000000f00 */
[----:B------:R-:W-:Y:S01]  /*1a70*/  IMAD.X R25, RZ, RZ, RZ, P1 ;  /* 0x000000ffff197224 */ /* 0x000fe200008e06ff */
[----:B------:R-:W-:-:S05]  /*1a80*/  IADD3 RZ, P1, R5, R18, RZ ;  /* 0x0000001205ff7210 */ /* 0x000fca0007f3e0ff */
[----:B------:R-:W-:-:S04]  /*1a90*/  IMAD.WIDE.U32.X R4, R29, UR21, R24, P1 ;  /* 0x000000151d047c25 */ /* 0x000fc800088e0418 */
[----:B------:R-:W-:Y:S01]  /*1aa0*/  IMAD.MOV.U32 R29, RZ, RZ, R5 ;  /* 0x000000ffff1d7224 */ /* 0x000fe200078e0005 */
[----:B------:R-:W-:-:S07]  /*1ab0*/  MOV R28, R4 ;  /* 0x00000004001c7202 */ /* 0x000fce0000000f00 */
.L_x_13:
[----:B------:R-:W-:Y:S05]  /*1ac0*/  @!P0 BRA `(.L_x_14) ;  /* 0x0000000000308947 */ /* 0x000fea0003800000 */
[----:B------:R-:W-:Y:S02]  /*1ad0*/  ULDC UR6, c[0x0][0x8f4] ;  /* 0x00023d0000067ab9 */ /* 0x000fe40000000800 */
[----:B------:R-:W-:-:S04]  /*1ae0*/  IADD3 R17, P1, R26, UR6, RZ ;  /* 0x000000061a117c10 */ /* 0x000fc8000ff3e0ff */
[----:B------:R-:W-:-:S05]  /*1af0*/  IADD3.X R27, RZ, R27, RZ, P1, !PT ;  /* 0x0000001bff1b7210 */ /* 0x000fca0000ffe4ff */
[----:B------:R-:W-:-:S04]  /*1b00*/  IMAD.WIDE.U32 R4, R27, UR22, RZ ;  /* 0x000000161b047c25 */ /* 0x000fc8000f8e00ff */
[----:B------:R-:W-:-:S04]  /*1b10*/  IMAD.WIDE.U32 R18, P1, R17, UR23, R4 ;  /* 0x0000001711127c25 */ /* 0x000fc8000f820004 */
[----:B------:R-:W-:Y:S01]  /*1b20*/  IMAD.WIDE.U32 R4, R17, UR22, RZ ;  /* 0x0000001611047c25 */ /* 0x000fe2000f8e00ff */
[----:B------:R-:W-:-:S03]  /*1b30*/  IADD3.X R25, RZ, RZ, RZ, P1, !PT ;  /* 0x000000ffff197210 */ /* 0x000fc60000ffe4ff */
[----:B------:R-:W-:Y:S01]  /*1b40*/  IMAD.MOV.U32 R24, RZ, RZ, R19 ;  /* 0x000000ffff187224 */ /* 0x000fe200078e0013 */
[----:B------:R-:W-:-:S05]  /*1b50*/  IADD3 RZ, P1, R5, R18, RZ ;  /* 0x0000001205ff7210 */ /* 0x000fca0007f3e0ff */
[----:B------:R-:W-:-:S03]  /*1b60*/  IMAD.WIDE.U32.X R4, R27, UR23, R24, P1 ;  /* 0x000000171b047c25 */ /* 0x000fc600088e0418 */
[----:B------:R-:W-:Y:S02]  /*1b70*/  MOV R26, R4 ;  /* 0x00000004001a7202 */ /* 0x000fe40000000f00 */
[----:B------:R-:W-:-:S07]  /*1b80*/  MOV R27, R5 ;  /* 0x00000005001b7202 */ /* 0x000fce0000000f00 */
.L_x_14:
[----:B------:R-:W-:Y:S02]  /*1b90*/  SHF.R.U64 R4, R26, UR31, R27 ;  /* 0x0000001f1a047c19 */ /* 0x000fe4000800121b */
[----:B------:R-:W-:Y:S02]  /*1ba0*/  SHF.R.U64 R5, R28, UR27, R29 ;  /* 0x0000001b1c057c19 */ /* 0x000fe4000800121d */
[----:B------:R-:W-:-:S03]  /*1bb0*/  IADD3 R24, R4, UR5, RZ ;  /* 0x0000000504187c10 */ /* 0x000fc6000fffe0ff */
[----:B------:R-:W-:Y:S01]  /*1bc0*/  VIADD R19, R5, UR4 ;  /* 0x0000000405137c36 */ /* 0x000fe20008000000 */
[----:B------:R-:W-:-:S04]  /*1bd0*/  IABS R18, R24 ;  /* 0x0000001800127213 */ /* 0x000fc80000000000 */
[----:B------:R-:W-:Y:S01]  /*1be0*/  IABS R17, R19 ;  /* 0x0000001300117213 */ /* 0x000fe20000000000 */
[----:B------:R-:W-:-:S04]  /*1bf0*/  IMAD.HI.U32 R5, R18, UR19, RZ ;  /* 0x0000001312057c27 */ /* 0x000fc8000f8e00ff */
[----:B------:R-:W-:-:S04]  /*1c00*/  IMAD.HI.U32 R4, R17, UR13, RZ ;  /* 0x0000000d11047c27 */ /* 0x000fc8000f8e00ff */
[----:B------:R-:W-:Y:S01]  /*1c10*/  IMAD R5, R5, UR12, R18 ;  /* 0x0000000c05057c24 */ /* 0x000fe2000f8e0212 */
[----:B------:R-:W-:Y:S01]  /*1c20*/  MOV R18, UR33 ;  /* 0x0000002100127c02 */ /* 0x000fe20008000f00 */
[----:B------:R-:W-:Y:S02]  /*1c30*/  IMAD R4, R4, UR30, R17 ;  /* 0x0000001e04047c24 */ /* 0x000fe4000f8e0211 */
[----:B------:R-:W-:Y:S01]  /*1c40*/  IMAD.U32 R17, RZ, RZ, UR32 ;  /* 0x00000020ff117e24 */ /* 0x000fe2000f8e00ff */
[----:B------:R-:W-:Y:S02]  /*1c50*/  ISETP.LT.U32.AND P2, PT, R5, UR28, PT ;  /* 0x0000001c05007c0c */ /* 0x000fe4000bf41070 */
[----:B------:R-:W-:-:S11]  /*1c60*/  ISETP.LT.U32.AND P1, PT, R4, UR29, PT ;  /* 0x0000001d04007c0c */ /* 0x000fd6000bf21070 */
[----:B------:R-:W-:Y:S01]  /*1c70*/  @!P2 VIADD R5, R5, -UR28 ;  /* 0x8000001c0505ac36 */ /* 0x000fe20008000000 */
[----:B------:R-:W-:Y:S02]  /*1c80*/  ISETP.GE.AND P2, PT, R19, RZ, PT ;  /* 0x000000ff1300720c */ /* 0x000fe40003f46270 */
[----:B------:R-:W-:Y:S02]  /*1c90*/  @!P1 IADD3 R4, R4, -UR29, RZ ;  /* 0x8000001d04049c10 */ /* 0x000fe4000fffe0ff */
[----:B------:R-:W-:Y:S02]  /*1ca0*/  ISETP.LT.U32.AND P4, PT, R5, UR28, PT ;  /* 0x0000001c05007c0c */ /* 0x000fe4000bf81070 */
[----:B------:R-:W-:Y:S02]  /*1cb0*/  ISETP.LT.U32.AND P3, PT, R4, UR29, PT ;  /* 0x0000001d04007c0c */ /* 0x000fe4000bf61070 */
[----:B------:R-:W-:-:S09]  /*1cc0*/  ISETP.GE.AND P1, PT, R24, RZ, PT ;  /* 0x000000ff1800720c */ /* 0x000fd20003f26270 */
[----:B------:R-:W-:Y:S02]  /*1cd0*/  @!P4 IADD3 R5, R5, -UR28, RZ ;  /* 0x8000001c0505cc10 */ /* 0x000fe4000fffe0ff */
[----:B------:R-:W-:Y:S02]  /*1ce0*/  @!P3 IADD3 R4, R4, -UR29, RZ ;  /* 0x8000001d0404bc10 */ /* 0x000fe4000fffe0ff */
[----:B------:R-:W-:Y:S01]  /*1cf0*/  PLOP3.LUT P3, PT, PT, PT, UP4, 0x80, 0x0 ;  /* 0x000000000000781c */ /* 0x000fe20003f6f048 */
[----:B------:R-:W-:Y:S01]  /*1d00*/  @!P1 IMAD.MOV R5, RZ, RZ, -R5 ;  /* 0x000000ffff059224 */ /* 0x000fe200078e0a05 */
[----:B------:R-:W-:Y:S02]  /*1d10*/  PLOP3.LUT P4, PT, PT, PT, UP2, 0x80, 0x0 ;  /* 0x000000000000781c */ /* 0x000fe40003f8f028 */
[----:B------:R-:W-:Y:S02]  /*1d20*/  @!P2 IADD3 R4, -R4, RZ, RZ ;  /* 0x000000ff0404a210 */ /* 0x000fe40007ffe1ff */
[----:B------:R-:W-:-:S02]  /*1d30*/  SEL R5, R18, R5, !P4 ;  /* 0x0000000512057207 */ /* 0x000fc40006000000 */
[----:B------:R-:W-:Y:S02]  /*1d40*/  SEL R4, R17, R4, !P3 ;  /* 0x0000000411047207 */ /* 0x000fe40005800000 */
[----:B------:R-:W-:Y:S02]  /*1d50*/  IADD3 R5, R24, -R5, RZ ;  /* 0x8000000518057210 */ /* 0x000fe40007ffe0ff */
[----:B------:R-:W-:Y:S02]  /*1d60*/  IADD3 R18, R19, -R4, RZ ;  /* 0x8000000413127210 */ /* 0x000fe40007ffe0ff */
[----:B------:R-:W-:-:S03]  /*1d70*/  PLOP3.LUT P1, PT, PT, PT, UP3, 0x80, 0x0 ;  /* 0x000000000000781c */ /* 0x000fc60003f2f038 */
[----:B------:R-:W-:Y:S01]  /*1d80*/  IMAD R29, R18, R5, RZ ;  /* 0x00000005121d7224 */ /* 0x000fe200078e02ff */
[----:B------:R-:W-:-:S04]  /*1d90*/  SEL R4, R5, R18, !P1 ;  /* 0x0000001205047207 */ /* 0x000fc80004800000 */
[----:B------:R-:W-:Y:S02]  /*1da0*/  SHF.R.S32.HI R5, RZ, 0x1f, R4 ;  /* 0x0000001fff057819 */ /* 0x000fe40000011404 */
[----:B------:R-:W-:-:S07]  /*1db0*/  SHF.R.S32.HI R30, RZ, 0x1f, R29 ;  /* 0x0000001fff1e7819 */ /* 0x000fce000001141d */
.L_x_12:
[----:B------:R-:W-:Y:S05]  /*1dc0*/  BSYNC B0 ;  /* 0x0000000000007941 */ /* 0x000fea0003800000 */
.L_x_11:
[----:B------:R-:W1:Y:S01]  /*1dd0*/  SHFL.UP PT, R18, R29, 0x1, RZ ;  /* 0x042000001d127989 */ /* 0x000e6200000e00ff */
[C---:B------:R-:W-:Y:S02]  /*1de0*/  ISETP.NE.AND P2, PT, R21.reuse, RZ, PT ;  /* 0x000000ff1500720c */ /* 0x040fe40003f45270 */
[C---:B------:R-:W-:Y:S01]  /*1df0*/  ISETP.GE.U32.AND P3, PT, R21.reuse, 0x2, PT ;  /* 0x000000021500780c */ /* 0x040fe20003f66070 */
[----:B------:R-:W2:Y:S01]  /*1e00*/  SHFL.UP PT, R17, R30, 0x1, RZ ;  /* 0x042000001e117989 */ /* 0x000ea200000e00ff */
[C---:B------:R-:W-:Y:S02]  /*1e10*/  ISETP.GE.U32.AND P4, PT, R21.reuse, 0x4, PT ;  /* 0x000000041500780c */ /* 0x040fe40003f86070 */
[C---:B------:R-:W-:Y:S02]  /*1e20*/  ISETP.GE.U32.AND P5, PT, R21.reuse, 0x8, PT ;  /* 0x000000081500780c */ /* 0x040fe40003fa6070 */
[----:B------:R-:W-:Y:S02]  /*1e30*/  ISETP.GE.U32.AND P6, PT, R21, 0x10, PT ;  /* 0x000000101500780c */ /* 0x000fe40003fc6070 */
[----:B-1----:R-:W-:-:S02]  /*1e40*/  SEL R18, R18, RZ, P2 ;  /* 0x000000ff12127207 */ /* 0x002fc40001000000 */
[----:B--2---:R-:W-:Y:S02]  /*1e50*/  SEL R17, R17, RZ, P2 ;  /* 0x000000ff11117207 */ /* 0x004fe40001000000 */
[----:B------:R-:W-:-:S05]  /*1e60*/  IADD3 R25, P1, R18, R29, RZ ;  /* 0x0000001d12197210 */ /* 0x000fca0007f3e0ff */
[----:B------:R-:W-:Y:S01]  /*1e70*/  IMAD.X R24, R17, 0x1, R30, P1 ;  /* 0x0000000111187824 */ /* 0x000fe200008e061e */
[----:B------:R-:W1:Y:S04]  /*1e80*/  SHFL.UP PT, R18, R25, 0x2, RZ ;  /* 0x0440000019127989 */ /* 0x000e6800000e00ff */
[----:B------:R-:W2:Y:S01]  /*1e90*/  SHFL.UP PT, R17, R24, 0x2, RZ ;  /* 0x0440000018117989 */ /* 0x000ea200000e00ff */
[----:B-1----:R-:W-:-:S04]  /*1ea0*/  SEL R18, R18, RZ, P3 ;  /* 0x000000ff12127207 */ /* 0x002fc80001800000 */
[----:B------:R-:W-:Y:S02]  /*1eb0*/  IADD3 R19, P1, R18, R25, RZ ;  /* 0x0000001912137210 */ /* 0x000fe40007f3e0ff */
[----:B--2---:R-:W-:-:S03]  /*1ec0*/  SEL R17, R17, RZ, P3 ;  /* 0x000000ff11117207 */ /* 0x004fc60001800000 */
[----:B------:R-:W1:Y:S01]  /*1ed0*/  SHFL.UP PT, R18, R19, 0x4, RZ ;  /* 0x0480000013127989 */ /* 0x000e6200000e00ff */
[----:B------:R-:W-:-:S05]  /*1ee0*/  IADD3.X R26, R17, R24, RZ, P1, !PT ;  /* 0x00000018111a7210 */ /* 0x000fca0000ffe4ff */
        /* <DEDUP_REMOVED lines=10> */
[----:B------:R-:W1:Y:S02]  /*1f90*/  SHFL.UP PT, R18, R19, 0x10, RZ ;  /* 0x0600000013127989 */ /* 0x000e6400000e00ff */
[----:B------:R-:W-:-:S05]  /*1fa0*/  IMAD.X R26, R17, 0x1, R24, P1 ;  /* 0x00000001111a7824 */ /* 0x000fca00008e0618 */
[----:B------:R-:W2:Y:S01]  /*1fb0*/  SHFL.UP PT, R17, R26, 0x10, RZ ;  /* 0x060000001a117989 */ /* 0x000ea200000e00ff */
[----:B-1----:R-:W-:-:S04]  /*1fc0*/  SEL R18, R18, RZ, P6 ;  /* 0x000000ff12127207 */ /* 0x002fc80003000000 */
[----:B------:R-:W-:Y:S02]  /*1fd0*/  IADD3 R24, P1, R18, R19, RZ ;  /* 0x0000001312187210 */ /* 0x000fe40007f3e0ff */
[----:B--2---:R-:W-:-:S04]  /*1fe0*/  SEL R17, R17, RZ, P6 ;  /* 0x000000ff11117207 */ /* 0x004fc80003000000 */
[----:B------:R-:W-:Y:S02]  /*1ff0*/  IADD3.X R25, R17, R26, RZ, P1, !PT ;  /* 0x0000001a11197210 */ /* 0x000fe40000ffe4ff */
[----:B------:R-:W-:-:S04]  /*2000*/  ISETP.GT.U32.AND P1, PT, R24, UR8, PT ;  /* 0x0000000818007c0c */ /* 0x000fc8000bf24070 */
[----:B------:R-:W-:-:S13]  /*2010*/  ISETP.GT.U32.AND.EX P1, PT, R25, UR7, PT, P1 ;  /* 0x0000000719007c0c */ /* 0x000fda000bf24110 */
[----:B------:R-:W-:-:S04]  /*2020*/  VOTE.ANY R17, PT, P1 ;  /* 0x0000000000117806 */ /* 0x000fc800008e0100 */
[----:B------:R-:W-:-:S13]  /*2030*/  ISETP.NE.AND P1, PT, R17, RZ, PT ;  /* 0x000000ff1100720c */ /* 0x000fda0003f25270 */
[----:B------:R-:W-:Y:S05]  /*2040*/  @P1 BRA `(.L_x_15) ;  /* 0x0000000800701947 */ /* 0x000fea0003800000 */
[----:B------:R-:W1:Y:S01]  /*2050*/  LDC R12, c[0x0][0x910] ;  /* 0x00024400ff0c7b82 */ /* 0x000e620000000800 */
[----:B------:R-:W-:Y:S01]  /*2060*/  MOV R26, R24 ;  /* 0x00000018001a7202 */ /* 0x000fe20000000f00 */
[----:B------:R-:W-:Y:S01]  /*2070*/  ULDC UR19, c[0x0][0x8f4] ;  /* 0x00023d0000137ab9 */ /* 0x000fe20000000800 */
[----:B------:R-:W-:Y:S01]  /*2080*/  ULDC UR6, c[0x0][0x8dc] ;  /* 0x0002370000067ab9 */ /* 0x000fe20000000800 */
[----:B------:R-:W-:Y:S01]  /*2090*/  ULDC UR22, c[0x0][0x8d8] ;  /* 0x0002360000167ab9 */ /* 0x000fe20000000800 */
[----:B------:R-:W-:Y:S01]  /*20a0*/  ULDC UR23, c[0x0][0x8f0] ;  /* 0x00023c0000177ab9 */ /* 0x000fe20000000800 */
[----:B------:R-:W-:Y:S01]  /*20b0*/  ULDC.64 UR12, c[0x0][0x8d0] ;  /* 0x00023400000c7ab9 */ /* 0x000fe20000000a00 */
[----:B------:R-:W-:-:S05]  /*20c0*/  ULDC.64 UR20, c[0x0][0x8e8] ;  /* 0x00023a0000147ab9 */ /* 0x000fca0000000a00 */
.L_x_20:
[----:B------:R-:W-:Y:S01]  /*20d0*/  IMAD.MOV.U32 R7, RZ, RZ, R11 ;  /* 0x000000ffff077224 */ /* 0x000fe200078e000b */
[----:B------:R-:W-:Y:S01]  /*20e0*/  IADD3 R11, R11, 0x20, RZ ;  /* 0x000000200b0b7810 */ /* 0x000fe20007ffe0ff */
[----:B-----5:R-:W-:Y:S01]  /*20f0*/  IMAD.MOV.U32 R17, RZ, RZ, R8 ;  /* 0x000000ffff117224 */ /* 0x020fe200078e0008 */
[----:B------:R-:W-:Y:S02]  /*2100*/  MOV R24, R0 ;  /* 0x0000000000187202 */ /* 0x000fe40000000f00 */
[----:B-1----:R-:W-:-:S13]  /*2110*/  ISETP.GE.AND P1, PT, R11, R12, PT ;  /* 0x0000000c0b00720c */ /* 0x002fda0003f26270 */
[----:B------:R-:W1:Y:S01]  /*2120*/  @!P1 LDC.64 R18, c[0x0][0x918] ;  /* 0x00024600ff129b82 */ /* 0x000e620000000a00 */
[----:B------:R-:W-:Y:S01]  /*2130*/  @!P1 IADD3 R13, R7, 0x20, RZ ;  /* 0x00000020070d9810 */ /* 0x000fe20007ffe0ff */
[----:B------:R2:W3:Y:S01]  /*2140*/  SHFL.IDX PT, R6, R25, 0x1f, 0x1f ;  /* 0x03e01f0019067f89 */ /* 0x0004e200000e0000 */
[----:B------:R-:W-:Y:S03]  /*2150*/  BSSY B0, `(.L_x_16) ;  /* 0x0000064000007945 */ /* 0x000fe60003800000 */
[----:B-1----:R-:W-:-:S05]  /*2160*/  @!P1 IMAD.WIDE R18, R13, 0xc, R18 ;  /* 0x0000000c0d129825 */ /* 0x002fca00078e0212 */
[----:B------:R2:W5:Y:S04]  /*2170*/  @!P1 LDG.E R8, desc[UR38][R18.64] ;  /* 0x0000002612089981 */ /* 0x000568000c1e1900 */
[----:B------:R2:W5:Y:S01]  /*2180*/  @!P1 LDG.E R0, desc[UR38][R18.64+0x4] ;  /* 0x0000042612009981 */ /* 0x000562000c1e1900 */
[----:B------:R-:W-:Y:S01]  /*2190*/  ISETP.GE.AND P1, PT, R7, R12, PT ;  /* 0x0000000c0700720c */ /* 0x000fe20003f26270 */
[----:B------:R-:W-:Y:S01]  /*21a0*/  IMAD.MOV.U32 R30, RZ, RZ, RZ ;  /* 0x000000ffff1e7224 */ /* 0x000fe200078e00ff */
[----:B------:R-:W-:Y:S01]  /*21b0*/  MOV R29, 0x7fffffff ;  /* 0x7fffffff001d7802 */ /* 0x000fe20000000f00 */
[----:B------:R2:W1:Y:S10]  /*21c0*/  SHFL.IDX PT, R13, R26, 0x1f, 0x1f ;  /* 0x03e01f001a0d7f89 */ /* 0x00047400000e0000 */
[----:B--23--:R-:W-:Y:S05]  /*21d0*/  @P1 BRA `(.L_x_17) ;  /* 0x00000004006c1947 */ /* 0x00cfea0003800000 */
[----:B------:R-:W-:Y:S02]  /*21e0*/  IABS R30, R9 ;  /* 0x00000009001e7213 */ /* 0x000fe40000000000 */
[C---:B------:R-:W-:Y:S02]  /*21f0*/  IADD3 R27, P1, R17.reuse, UR14, RZ ;  /* 0x0000000e111b7c10 */ /* 0x040fe4000ff3e0ff */
[----:B------:R-:W2:Y:S02]  /*2200*/  I2F.RP R4, R30 ;  /* 0x0000001e00047306 */ /* 0x000ea40000209400 */
[----:B------:R-:W-:Y:S02]  /*2210*/  LEA.HI.X.SX32 R28, R17, UR15, 0x1, P1 ;  /* 0x0000000f111c7c11 */ /* 0x000fe400088f0eff */
[----:B------:R-:W-:-:S04]  /*2220*/  IADD3 R17, P1, R24, UR16, RZ ;  /* 0x0000001018117c10 */ /* 0x000fc8000ff3e0ff */
[----:B------:R-:W-:Y:S02]  /*2230*/  LEA.HI.X.SX32 R26, R24, UR17, 0x1, P1 ;  /* 0x00000011181a7c11 */ /* 0x000fe400088f0eff */
[----:B------:R-:W-:Y:S01]  /*2240*/  PLOP3.LUT P1, PT, PT, PT, UP0, 0x80, 0x0 ;  /* 0x000000000000781c */ /* 0x000fe20003f2f008 */
[----:B--2---:R-:W2:Y:S02]  /*2250*/  MUFU.RCP R4, R4 ;  /* 0x0000000400047308 */ /* 0x004ea40000001000 */
[----:B--2---:R-:W-:-:S06]  /*2260*/  IADD3 R5, R4, 0xffffffe, RZ ;  /* 0x0ffffffe04057810 */ /* 0x004fcc0007ffe0ff */
[----:B------:R-:W2:Y:S02]  /*2270*/  F2I.FTZ.U32.TRUNC.NTZ R31, R5 ;  /* 0x00000005001f7305 */ /* 0x000ea4000021f000 */
[----:B--2---:R-:W-:Y:S02]  /*2280*/  IADD3 R32, RZ, -R31, RZ ;  /* 0x8000001fff207210 */ /* 0x004fe40007ffe0ff */
[----:B------:R-:W-:Y:S05]  /*2290*/  @!P1 BRA `(.L_x_18) ;  /* 0x00000000002c9947 */ /* 0x000fea0003800000 */
[----:B------:R-:W-:-:S05]  /*22a0*/  IADD3 R27, P1, R27, UR6, RZ ;  /* 0x000000061b1b7c10 */ /* 0x000fca000ff3e0ff */
[----:B------:R-:W-:-:S04]  /*22b0*/  IMAD.X R29, RZ, RZ, R28, P1 ;  /* 0x000000ffff1d7224 */ /* 0x000fc800008e061c */
[----:B------:R-:W-:-:S04]  /*22c0*/  IMAD.WIDE.U32 R4, R29, UR12, RZ ;  /* 0x0000000c1d047c25 */ /* 0x000fc8000f8e00ff */
[----:B------:R-:W-:-:S04]  /*22d0*/  IMAD.WIDE.U32 R18, P1, R27, UR13, R4 ;  /* 0x0000000d1b127c25 */ /* 0x000fc8000f820004 */
[----:B------:R-:W-:Y:S01]  /*22e0*/  IMAD.WIDE.U32 R4, R27, UR12, RZ ;  /* 0x0000000c1b047c25 */ /* 0x000fe2000f8e00ff */
[----:B------:R-:W-:Y:S02]  /*22f0*/  IADD3.X R25, RZ, RZ, RZ, P1, !PT ;  /* 0x000000ffff197210 */ /* 0x000fe40000ffe4ff */
[----:B------:R-:W-:Y:S02]  /*2300*/  MOV R24, R19 ;  /* 0x0000001300187202 */ /* 0x000fe40000000f00 */
[----:B------:R-:W-:-:S05]  /*2310*/  IADD3 RZ, P1, R5, R18, RZ ;  /* 0x0000001205ff7210 */ /* 0x000fca0007f3e0ff */
[----:B------:R-:W-:-:S04]  /*2320*/  IMAD.WIDE.U32.X R4, R29, UR13, R24, P1 ;  /* 0x0000000d1d047c25 */ /* 0x000fc800088e0418 */
[----:B------:R-:W-:Y:S01]  /*2330*/  IMAD.MOV.U32 R27, RZ, RZ, R4 ;  /* 0x000000ffff1b7224 */ /* 0x000fe200078e0004 */
[----:B------:R-:W-:-:S07]  /*2340*/  MOV R28, R5 ;  /* 0x00000005001c7202 */ /* 0x000fce0000000f00 */
.L_x_18:
[----:B------:R-:W-:Y:S05]  /*2350*/  @!P0 BRA `(.L_x_19) ;  /* 0x00000000002c8947 */ /* 0x000fea0003800000 */
        /* <DEDUP_REMOVED lines=11> */
.L_x_19:
[----:B------:R-:W-:Y:S02]  /*2410*/  SHF.R.U64 R17, R17, UR23, R26 ;  /* 0x0000001711117c19 */ /* 0x000fe4000800121a */
[----:B------:R-:W-:Y:S02]  /*2420*/  MOV R5, R32 ;  /* 0x0000002000057202 */ /* 0x000fe40000000f00 */
[----:B------:R-:W-:Y:S02]  /*2430*/  IABS R4, R9 ;  /* 0x0000000900047213 */ /* 0x000fe40000000000 */
[----:B------:R-:W-:Y:S01]  /*2440*/  IADD3 R19, R17, UR5, RZ ;  /* 0x0000000511137c10 */ /* 0x000fe2000fffe0ff */
[----:B------:R-:W-:Y:S01]  /*2450*/  IMAD R17, R5, R30, RZ ;  /* 0x0000001e05117224 */ /* 0x000fe200078e02ff */
[----:B------:R-:W-:Y:S01]  /*2460*/  MOV R5, R31 ;  /* 0x0000001f00057202 */ /* 0x000fe20000000f00 */
[----:B------:R-:W-:Y:S01]  /*2470*/  IMAD.MOV R24, RZ, RZ, -R4 ;  /* 0x000000ffff187224 */ /* 0x000fe200078e0a04 */
[----:B------:R-:W-:-:S02]  /*2480*/  MOV R4, RZ ;  /* 0x000000ff00047202 */ /* 0x000fc40000000f00 */
[----:B------:R-:W-:Y:S02]  /*2490*/  IABS R18, R19 ;  /* 0x0000001300127213 */ /* 0x000fe40000000000 */
[----:B------:R-:W-:Y:S01]  /*24a0*/  SHF.R.U64 R27, R27, UR22, R28 ;  /* 0x000000161b1b7c19 */ /* 0x000fe2000800121c */
[----:B------:R-:W-:Y:S01]  /*24b0*/  IMAD.HI.U32 R4, R31, R17, R4 ;  /* 0x000000111f047227 */ /* 0x000fe200078e0004 */
[----:B------:R-:W-:Y:S02]  /*24c0*/  MOV R5, R24 ;  /* 0x0000001800057202 */ /* 0x000fe40000000f00 */
[----:B------:R-:W-:Y:S01]  /*24d0*/  IABS R24, R10 ;  /* 0x0000000a00187213 */ /* 0x000fe20000000000 */
[----:B------:R-:W-:Y:S01]  /*24e0*/  IMAD.MOV.U32 R17, RZ, RZ, R18 ;  /* 0x000000ffff117224 */ /* 0x000fe200078e0012 */
[----:B------:R-:W-:Y:S02]  /*24f0*/  IADD3 R18, R27, UR4, RZ ;  /* 0x000000041b127c10 */ /* 0x000fe4000fffe0ff */
[----:B------:R-:W2:Y:S01]  /*2500*/  I2F.RP R25, R24 ;  /* 0x0000001800197306 */ /* 0x000ea20000209400 */
[----:B------:R-:W-:Y:S01]  /*2510*/  IMAD.HI.U32 R4, R4, R17, RZ ;  /* 0x0000001104047227 */ /* 0x000fe200078e00ff */
[----:B------:R-:W-:-:S03]  /*2520*/  IABS R28, R18 ;  /* 0x00000012001c7213 */ /* 0x000fc60000000000 */
[----:B------:R-:W-:-:S05]  /*2530*/  IMAD R17, R4, R5, R17 ;  /* 0x0000000504117224 */ /* 0x000fca00078e0211 */
[----:B------:R-:W-:Y:S01]  /*2540*/  ISETP.GT.U32.AND P1, PT, R30, R17, PT ;  /* 0x000000111e00720c */ /* 0x000fe20003f24070 */
[----:B--2---:R-:W2:-:S12]  /*2550*/  MUFU.RCP R25, R25 ;  /* 0x0000001900197308 */ /* 0x004e980000001000 */
[----:B------:R-:W-:Y:S01]  /*2560*/  @!P1 IADD3 R17, R17, -R30, RZ ;  /* 0x8000001e11119210 */ /* 0x000fe20007ffe0ff */
[----:B--2---:R-:W-:-:S04]  /*2570*/  VIADD R4, R25, 0xffffffe ;  /* 0x0ffffffe19047836 */ /* 0x004fc80000000000 */
[----:B------:R2:W3:Y:S02]  /*2580*/  F2I.FTZ.U32.TRUNC.NTZ R5, R4 ;  /* 0x0000000400057305 */ /* 0x0004e4000021f000 */
[----:B--2---:R-:W-:Y:S01]  /*2590*/  IMAD.MOV.U32 R4, RZ, RZ, RZ ;  /* 0x000000ffff047224 */ /* 0x004fe200078e00ff */
[----:B---3--:R-:W-:-:S05]  /*25a0*/  IADD3 R29, RZ, -R5, RZ ;  /* 0x80000005ff1d7210 */ /* 0x008fca0007ffe0ff */
[----:B------:R-:W-:Y:S01]  /*25b0*/  IMAD R27, R29, R24, RZ ;  /* 0x000000181d1b7224 */ /* 0x000fe200078e02ff */
[----:B------:R-:W-:-:S03]  /*25c0*/  IABS R29, R10 ;  /* 0x0000000a001d7213 */ /* 0x000fc60000000000 */
[----:B------:R-:W-:Y:S01]  /*25d0*/  IMAD.HI.U32 R26, R5, R27, R4 ;  /* 0x0000001b051a7227 */ /* 0x000fe200078e0004 */
[----:B------:R-:W-:Y:S02]  /*25e0*/  MOV R5, R28 ;  /* 0x0000001c00057202 */ /* 0x000fe40000000f00 */
[----:B------:R-:W-:-:S03]  /*25f0*/  IADD3 R25, RZ, -R29, RZ ;  /* 0x8000001dff197210 */ /* 0x000fc60007ffe0ff */
[----:B------:R-:W-:-:S04]  /*2600*/  IMAD.HI.U32 R4, R26, R5, RZ ;  /* 0x000000051a047227 */ /* 0x000fc800078e00ff */
[----:B------:R-:W-:-:S05]  /*2610*/  IMAD R5, R4, R25, R5 ;  /* 0x0000001904057224 */ /* 0x000fca00078e0205 */
[----:B------:R-:W-:-:S13]  /*2620*/  ISETP.GT.U32.AND P1, PT, R24, R5, PT ;  /* 0x000000051800720c */ /* 0x000fda0003f24070 */
[----:B------:R-:W-:Y:S01]  /*2630*/  @!P1 IMAD.IADD R5, R5, 0x1, -R24 ;  /* 0x0000000105059824 */ /* 0x000fe200078e0a18 */
[----:B------:R-:W-:-:S13]  /*2640*/  ISETP.GT.U32.AND P1, PT, R30, R17, PT ;  /* 0x000000111e00720c */ /* 0x000fda0003f24070 */
[----:B------:R-:W-:Y:S02]  /*2650*/  @!P1 IADD3 R17, R17, -R30, RZ ;  /* 0x8000001e11119210 */ /* 0x000fe40007ffe0ff */
[----:B------:R-:W-:-:S03]  /*2660*/  ISETP.GT.U32.AND P1, PT, R24, R5, PT ;  /* 0x000000051800720c */ /* 0x000fc60003f24070 */
[----:B------:R-:W-:-:S10]  /*2670*/  IMAD.MOV.U32 R4, RZ, RZ, R17 ;  /* 0x000000ffff047224 */ /* 0x000fd400078e0011 */
[----:B------:R-:W-:Y:S02]  /*2680*/  @!P1 IADD3 R5, R5, -R24, RZ ;  /* 0x8000001805059210 */ /* 0x000fe40007ffe0ff */
[----:B------:R-:W-:-:S13]  /*2690*/  ISETP.GE.AND P1, PT, R19, RZ, PT ;  /* 0x000000ff1300720c */ /* 0x000fda0003f26270 */
[----:B------:R-:W-:Y:S02]  /*26a0*/  @!P1 IADD3 R4, -R4, RZ, RZ ;  /* 0x000000ff04049210 */ /* 0x000fe40007ffe1ff */
[----:B------:R-:W-:-:S13]  /*26b0*/  ISETP.GE.AND P1, PT, R18, RZ, PT ;  /* 0x000000ff1200720c */ /* 0x000fda0003f26270 */
[----:B------:R-:W-:Y:S02]  /*26c0*/  @!P1 IADD3 R5, -R5, RZ, RZ ;  /* 0x000000ff05059210 */ /* 0x000fe40007ffe1ff */
[----:B------:R-:W-:-:S13]  /*26d0*/  ISETP.NE.AND P1, PT, RZ, UR10, PT ;  /* 0x0000000aff007c0c */ /* 0x000fda000bf25270 */
[----:B------:R-:W-:Y:S02]  /*26e0*/  @!P1 LOP3.LUT R4, RZ, UR10, RZ, 0x33, !PT ;  /* 0x0000000aff049c12 */ /* 0x000fe4000f8e33ff */
[----:B------:R-:W-:-:S03]  /*26f0*/  ISETP.NE.AND P1, PT, RZ, UR9, PT ;  /* 0x00000009ff007c0c */ /* 0x000fc6000bf25270 */
[----:B------:R-:W-:-:S10]  /*2700*/  IMAD.IADD R4, R19, 0x1, -R4 ;  /* 0x0000000113047824 */ /* 0x000fd400078e0a04 */
[----:B------:R-:W-:Y:S02]  /*2710*/  @!P1 LOP3.LUT R5, RZ, UR9, RZ, 0x33, !PT ;  /* 0x00000009ff059c12 */ /* 0x000fe4000f8e33ff */
[----:B------:R-:W-:Y:S02]  /*2720*/  PLOP3.LUT P1, PT, PT, PT, UP3, 0x80, 0x0 ;  /* 0x000000000000781c */ /* 0x000fe40003f2f038 */
[----:B------:R-:W-:-:S04]  /*2730*/  IADD3 R5, -R5, R18, RZ ;  /* 0x0000001205057210 */ /* 0x000fc80007ffe1ff */
[CC--:B------:R-:W-:Y:S01]  /*2740*/  SEL R17, R4.reuse, R5.reuse, !P1 ;  /* 0x0000000504117207 */ /* 0x0c0fe20004800000 */
[----:B------:R-:W-:-:S03]  /*2750*/  IMAD R29, R4, R5, RZ ;  /* 0x00000005041d7224 */ /* 0x000fc600078e02ff */
[----:B------:R-:W-:Y:S02]  /*2760*/  SHF.R.S32.HI R5, RZ, 0x1f, R17 ;  /* 0x0000001fff057819 */ /* 0x000fe40000011411 */
[----:B------:R-:W-:Y:S02]  /*2770*/  SHF.R.S32.HI R30, RZ, 0x1f, R29 ;  /* 0x0000001fff1e7819 */ /* 0x000fe4000001141d */
[----:B------:R-:W-:-:S07]  /*2780*/  MOV R4, R17 ;  /* 0x0000001100047202 */ /* 0x000fce0000000f00 */
.L_x_17:
[----:B------:R-:W-:Y:S05]  /*2790*/  BSYNC B0 ;  /* 0x0000000000007941 */ /* 0x000fea0003800000 */
.L_x_16:
[----:B------:R-:W2:Y:S04]  /*27a0*/  SHFL.UP PT, R18, R29, 0x1, RZ ;  /* 0x042000001d127989 */ /* 0x000ea800000e00ff */
[----:B------:R-:W3:Y:S01]  /*27b0*/  SHFL.UP PT, R17, R30, 0x1, RZ ;  /* 0x042000001e117989 */ /* 0x000ee200000e00ff */
[----:B--2---:R-:W-:Y:S02]  /*27c0*/  SEL R18, R18, RZ, P2 ;  /* 0x000000ff12127207 */ /* 0x004fe40001000000 */
[----:B---3--:R-:W-:Y:S02]  /*27d0*/  SEL R17, R17, RZ, P2 ;  /* 0x000000ff11117207 */ /* 0x008fe40001000000 */
[----:B------:R-:W-:-:S05]  /*27e0*/  IADD3 R25, P1, R18, R29, RZ ;  /* 0x0000001d12197210 */ /* 0x000fca0007f3e0ff */
[----:B------:R-:W-:Y:S01]  /*27f0*/  IMAD.X R24, R17, 0x1, R30, P1 ;  /* 0x0000000111187824 */ /* 0x000fe200008e061e */
[----:B------:R-:W2:Y:S04]  /*2800*/  SHFL.UP PT, R18, R25, 0x2, RZ ;  /* 0x0440000019127989 */ /* 0x000ea800000e00ff */
[----:B------:R-:W3:Y:S01]  /*2810*/  SHFL.UP PT, R17, R24, 0x2, RZ ;  /* 0x0440000018117989 */ /* 0x000ee200000e00ff */
[----:B--2---:R-:W-:Y:S02]  /*2820*/  SEL R18, R18, RZ, P3 ;  /* 0x000000ff12127207 */ /* 0x004fe40001800000 */
[----:B---3--:R-:W-:Y:S02]  /*2830*/  SEL R17, R17, RZ, P3 ;  /* 0x000000ff11117207 */ /* 0x008fe40001800000 */
[----:B------:R-:W-:-:S04]  /*2840*/  IADD3 R27, P1, R18, R25, RZ ;  /* 0x00000019121b7210 */ /* 0x000fc80007f3e0ff */
[----:B------:R-:W-:Y:S01]  /*2850*/  IADD3.X R28, R17, R24, RZ, P1, !PT ;  /* 0x00000018111c7210 */ /* 0x000fe20000ffe4ff */
        /* <DEDUP_REMOVED lines=17> */
[----:B------:R-:W-:Y:S02]  /*2970*/  IADD3.X R19, R17, R24, RZ, P1, !PT ;  /* 0x0000001811137210 */ /* 0x000fe40000ffe4ff */
[----:B-1----:R-:W-:-:S04]  /*2980*/  IADD3 R26, P1, R18, R13, RZ ;  /* 0x0000000d121a7210 */ /* 0x002fc80007f3e0ff */
[----:B------:R-:W-:Y:S02]  /*2990*/  IADD3.X R25, R19, R6, RZ, P1, !PT ;  /* 0x0000000613197210 */ /* 0x000fe40000ffe4ff */
[----:B------:R-:W-:-:S04]  /*29a0*/  ISETP.GT.U32.AND P1, PT, R26, UR8, PT ;  /* 0x000000081a007c0c */ /* 0x000fc8000bf24070 */
[----:B------:R-:W-:-:S13]  /*29b0*/  ISETP.GT.U32.AND.EX P1, PT, R25, UR7, PT, P1 ;  /* 0x0000000719007c0c */ /* 0x000fda000bf24110 */
[----:B------:R-:W-:-:S04]  /*29c0*/  VOTE.ANY R17, PT, P1 ;  /* 0x0000000000117806 */ /* 0x000fc800008e0100 */
[----:B------:R-:W-:-:S13]  /*29d0*/  ISETP.NE.AND P1, PT, R17, RZ, PT ;  /* 0x000000ff1100720c */ /* 0x000fda0003f25270 */
[----:B------:R-:W-:Y:S05]  /*29e0*/  @!P1 BRA `(.L_x_20) ;  /* 0xfffffff400b89947 */ /* 0x000fea000383ffff */
[----:B------:R-:W-:Y:S01]  /*29f0*/  IMAD.MOV.U32 R24, RZ, RZ, R18 ;  /* 0x000000ffff187224 */ /* 0x000fe200078e0012 */
[----:B------:R-:W-:-:S07]  /*2a00*/  MOV R25, R19 ;  /* 0x0000001300197202 */ /* 0x000fce0000000f00 */
.L_x_15:
[----:B------:R-:W1:Y:S08]  /*2a10*/  BREV R17, R17 ;  /* 0x0000001100117301 */ /* 0x000e700000000000 */
[----:B-1----:R-:W1:Y:S02]  /*2a20*/  FLO.U32.SH R11, R17 ;  /* 0x00000011000b7300 */ /* 0x002e6400000e0400 */
[----:B-1----:R-:W1:Y:S02]  /*2a30*/  SHFL.IDX PT, R7, R7, R11, 0x1f ;  /* 0x00001f0b07077589 */ /* 0x002e6400000e0000 */
[----:B-1----:R-:W-:-:S13]  /*2a40*/  R2UR UR4, R7 ;  /* 0x00000000070472ca */ /* 0x002fda00000e0000 */
[----:B------:R-:W-:-:S04]  /*2a50*/  IADD3 R27, R21, UR4, RZ ;  /* 0x00000004151b7c10 */ /* 0x000fc8000fffe0ff */
[----:B------:R-:W-:-:S13]  /*2a60*/  ISETP.GE.AND P1, PT, R27, R12, PT ;  /* 0x0000000c1b00720c */ /* 0x000fda0003f26270 */
[----:B------:R-:W1:Y:S02]  /*2a70*/  @!P1 LDC.64 R18, c[0x0][0x918] ;  /* 0x00024600ff129b82 */ /* 0x000e640000000a00 */
[----:B-1----:R-:W-:-:S05]  /*2a80*/  @!P1 IMAD.WIDE R18, R27, 0xc, R18 ;  /* 0x0000000c1b129825 */ /* 0x002fca00078e0212 */
[----:B-----5:R1:W5:Y:S04]  /*2a90*/  @!P1 LDG.E R8, desc[UR38][R18.64] ;  /* 0x0000002612089981 */ /* 0x020368000c1e1900 */
[----:B------:R1:W5:Y:S01]  /*2aa0*/  @!P1 LDG.E R0, desc[UR38][R18.64+0x4] ;  /* 0x0000042612009981 */ /* 0x000362000c1e1900 */
[----:B------:R-:W-:-:S03]  /*2ab0*/  IADD3 R24, P1, P2, R24, R13, -R29 ;  /* 0x0000000d18187210 */ /* 0x000fc60007a3e81d */
[----:B------:R-:W-:Y:S01]  /*2ac0*/  SHFL.IDX PT, R7, R30, R11, 0x1f ;  /* 0x00001f0b1e077589 */ /* 0x000fe200000e0000 */
[----:B------:R-:W-:-:S03]  /*2ad0*/  IADD3.X R26, R25, R6, ~R30, P1, P2 ;  /* 0x00000006191a7210 */ /* 0x000fc60000fe4c1e */
[----:B------:R-:W2:Y:S04]  /*2ae0*/  SHFL.IDX PT, R24, R24, R11, 0x1f ;  /* 0x00001f0b18187589 */ /* 0x000ea800000e0000 */
[----:B------:R-:W3:Y:S04]  /*2af0*/  SHFL.IDX PT, R26, R26, R11, 0x1f ;  /* 0x00001f0b1a1a7589 */ /* 0x000ee800000e0000 */
[----:B------:R1:W4:Y:S04]  /*2b00*/  SHFL.IDX PT, R6, R29, R11, 0x1f ;  /* 0x00001f0b1d067589 */ /* 0x00032800000e0000 */
[----:B------:R1:W1:Y:S04]  /*2b10*/  SHFL.IDX PT, R5, R5, R11, 0x1f ;  /* 0x00001f0b05057589 */ /* 0x00026800000e0000 */
[----:B------:R1:W1:Y:S01]  /*2b20*/  SHFL.IDX PT, R4, R4, R11, 0x1f ;  /* 0x00001f0b04047589 */ /* 0x00026200000e0000 */
[----:B--2---:R-:W-:-:S02]  /*2b30*/  R2UR UR5, R24 ;  /* 0x00000000180572ca */ /* 0x004fc400000e0000 */
[----:B---3--:R-:W-:-:S15]  /*2b40*/  R2UR UR6, R26 ;  /* 0x000000001a0672ca */ /* 0x008fde00000e0000 */
.L_x_10:
[----:B------:R-:W-:Y:S01]  /*2b50*/  ISETP.LE.AND P1, PT, R12, UR4, PT ;  /* 0x000000040c007c0c */ /* 0x000fe2000bf23270 */
[----:B------:R-:W-:Y:S01]  /*2b60*/  IMAD.MOV.U32 R17, RZ, RZ, -0x1 ;  /* 0xffffffffff117424 */ /* 0x000fe200078e00ff */
[----:B-1----:R-:W-:-:S11]  /*2b70*/  MOV R18, 0xffffffff ;  /* 0xffffffff00127802 */ /* 0x002fd60000000f00 */
[----:B------:R-:W-:Y:S05]  /*2b80*/  @P1 BRA `(.L_x_9) ;  /* 0x0000000400041947 */ /* 0x000fea0003800000 */
[----:B------:R-:W-:Y:S01]  /*2b90*/  UIADD3 UR14, UP2, -UR5, UR8, URZ ;  /* 0x00000008050e7290 */ /* 0x000fe2000ff5e13f */
[----:B------:R-:W1:Y:S01]  /*2ba0*/  S2UR UR17, SR_CTAID.Y ;  /* 0x00000000001179c3 */ /* 0x000e620000002600 */
[----:B------:R-:W-:Y:S01]  /*2bb0*/  ULDC UR16, c[0x0][0x8c0] ;  /* 0x0002300000107ab9 */ /* 0x000fe20000000800 */
[----:B------:R-:W-:Y:S01]  /*2bc0*/  ULDC UR20, c[0x0][0x8b0] ;  /* 0x00022c0000147ab9 */ /* 0x000fe20000000800 */
[----:B------:R-:W-:Y:S01]  /*2bd0*/  UIADD3.X UR11, ~UR6, UR7, URZ, UP2, !UPT ;  /* 0x00000007060b7290 */ /* 0x000fe200097fe53f */
[--C-:B------:R-:W-:Y:S01]  /*2be0*/  SHF.R.U32.HI R25, RZ, UR20, R5.reuse ;  /* 0x00000014ff197c19 */ /* 0x100fe20008011605 */
[----:B------:R-:W-:Y:S01]  /*2bf0*/  ULDC UR19, c[0x0][0x904] ;  /* 0x0002410000137ab9 */ /* 0x000fe20000000800 */
[----:B------:R-:W-:Y:S01]  /*2c00*/  ULDC UR12, c[0x0][0x8a8] ;  /* 0x00022a00000c7ab9 */ /* 0x000fe20000000800 */
[----:B------:R-:W-:Y:S01]  /*2c10*/  USHF.R.U32.HI UR15, URZ, UR16, UR11 ;  /* 0x000000103f0f7299 */ /* 0x000fe2000801160b */
[----:B------:R-:W-:Y:S01]  /*2c20*/  SHF.R.U64 R26, R4, UR20, R5 ;  /* 0x00000014041a7c19 */ /* 0x000fe20008001205 */
[----:B------:R-:W-:-:S02]  /*2c30*/  USHF.R.U64 UR14, UR14, UR16, UR11 ;  /* 0x000000100e0e7299 */ /* 0x000fc4000800120b */
[----:B------:R-:W-:Y:S02]  /*2c40*/  USHF.R.U32.HI UR13, URZ, UR20, UR15 ;  /* 0x000000143f0d7299 */ /* 0x000fe4000801160f */
[----:B------:R-:W-:Y:S02]  /*2c50*/  UIADD3 UR12, UR12, -0x1, URZ ;  /* 0xffffffff0c0c7890 */ /* 0x000fe4000fffe03f */
[----:B------:R-:W-:Y:S02]  /*2c60*/  USHF.R.U32.HI UR21, URZ, UR19, UR13 ;  /* 0x000000133f157299 */ /* 0x000fe4000801160d */
[----:B------:R-:W-:Y:S02]  /*2c70*/  USHF.R.U64 UR15, UR14, UR20, UR15 ;  /* 0x000000140e0f7299 */ /* 0x000fe4000800120f */
[----:B------:R-:W-:Y:S02]  /*2c80*/  ULOP3.LUT UR14, UR14, UR12, URZ, 0xc0, !UPT ;  /* 0x0000000c0e0e7292 */ /* 0x000fe4000f8ec03f */
[----:B------:R-:W-:Y:S01]  /*2c90*/  LOP3.LUT R11, R25, UR21, RZ, 0xfc, !PT ;  /* 0x00000015190b7c12 */ /* 0x000fe2000f8efcff */
[----:B------:R-:W-:-:S02]  /*2ca0*/  USHF.R.U64 UR13, UR15, UR19, UR13 ;  /* 0x000000130f0d7299 */ /* 0x000fc4000800120d */
[----:B-1----:R-:W-:Y:S01]  /*2cb0*/  USEL UR11, UR56, UR17, !UP3 ;  /* 0x00000011380b7287 */ /* 0x002fe2000d800000 */
[----:B------:R-:W-:-:S13]  /*2cc0*/  ISETP.NE.U32.AND P1, PT, R11, RZ, PT ;  /* 0x000000ff0b00720c */ /* 0x000fda0003f25070 */
[----:B------:R-:W-:Y:S05]  /*2cd0*/  @!P1 BRA `(.L_x_21) ;  /* 0x0000000000149947 */ /* 0x000fea0003800000 */
[----:B------:R-:W-:-:S07]  /*2ce0*/  MOV R12, 0x2d00 ;  /* 0x00002d00000c7802 */ /* 0x000fce0000000f00 */
[----:B----45:R-:W-:Y:S05]  /*2cf0*/  CALL.REL.NOINC `($__internal_0_$__cuda_sm20_div_u64) ;  /* 0x0000033800987944 */ /* 0x030fea0003c00000 */
[----:B------:R-:W-:-:S05]  /*2d00*/  IADD3 R13, -R11, RZ, RZ ;  /* 0x000000ff0b0d7210 */ /* 0x000fca0007ffe1ff */
[----:B------:R-:W-:Y:S01]  /*2d10*/  IMAD R13, R26, R13, UR13 ;  /* 0x0000000d1a0d7e24 */ /* 0x000fe2000f8e020d */
[----:B------:R-:W-:Y:S06]  /*2d20*/  BRA `(.L_x_22) ;  /* 0x0000000000507947 */ /* 0x000fec0003800000 */
.L_x_21:
[----:B------:R-:W1:Y:S01]  /*2d30*/  I2F.U32.RP R11, R26 ;  /* 0x0000001a000b7306 */ /* 0x000e620000209000 */
[----:B------:R-:W-:-:S07]  /*2d40*/  ISETP.NE.U32.AND P3, PT, R26, RZ, PT ;  /* 0x000000ff1a00720c */ /* 0x000fce0003f65070 */
[----:B-1----:R-:W1:Y:S02]  /*2d50*/  MUFU.RCP R11, R11 ;  /* 0x0000000b000b7308 */ /* 0x002e640000001000 */
[----:B-1----:R-:W-:-:S06]  /*2d60*/  VIADD R12, R11, 0xffffffe ;  /* 0x0ffffffe0b0c7836 */ /* 0x002fcc0000000000 */
[----:B------:R1:W2:Y:S02]  /*2d70*/  F2I.FTZ.U32.TRUNC.NTZ R13, R12 ;  /* 0x0000000c000d7305 */ /* 0x0002a4000021f000 */
[----:B-1----:R-:W-:Y:S02]  /*2d80*/  MOV R12, RZ ;  /* 0x000000ff000c7202 */ /* 0x002fe40000000f00 */
[----:B--2---:R-:W-:-:S05]  /*2d90*/  IADD3 R17, RZ, -R13, RZ ;  /* 0x8000000dff117210 */ /* 0x004fca0007ffe0ff */
[----:B------:R-:W-:-:S04]  /*2da0*/  IMAD R17, R17, R26, RZ ;  /* 0x0000001a11117224 */ /* 0x000fc800078e02ff */
[----:B------:R-:W-:-:S06]  /*2db0*/  IMAD.HI.U32 R13, R13, R17, R12 ;  /* 0x000000110d0d7227 */ /* 0x000fcc00078e000c */
[----:B------:R-:W-:-:S04]  /*2dc0*/  IMAD.HI.U32 R11, R13, UR13, RZ ;  /* 0x0000000d0d0b7c27 */ /* 0x000fc8000f8e00ff */
[----:B------:R-:W-:-:S04]  /*2dd0*/  IMAD.MOV R13, RZ, RZ, -R11 ;  /* 0x000000ffff0d7224 */ /* 0x000fc800078e0a0b */
[----:B------:R-:W-:-:S05]  /*2de0*/  IMAD R13, R26, R13, UR13 ;  /* 0x0000000d1a0d7e24 */ /* 0x000fca000f8e020d */
[----:B------:R-:W-:-:S13]  /*2df0*/  ISETP.GE.U32.AND P1, PT, R13, R26, PT ;  /* 0x0000001a0d00720c */ /* 0x000fda0003f26070 */
[-C--:B------:R-:W-:Y:S02]  /*2e00*/  @P1 IADD3 R13, R13, -R26.reuse, RZ ;  /* 0x8000001a0d0d1210 */ /* 0x080fe40007ffe0ff */
[----:B------:R-:W-:Y:S02]  /*2e10*/  @P1 IADD3 R11, R11, 0x1, RZ ;  /* 0x000000010b0b1810 */ /* 0x000fe40007ffe0ff */
[----:B------:R-:W-:-:S13]  /*2e20*/  ISETP.GE.U32.AND P2, PT, R13, R26, PT ;  /* 0x0000001a0d00720c */ /* 0x000fda0003f46070 */
[----:B------:R-:W-:Y:S01]  /*2e30*/  @P2 VIADD R11, R11, 0x1 ;  /* 0x000000010b0b2836 */ /* 0x000fe20000000000 */
[----:B------:R-:W-:-:S04]  /*2e40*/  @!P3 LOP3.LUT R11, RZ, R26, RZ, 0x33, !PT ;  /* 0x0000001aff0bb212 */ /* 0x000fc800078e33ff */
[----:B------:R-:W-:-:S05]  /*2e50*/  IADD3 R13, -R11, RZ, RZ ;  /* 0x000000ff0b0d7210 */ /* 0x000fca0007ffe1ff */
[----:B------:R-:W-:-:S07]  /*2e60*/  IMAD R13, R26, R13, UR13 ;  /* 0x0000000d1a0d7e24 */ /* 0x000fce000f8e020d */
.L_x_22:
[----:B------:R-:W1:Y:S01]  /*2e70*/  LDC R18, c[0x0][0x8a8] ;  /* 0x00022a00ff127b82 */ /* 0x000e620000000800 */
[----:B------:R-:W-:Y:S01]  /*2e80*/  ULDC UR13, c[0x0][0x904] ;  /* 0x00024100000d7ab9 */ /* 0x000fe20000000800 */
[----:B------:R-:W-:Y:S01]  /*2e90*/  UMOV UR12, 0xffffffff ;  /* 0xffffffff000c7882 */ /* 0x000fe20000000000 */
[----:B------:R-:W-:Y:S01]  /*2ea0*/  PLOP3.LUT P1, PT, PT, PT, UP3, 0x80, 0x0 ;  /* 0x000000000000781c */ /* 0x000fe20003f2f038 */
[----:B------:R-:W-:-:S04]  /*2eb0*/  USHF.L.U32 UR12, UR12, UR13, URZ ;  /* 0x0000000d0c0c7299 */ /* 0x000fc8000800063f */
[----:B------:R-:W2:Y:S02]  /*2ec0*/  LDC R16, c[0x0][0x8b8] ;  /* 0x00022e00ff107b82 */ /* 0x000ea40000000800 */
[----:B------:R-:W-:Y:S01]  /*2ed0*/  LOP3.LUT R12, RZ, UR12, RZ, 0x33, !PT ;  /* 0x0000000cff0c7c12 */ /* 0x000fe2000f8e33ff */
[----:B------:R-:W-:Y:S02]  /*2ee0*/  UMOV UR12, 0x1 ;  /* 0x00000001000c7882 */ /* 0x000fe40000000000 */
[----:B------:R-:W-:Y:S01]  /*2ef0*/  USHF.L.U32 UR12, UR12, UR13, URZ ;  /* 0x0000000d0c0c7299 */ /* 0x000fe2000800063f */
[----:B------:R-:W-:-:S05]  /*2f00*/  LOP3.LUT R12, R12, UR15, RZ, 0xc0, !PT ;  /* 0x0000000f0c0c7c12 */ /* 0x000fca000f8ec0ff */
[----:B------:R-:W-:Y:S02]  /*2f10*/  IMAD R11, R11, UR12, R12 ;  /* 0x0000000c0b0b7c24 */ /* 0x000fe4000f8e020c */
[----:B-1----:R-:W-:Y:S01]  /*2f20*/  IMAD R13, R13, R18, UR14 ;  /* 0x0000000e0d0d7e24 */ /* 0x002fe2000f8e0212 */
[----:B------:R-:W-:Y:S02]  /*2f30*/  @P1 MOV R18, UR4 ;  /* 0x0000000400121c02 */ /* 0x000fe40008000f00 */
[----:B------:R-:W-:Y:S01]  /*2f40*/  @!P1 MOV R18, UR4 ;  /* 0x0000000400129c02 */ /* 0x000fe20008000f00 */
[----:B--2---:R-:W-:Y:S01]  /*2f50*/  IMAD R17, R11, R16, UR11 ;  /* 0x0000000b0b117e24 */ /* 0x004fe2000f8e0210 */
[----:B------:R-:W-:Y:S01]  /*2f60*/  UMOV UR11, 0x1 ;  /* 0x00000001000b7882 */ /* 0x000fe20000000000 */
[----:B------:R-:W-:-:S03]  /*2f70*/  @P1 IMAD.MOV.U32 R16, RZ, RZ, R13 ;  /* 0x000000ffff101224 */ /* 0x000fc600078e000d */
[----:B------:R-:W-:Y:S01]  /*2f80*/  @!P1 MOV R16, R17 ;  /* 0x0000001100109202 */ /* 0x000fe20000000f00 */
[----:B------:R-:W-:-:S07]  /*2f90*/  @!P1 IMAD.MOV.U32 R17, RZ, RZ, R13 ;  /* 0x000000ffff119224 */ /* 0x000fce00078e000d */
.L_x_9:
[----:B------:R-:W-:-:S13]  /*2fa0*/  ISETP.NE.AND P1, PT, RZ, UR11, PT ;  /* 0x0000000bff007c0c */ /* 0x000fda000bf25270 */
[----:B------:R-:W-:Y:S05]  /*2fb0*/  @!P1 EXIT ;  /* 0x000000000000994d */ /* 0x000fea0003800000 */
[----:B------:R-:W1:Y:S02]  /*2fc0*/  LDC.64 R24, c[0x0][0x290] ;  /* 0x0000a400ff187b82 */ /* 0x000e640000000a00 */
[----:B-1----:R-:W-:-:S05]  /*2fd0*/  IMAD.WIDE R12, R18, 0xc, R24 ;  /* 0x0000000c120c7825 */ /* 0x002fca00078e0218 */
[----:B------:R1:W5:Y:S01]  /*2fe0*/  LDG.E R11, desc[UR38][R12.64+0x8] ;  /* 0x000008260c0b7981 */ /* 0x000362000c1e1900 */
[----:B------:R-:W-:Y:S01]  /*2ff0*/  UISETP.NE.AND UP2, UPT, UR26, 0x2, UPT ;  /* 0x000000021a00788c */ /* 0x000fe2000bf45270 */
[----:B------:R-:W2:Y:S01]  /*3000*/  S2UR UR58, SR_CgaCtaId ;  /* 0x00000000003a79c3 */ /* 0x000ea20000008800 */
[----:B------:R-:W-:Y:S01]  /*3010*/  UMOV UR41, URZ ;  /* 0x0000003f00297c82 */ /* 0x000fe20008000000 */
[----:B------:R1:W-:Y:S01]  /*3020*/  STL [R1+0x600], RZ ;  /* 0x000600ff01007387 */ /* 0x0003e20000100800 */
[----:B------:R-:W-:Y:S01]  /*3030*/  UMOV UR42, URZ ;  /* 0x0000003f002a7c82 */ /* 0x000fe20008000000 */
[----:B------:R-:W-:Y:S02]  /*3040*/  SHF.R.S32.HI R19, RZ, 0x1f, R18 ;  /* 0x0000001fff137819 */ /* 0x000fe40000011412 */
[----:B------:R-:W-:-:S13]  /*3050*/  PLOP3.LUT P1, PT, PT, PT, UP2, 0x80, 0x0 ;  /* 0x000000000000781c */ /* 0x000fda0003f2f028 */
[----:B-1----:R-:W-:Y:S05]  /*3060*/  @P1 BRA `(.L_x_23) ;  /* 0x0000000000a01947 */ /* 0x002fea0003800000 */
[----:B-----5:R-:W-:Y:S01]  /*3070*/  R2UR UR11, R11 ;  /* 0x000000000b0b72ca */ /* 0x020fe200000e0000 */
[----:B------:R-:W-:-:S04]  /*3080*/  ULOP3.LUT UR13, UR59, 0x1, URZ, 0xfc, !UPT ;  /* 0x000000013b0d7892 */ /* 0x000fc8000f8efc3f */
[----:B------:R-:W-:-:S06]  /*3090*/  UISETP.NE.AND UP2, UPT, UR13, 0x3, UPT ;  /* 0x000000030d00788c */ /* 0x000fcc000bf45270 */
[----:B------:R-:W-:Y:S02]  /*30a0*/  PLOP3.LUT P2, PT, PT, PT, UP2, 0x80, 0x0 ;  /* 0x000000000000781c */ /* 0x000fe40003f4f028 */
[----:B------:R-:W-:-:S04]  /*30b0*/  UIADD3 UR11, UR11, 0x3f, URZ ;  /* 0x0000003f0b0b7890 */ /* 0x000fc8000fffe03f */
[----:B------:R-:W-:-:S04]  /*30c0*/  USHF.R.S32.HI UR12, URZ, 0x1f, UR11 ;  /* 0x0000001f3f0c7899 */ /* 0x000fc8000801140b */
[----:B------:R-:W-:-:S04]  /*30d0*/  ULEA.HI UR12, UR12, UR11, URZ, 0x6 ;  /* 0x0000000b0c0c7291 */ /* 0x000fc8000f8f303f */
[----:B------:R-:W-:Y:S01]  /*30e0*/  USHF.R.S32.HI UR41, URZ, 0x6, UR12 ;  /* 0x000000063f297899 */ /* 0x000fe2000801140c */
[----:B------:R-:W-:Y:S11]  /*30f0*/  @!P2 BRA `(.L_x_24) ;  /* 0x000000000004a947 */ /* 0x000ff60003800000 */
[----:B--2---:R-:W-:Y:S01]  /*3100*/  BPT.TRAP 0x1 ;  /* 0x000000040000795c */ /* 0x004fe20000300000 */
.L_x_24:
[----:B------:R-:W-:Y:S01]  /*3110*/  UMOV UR11, 0x400 ;  /* 0x00000400000b7882 */ /* 0x000fe20000000000 */
[----:B------:R-:W-:Y:S01]  /*3120*/  SHF.L.U32 R11, RZ, 0x1f, RZ ;  /* 0x0000001fff0b7819 */ /* 0x000fe200000006ff */
[----:B--2---:R-:W-:-:S09]  /*3130*/  ULEA UR11, UR58, UR11, 0x18 ;  /* 0x0000000b3a0b7291 */ /* 0x004fd2000f8ec03f */
[----:B------:R-:W1:Y:S02]  /*3140*/  SYNCS.PHASECHK.TRANS64.TRYWAIT P1, [UR11+0x34400], R11 ;  /* 0x0344000bff0075a7 */ /* 0x000e64000802014b */
[----:B-1----:R-:W-:Y:S05]  /*3150*/  @!P1 BRA `(.L_x_25) ;  /* 0x0000031000c09947 */ /* 0x002fea0003800000 */
.L_x_536:
[----:B------:R-:W2:Y:S01]  /*3160*/  LDS.128 R16, [UR11+0x34520] ;  /* 0x0345200bff107984 */ /* 0x000ea20008000c00 */
[----:B------:R-:W-:Y:S01]  /*3170*/  @!PT LDS RZ, [RZ] ;  /* 0x00000000fffff984 */ /* 0x000fe20000000800 */
[----:B------:R-:W-:Y:S01]  /*3180*/  @!PT LDS RZ, [RZ] ;  /* 0x00000000fffff984 */ /* 0x000fe20000000800 */
[----:B------:R-:W-:Y:S01]  /*3190*/  @!PT LDS RZ, [RZ] ;  /* 0x00000000fffff984 */ /* 0x000fe20000000800 */
[----:B------:R-:W-:Y:S01]  /*31a0*/  @!PT LDS RZ, [RZ] ;  /* 0x00000000fffff984 */ /* 0x000fe20000000800 */
[----:B------:R3:W-:Y:S06]  /*31b0*/  MEMBAR.ALL.CTA ;  /* 0x0000000000007992 */ /* 0x0007ec0000008000 */
[----:B---3--:R-:W3:Y:S01]  /*31c0*/  FENCE.VIEW.ASYNC.S ;  /* 0x00000000000073c6 */ /* 0x008ee20000000000 */
[----:B------:R-:W-:Y:S05]  /*31d0*/  @!P2 BRA `(.L_x_26) ;  /* 0x000000000004a947 */ /* 0x000fea0003800000 */
[----:B------:R-:W-:Y:S01]  /*31e0*/  BPT.TRAP 0x1 ;  /* 0x000000040000795c */ /* 0x000fe20000300000 */
.L_x_26:
[----:B------:R-:W-:Y:S01]  /*31f0*/  UIADD3 UR11, UR11, 0x34440, URZ ;  /* 0x000344400b0b7890 */ /* 0x000fe2000fffe03f */
[----:B--2---:R-:W-:-:S03]  /*3200*/  ISETP.NE.AND P1, PT, R19, RZ, PT ;  /* 0x000000ff1300720c */ /* 0x004fc60003f25270 */
[----:B------:R-:W-:-:S09]  /*3210*/  UPRMT UR11, UR58, 0x654, UR11 ;  /* 0x000006543a0b7896 */ /* 0x000fd2000800000b */
[----:B---3--:R-:W-:Y:S01]  /*3220*/  SYNCS.ARRIVE.TRANS64.RED.A1T0 RZ, [UR11], RZ ;  /* 0x000000ffffff79a7 */ /* 0x008fe2000810040b */
[----:B------:R-:W-:Y:S05]  /*3230*/  @!P1 EXIT ;  /* 0x000000000000994d */ /* 0x000fea0003800000 */
[----:B-1----:R-:W-:-:S05]  /*3240*/  IMAD.WIDE R12, R18, 0xc, R24 ;  /* 0x0000000c120c7825 */ /* 0x002fca00078e0218 */
[----:B------:R1:W5:Y:S01]  /*3250*/  LDG.E R11, desc[UR38][R12.64+0x8] ;  /* 0x000008260c0b7981 */ /* 0x000362000c1e1900 */
[----:B------:R-:W-:Y:S01]  /*3260*/  UISETP.GE.U32.AND UP2, UPT, UR41, 0x3, UPT ;  /* 0x000000032900788c */ /* 0x000fe2000bf46070 */
[----:B------:R-:W-:Y:S01]  /*3270*/  SHF.R.S32.HI R19, RZ, 0x1f, R18 ;  /* 0x0000001fff137819 */ /* 0x000fe20000011412 */
[----:B------:R-:W-:Y:S01]  /*3280*/  UIMAD.WIDE.U32 UR12, UR41, -0x55555555, URZ ;  /* 0xaaaaaaab290c78a5 */ /* 0x000fe2000f8e003f */
[----:B------:R-:W-:-:S03]  /*3290*/  UMOV UR42, URZ ;  /* 0x0000003f002a7c82 */ /* 0x000fc60008000000 */
[----:B------:R-:W-:Y:S01]  /*32a0*/  USHF.R.U32.HI UR12, URZ, 0x1, UR13 ;  /* 0x000000013f0c7899 */ /* 0x000fe2000801160d */
[----:B-1----:R-:W-:-:S03]  /*32b0*/  MOV R12, 0x1 ;  /* 0x00000001000c7802 */ /* 0x002fc60000000f00 */
[----:B------:R-:W-:Y:S02]  /*32c0*/  UIMAD UR41, UR12, -0x3, UR41 ;  /* 0xfffffffd0c2978a4 */ /* 0x000fe4000f8e0229 */
[----:B------:R-:W-:Y:S01]  /*32d0*/  @UP2 ULOP3.LUT UR42, UR12, 0x1, URZ, 0xc0, !UPT ;  /* 0x000000010c2a2892 */ /* 0x000fe2000f8ec03f */
[----:B------:R1:W-:Y:S11]  /*32e0*/  STL [R1+0x600], R12 ;  /* 0x0006000c01007387 */ /* 0x0003f60000100800 */
.L_x_23:
[----:B------:R-:W-:-:S04]  /*32f0*/  IMAD.WIDE.U32 R24, R18, 0xc, R24 ;  /* 0x0000000c12187825 */ /* 0x000fc800078e0018 */
[----:B------:R-:W-:-:S05]  /*3300*/  IMAD R13, R19, 0xc, RZ ;  /* 0x0000000c130d7824 */ /* 0x000fca00078e02ff */
[----:B------:R-:W-:-:S05]  /*3310*/  IADD3 R25, R25, R13, RZ ;  /* 0x0000000d19197210 */ /* 0x000fca0007ffe0ff */
[----:B------:R3:W5:Y:S04]  /*3320*/  LDG.E R19, desc[UR38][R24.64+0x4] ;  /* 0x0000042618137981 */ /* 0x000768000c1e1900 */
[----:B------:R3:W5:Y:S01]  /*3330*/  LDG.E R13, desc[UR38][R24.64] ;  /* 0x00000026180d7981 */ /* 0x000762000c1e1900 */
[----:B------:R-:W-:-:S13]  /*3340*/  PLOP3.LUT P1, PT, PT, PT, UP1, 0x80, 0x0 ;  /* 0x000000000000781c */ /* 0x000fda0003f2f018 */
[----:B---3--:R-:W-:Y:S05]  /*3350*/  @!P1 BRA `(.L_x_27) ;  /* 0x0000029400cc9947 */ /* 0x008fea0003800000 */
[----:B------:R-:W-:-:S06]  /*3360*/  UISETP.GT.U32.AND UP0, UPT, UR18, 0x1, UPT ;  /* 0x000000011200788c */ /* 0x000fcc000bf04070 */
[----:B------:R-:W-:-:S13]  /*3370*/  PLOP3.LUT P0, PT, PT, PT, UP0, 0x80, 0x0 ;  /* 0x000000000000781c */ /* 0x000fda0003f0f008 */
[----:B--2---:R-:W-:Y:S05]  /*3380*/  @P0 EXIT ;  /* 0x000000000000094d */ /* 0x004fea0003800000 */
.L_x_28:
[----:B------:R-:W-:-:S08]  /*3390*/  NOP ;  /* 0x0000000000007918 */ /* 0x000fd00000000000 */
[----:B------:R-:W2:Y:S02]  /*33a0*/  USETMAXREG.TRY_ALLOC.CTAPOOL UP0, 0xe8 ;  /* 0x000000e8000079c8 */ /* 0x000ea40008000600 */
[----:B--2---:R-:W-:-:S13]  /*33b0*/  PLOP3.LUT P0, PT, PT, PT, UP0, 0x80, 0x0 ;  /* 0x000000000000781c */ /* 0x004fda0003f0f008 */
[----:B------:R-:W-:Y:S05]  /*33c0*/  @!P0 BRA `(.L_x_28) ;  /* 0xfffffffc00f08947 */ /* 0x000fea000383ffff */
[----:B------:R-:W2:Y:S01]  /*33d0*/  SHFL.IDX PT, R14, R14, RZ, 0x1f ;  /* 0x00001fff0e0e7589 */ /* 0x000ea200000e0000 */
[----:B------:R-:W3:Y:S01]  /*33e0*/  S2UR UR4, SR_CTAID.Y ;  /* 0x00000000000479c3 */ /* 0x000ee20000002600 */
[----:B------:R-:W-:Y:S01]  /*33f0*/  UMOV UR36, URZ ;  /* 0x0000003f00247c82 */ /* 0x000fe20008000000 */
[----:B------:R-:W-:Y:S01]  /*3400*/  UMOV UR37, URZ ;  /* 0x0000003f00257c82 */ /* 0x000fe20008000000 */
[----:B--2---:R-:W-:Y:S01]  /*3410*/  LOP3.LUT P0, RZ, R14, 0x3, RZ, 0xc0, !PT ;  /* 0x000000030eff7812 */ /* 0x004fe2000780c0ff */
[----:B---3--:R-:W-:-:S12]  /*3420*/  UIMAD UR4, UR4, UR60, UR56 ;  /* 0x0000003c040472a4 */ /* 0x008fd8000f8e0238 */
[----:B------:R-:W-:Y:S05]  /*3430*/  @P0 BRA `(.L_x_29) ;  /* 0x0000000000a40947 */ /* 0x000fea0003800000 */
[----:B------:R-:W-:Y:S01]  /*3440*/  ELECT P0, URZ, PT ;  /* 0x00000000003f782f */ /* 0x000fe20003800000 */
[----:B------:R-:W-:-:S12]  /*3450*/  BSSY B0, `(.L_x_30) ;  /* 0x0000020000007945 */ /* 0x000fd80003800000 */
[----:B------:R-:W-:Y:S05]  /*3460*/  @!P0 BRA `(.L_x_31) ;  /* 0x0000000000788947 */ /* 0x000fea0003800000 */
[----:B------:R-:W2:Y:S01]  /*3470*/  S2UR UR6, SR_CgaCtaId ;  /* 0x00000000000679c3 */ /* 0x000ea20000008800 */
[----:B------:R-:W-:Y:S01]  /*3480*/  UISETP.NE.AND UP0, UPT, UR26, 0x1, UPT ;  /* 0x000000011a00788c */ /* 0x000fe2000bf05270 */
[----:B------:R-:W-:-:S06]  /*3490*/  UMOV UR5, 0x400 ;  /* 0x0000040000057882 */ /* 0x000fcc0000000000 */
[----:B------:R-:W3:Y:S08]  /*34a0*/  LDC.64 R4, c[0x0][0x700] ;  /* 0x0001c000ff047b82 */ /* 0x000ef00000000a00 */
[----:B----4-:R-:W3:Y:S08]  /*34b0*/  LDC.64 R6, c[0x0][0x708] ;  /* 0x0001c200ff067b82 */ /* 0x010ef00000000a00 */
[----:B-----5:R-:W4:Y:S01]  /*34c0*/  LDC.64 R8, c[0x0][0x710] ;  /* 0x0001c400ff087b82 */ /* 0x020f220000000a00 */
[----:B--2---:R-:W-:-:S04]  /*34d0*/  ULEA UR5, UR6, UR5, 0x18 ;  /* 0x0000000506057291 */ /* 0x004fc8000f8ec03f */
[----:B------:R-:W-:Y:S02]  /*34e0*/  UIADD3 UR6, UR5, 0x80, URZ ;  /* 0x0000008005067890 */ /* 0x000fe4000fffe03f */
[----:B------:R-:W-:Y:S01]  /*34f0*/  @!UP0 UIADD3 UR6, UR5, URZ, URZ ;  /* 0x0000003f05068290 */ /* 0x000fe2000fffe03f */
[----:B------:R-:W4:Y:S08]  /*3500*/  LDC.64 R10, c[0x0][0x718] ;  /* 0x0001c600ff0a7b82 */ /* 0x000f300000000a00 */
[----:B------:R-:W2:Y:S01]  /*3510*/  LDC.64 R24, c[0x0][0x720] ;  /* 0x0001c800ff187b82 */ /* 0x000ea20000000a00 */
[----:B---3--:R3:W-:Y:S07]  /*3520*/  STS.128 [UR6+0x34780], R4 ;  /* 0x03478004ff007988 */ /* 0x0087ee0008000c06 */
[----:B------:R-:W2:Y:S08]  /*3530*/  LDC.64 R26, c[0x0][0x728] ;  /* 0x0001ca00ff1a7b82 */ /* 0x000eb00000000a00 */
[----:B------:R-:W1:Y:S01]  /*3540*/  LDC.64 R28, c[0x0][0x730] ;  /* 0x0001cc00ff1c7b82 */ /* 0x000e620000000a00 */
[----:B----4-:R3:W-:Y:S07]  /*3550*/  STS.128 [UR6+0x34790], R8 ;  /* 0x03479008ff007988 */ /* 0x0107ee0008000c06 */
[----:B------:R-:W1:Y:S08]  /*3560*/  LDC.64 R30, c[0x0][0x738] ;  /* 0x0001ce00ff1e7b82 */ /* 0x000e700000000a00 */
[----:B------:R-:W4:Y:S01]  /*3570*/  LDC.64 R32, c[0x0][0x740] ;  /* 0x0001d000ff207b82 */ /* 0x000f220000000a00 */
[----:B--2---:R3:W-:Y:S07]  /*3580*/  STS.128 [UR6+0x347a0], R24 ;  /* 0x0347a018ff007988 */ /* 0x0047ee0008000c06 */
[----:B------:R-:W4:Y:S08]  /*3590*/  LDC.64 R34, c[0x0][0x748] ;  /* 0x0001d200ff227b82 */ /* 0x000f300000000a00 */
[----:B------:R-:W2:Y:S01]  /*35a0*/  LDC.64 R36, c[0x0][0x750] ;  /* 0x0001d400ff247b82 */ /* 0x000ea20000000a00 */
[----:B-1----:R3:W-:Y:S07]  /*35b0*/  STS.128 [UR6+0x347b0], R28 ;  /* 0x0347b01cff007988 */ /* 0x0027ee0008000c06 */
[----:B------:R-:W2:Y:S08]  /*35c0*/  LDC.64 R38, c[0x0][0x758] ;  /* 0x0001d600ff267b82 */ /* 0x000eb00000000a00 */
[----:B------:R-:W1:Y:S01]  /*35d0*/  LDC.64 R40, c[0x0][0x760] ;  /* 0x0001d800ff287b82 */ /* 0x000e620000000a00 */
[----:B----4-:R3:W-:Y:S07]  /*35e0*/  STS.128 [UR6+0x347c0], R32 ;  /* 0x0347c020ff007988 */ /* 0x0107ee0008000c06 */
[----:B------:R-:W1:Y:S08]  /*35f0*/  LDC.64 R42, c[0x0][0x768] ;  /* 0x0001da00ff2a7b82 */ /* 0x000e700000000a00 */
[----:B------:R-:W4:Y:S01]  /*3600*/  LDC.64 R44, c[0x0][0x770] ;  /* 0x0001dc00ff2c7b82 */ /* 0x000f220000000a00 */
[----:B--2---:R3:W-:Y:S07]  /*3610*/  STS.128 [UR6+0x347d0], R36 ;  /* 0x0347d024ff007988 */ /* 0x0047ee0008000c06 */
[----:B------:R-:W4:Y:S01]  /*3620*/  LDC.64 R46, c[0x0][0x778] ;  /* 0x0001de00ff2e7b82 */ /* 0x000f220000000a00 */
[----:B-1----:R3:W-:Y:S04]  /*3630*/  STS.128 [UR6+0x347e0], R40 ;  /* 0x0347e028ff007988 */ /* 0x0027e80008000c06 */
[----:B----4-:R3:W-:Y:S02]  /*3640*/  STS.128 [UR6+0x347f0], R44 ;  /* 0x0347f02cff007988 */ /* 0x0107e40008000c06 */
.L_x_31:
[----:B------:R-:W-:Y:S05]  /*3650*/  BSYNC B0 ;  /* 0x0000000000007941 */ /* 0x000fea0003800000 */
.L_x_30:
[----:B------:R-:W-:Y:S01]  /*3660*/  UISETP.NE.AND UP0, UPT, UR26, 0x1, UPT ;  /* 0x000000011a00788c */ /* 0x000fe2000bf05270 */
[----:B------:R-:W-:Y:S01]  /*3670*/  NOP ;  /* 0x0000000000007918 */ /* 0x000fe20000000000 */
[----:B------:R-:W-:Y:S01]  /*3680*/  ULDC UR5, c[0x0][0x884] ;  /* 0x0002210000057ab9 */ /* 0x000fe20000000800 */
[----:B------:R-:W-:Y:S01]  /*3690*/  ULDC.64 UR36, c[0x0][0x800] ;  /* 0x0002000000247ab9 */ /* 0x000fe20000000a00 */
[----:B------:R-:W-:-:S04]  /*36a0*/  USEL UR5, UR5, URZ, UP0 ;  /* 0x0000003f05057287 */ /* 0x000fc80008000000 */
[----:B------:R-:W-:-:S04]  /*36b0*/  UIADD3 UR5, UR4, UR5, URZ ;  /* 0x0000000504057290 */ /* 0x000fc8000fffe03f */
[----:B------:R-:W-:-:S12]  /*36c0*/  UIMAD.WIDE UR36, UR5, 0x80, UR36 ;  /* 0x00000080052478a5 */ /* 0x000fd8000f8e0224 */
.L_x_29:
[----:B------:R-:W-:-:S13]  /*36d0*/  ISETP.NE.AND P0, PT, RZ, UR51, PT ;  /* 0x00000033ff007c0c */ /* 0x000fda000bf05270 */
[----:B------:R-:W-:Y:S05]  /*36e0*/  @P0 BRA `(.L_x_32) ;  /* 0x00000004000c0947 */ /* 0x000fea0003800000 */
[----:B------:R-:W-:Y:S01]  /*36f0*/  ELECT P0, URZ, PT ;  /* 0x00000000003f782f */ /* 0x000fe20003800000 */
[----:B------:R-:W-:-:S12]  /*3700*/  BSSY B0, `(.L_x_33) ;  /* 0x000002c000007945 */ /* 0x000fd80003800000 */
[----:B------:R-:W-:Y:S05]  /*3710*/  @!P0 BRA `(.L_x_34) ;  /* 0x0000000000a88947 */ /* 0x000fea0003800000 */
[----:B---34-:R-:W2:Y:S08]  /*3720*/  LDC.64 R6, c[0x0][0x820] ;  /* 0x00020800ff067b82 */ /* 0x018eb00000000a00 */
[----:B------:R-:W3:Y:S01]  /*3730*/  LDC.64 R4, c[0x0][0x818] ;  /* 0x00020600ff047b82 */ /* 0x000ee20000000a00 */
[----:B--2---:R-:W-:-:S06]  /*3740*/  IMAD.WIDE R6, R18, 0x8, R6 ;  /* 0x0000000812067825 */ /* 0x004fcc00078e0206 */
[----:B------:R-:W2:Y:S01]  /*3750*/  LDG.E.64 R6, desc[UR38][R6.64] ;  /* 0x0000002606067981 */ /* 0x000ea2000c1e1b00 */
[----:B---3--:R-:W-:-:S06]  /*3760*/  IMAD.WIDE R4, R18, 0x8, R4 ;  /* 0x0000000812047825 */ /* 0x008fcc00078e0204 */
[----:B------:R-:W3:Y:S01]  /*3770*/  LDG.E.64 R4, desc[UR38][R4.64] ;  /* 0x0000002604047981 */ /* 0x000ee2000c1e1b00 */
[----:B------:R-:W4:Y:S01]  /*3780*/  S2UR UR5, SR_CgaCtaId ;  /* 0x00000000000579c3 */ /* 0x000f220000008800 */
[----:B------:R-:W-:Y:S01]  /*3790*/  UISETP.NE.AND UP0, UPT, UR26, 0x1, UPT ;  /* 0x000000011a00788c */ /* 0x000fe2000bf05270 */
[----:B-----5:R-:W-:Y:S01]  /*37a0*/  VIADD R9, R19, 0xffffffff ;  /* 0xffffffff13097836 */ /* 0x020fe20000000000 */
[----:B------:R-:W-:Y:S01]  /*37b0*/  UMOV UR4, 0x400 ;  /* 0x0000040000047882 */ /* 0x000fe20000000000 */
[----:B------:R-:W-:Y:S01]  /*37c0*/  CS2R R10, SRZ ;  /* 0x00000000000a7805 */ /* 0x000fe2000001ff00 */
[----:B----4-:R-:W-:-:S04]  /*37d0*/  ULEA UR4, UR5, UR4, 0x18 ;  /* 0x0000000405047291 */ /* 0x010fc8000f8ec03f */
[----:B------:R-:W-:-:S03]  /*37e0*/  UIADD3 UR5, UR4, 0x80, URZ ;  /* 0x0000008004057890 */ /* 0x000fc6000fffe03f */
[----:B------:R-:W-:-:S04]  /*37f0*/  @!UP0 UIADD3 UR5, UR4, URZ, URZ ;  /* 0x0000003f04058290 */ /* 0x000fc8000fffe03f */
[----:B------:R-:W-:-:S05]  /*3800*/  UIADD3 UR4, UR5, 0x34780, URZ ;  /* 0x0003478005047890 */ /* 0x000fca000fffe03f */
[----:B------:R-:W4:Y:S01]  /*3810*/  LDS R0, [UR5+0x3479c] ;  /* 0x03479c05ff007984 */ /* 0x000f220008000800 */
[----:B------:R-:W-:-:S03]  /*3820*/  IMAD.U32 R14, RZ, RZ, UR4 ;  /* 0x00000004ff0e7e24 */ /* 0x000fc6000f8e00ff */
[----:B------:R-:W-:Y:S02]  /*3830*/  STS [UR5+0x347b0], RZ ;  /* 0x0347b0ffff007988 */ /* 0x000fe40008000805 */
[----:B------:R-:W-:-:S05]  /*3840*/  SHF.R.U64 R14, R14, 0x4, RZ ;  /* 0x000000040e0e7819 */ /* 0x000fca00000012ff */
[----:B------:R-:W-:Y:S04]  /*3850*/  STS [UR5+0x34790], R14 ;  /* 0x0347900eff007988 */ /* 0x000fe80008000805 */
[----:B------:R-:W-:Y:S01]  /*3860*/  STS [UR5+0x34794], R14 ;  /* 0x0347940eff007988 */ /* 0x000fe20008000805 */
[----:B--2---:R-:W-:-:S04]  /*3870*/  SHF.L.U64.HI R21, R6, 0x1, R7 ;  /* 0x0000000106157819 */ /* 0x004fc80000010207 */
[----:B------:R-:W-:-:S04]  /*3880*/  LOP3.LUT R21, R21, 0x1fffffff, RZ, 0xc0, !PT ;  /* 0x1fffffff15157812 */ /* 0x000fc800078ec0ff */
[----:B------:R-:W-:Y:S01]  /*3890*/  SHF.R.U32.HI R7, RZ, 0x4, R21 ;  /* 0x00000004ff077819 */ /* 0x000fe20000011615 */
[----:B---3--:R-:W-:Y:S03]  /*38a0*/  STS.64 [UR5+0x34780], R4 ;  /* 0x03478004ff007988 */ /* 0x008fe60008000a05 */
[----:B----4-:R-:W-:-:S05]  /*38b0*/  LOP3.LUT R0, R0, 0xf, R7, 0xb8, !PT ;  /* 0x0000000f00007812 */ /* 0x010fca00078eb807 */
[----:B------:R2:W-:Y:S04]  /*38c0*/  STS [UR5+0x3479c], R0 ;  /* 0x03479c00ff007988 */ /* 0x0005e80008000805 */
[----:B------:R-:W3:Y:S01]  /*38d0*/  LDS R7, [UR5+0x3479c] ;  /* 0x03479c05ff077984 */ /* 0x000ee20008000800 */
[----:B--2---:R-:W-:-:S04]  /*38e0*/  SHF.L.U32 R0, R6, 0x1, RZ ;  /* 0x0000000106007819 */ /* 0x004fc800000006ff */
[----:B------:R-:W-:-:S04]  /*38f0*/  LOP3.LUT R0, R0, 0xfffffffe, RZ, 0xc0, !PT ;  /* 0xfffffffe00007812 */ /* 0x000fc800078ec0ff */
[----:B------:R-:W-:-:S05]  /*3900*/  SHF.R.U64 R0, R0, 0x4, R21 ;  /* 0x0000000400007819 */ /* 0x000fca0000001215 */
[----:B------:R-:W-:Y:S01]  /*3910*/  STS [UR5+0x3478c], R0 ;  /* 0x03478c00ff007988 */ /* 0x000fe20008000805 */
[----:B---3--:R-:W-:-:S05]  /*3920*/  LOP3.LUT R7, R7, 0xf0, RZ, 0xb8, !PT ;  /* 0x000000f007077812 */ /* 0x008fca00078eb8ff */
[----:B------:R-:W-:Y:S04]  /*3930*/  STS [UR5+0x3479c], R7 ;  /* 0x03479c07ff007988 */ /* 0x000fe80008000805 */
[----:B------:R-:W2:Y:S02]  /*3940*/  LDS R8, [UR5+0x3479c] ;  /* 0x03479c05ff087984 */ /* 0x000ea40008000800 */
[----:B--2---:R-:W-:Y:S02]  /*3950*/  LOP3.LUT R15, R8, 0xf00, RZ, 0xb8, !PT ;  /* 0x00000f00080f7812 */ /* 0x004fe400078eb8ff */
[----:B------:R-:W-:-:S03]  /*3960*/  IADD3 R8, R13, -0x1, RZ ;  /* 0xffffffff0d087810 */ /* 0x000fc60007ffe0ff */
[----:B------:R-:W-:Y:S04]  /*3970*/  STS.64 [UR5+0x34798], R14 ;  /* 0x0347980eff007988 */ /* 0x000fe80008000a05 */
[----:B-1----:R-:W1:Y:S04]  /*3980*/  LDS R12, [UR5+0x3479c] ;  /* 0x03479c05ff0c7984 */ /* 0x002e680008000800 */
[----:B------:R2:W-:Y:S01]  /*3990*/  STS.128 [UR5+0x347a0], R8 ;  /* 0x0347a008ff007988 */ /* 0x0005e20008000c05 */
[----:B-1----:R-:W-:-:S05]  /*39a0*/  LOP3.LUT R12, R12, 0xf000, RZ, 0xb8, !PT ;  /* 0x0000f0000c0c7812 */ /* 0x002fca00078eb8ff */
[----:B------:R2:W-:Y:S02]  /*39b0*/  STS [UR5+0x3479c], R12 ;  /* 0x03479c0cff007988 */ /* 0x0005e40008000805 */
.L_x_34:
[----:B------:R-:W-:Y:S05]  /*39c0*/  BSYNC B0 ;  /* 0x0000000000007941 */ /* 0x000fea0003800000 */
.L_x_33:
[----:B------:R-:W-:Y:S01]  /*39d0*/  ELECT P0, URZ, PT ;  /* 0x00000000003f782f */ /* 0x000fe20003800000 */
[----:B------:R-:W-:Y:S01]  /*39e0*/  NOP ;  /* 0x0000000000007918 */ /* 0x000fe20000000000 */
[----:B------:R-:W-:Y:S11]  /*39f0*/  BSSY B0, `(.L_x_35) ;  /* 0x0000004000007945 */ /* 0x000ff60003800000 */
[----:B------:R-:W-:Y:S05]  /*3a00*/  @!P0 BRA `(.L_x_36) ;  /* 0x0000000000088947 */ /* 0x000fea0003800000 */
[----:B------:R0:W-:Y:S01]  /*3a10*/  UTMACMDFLUSH ;  /* 0x00000000000079b7 */ /* 0x0001e20000000000 */
[----:B------:R-:W-:-:S04]  /*3a20*/  DEPBAR.LE SB0, 0x0 ;  /* 0x000080000000791a */ /* 0x000fc80000000000 */
.L_x_36:
[----:B------:R-:W-:Y:S05]  /*3a30*/  BSYNC B0 ;  /* 0x0000000000007941 */ /* 0x000fea0003800000 */
.L_x_35:
[----:B------:R-:W1:Y:S01]  /*3a40*/  S2UR UR5, SR_CgaCtaId ;  /* 0x00000000000579c3 */ /* 0x000e620000008800 */
[----:B-----5:R-:W2:Y:S01]  /*3a50*/  S2R R0, SR_LANEID ;  /* 0x0000000000007919 */ /* 0x020ea20000000000 */
[----:B------:R-:W-:Y:S01]  /*3a60*/  UISETP.NE.AND UP0, UPT, UR26, 0x1, UPT ;  /* 0x000000011a00788c */ /* 0x000fe2000bf05270 */
[----:B------:R-:W-:Y:S02]  /*3a70*/  UMOV UR4, 0x400 ;  /* 0x0000040000047882 */ /* 0x000fe40000000000 */
[----:B-1----:R-:W-:-:S04]  /*3a80*/  ULEA UR4, UR5, UR4, 0x18 ;  /* 0x0000000405047291 */ /* 0x002fc8000f8ec03f */
[----:B------:R-:W-:-:S04]  /*3a90*/  UIADD3 UR5, UR4, 0x80, URZ ;  /* 0x0000008004057890 */ /* 0x000fc8000fffe03f */
[----:B------:R-:W-:Y:S01]  /*3aa0*/  @!UP0 UIADD3 UR5, UR4, URZ, URZ ;  /* 0x0000003f04058290 */ /* 0x000fe2000fffe03f */
[----:B--2---:R-:W-:-:S05]  /*3ab0*/  SHF.L.U32 R0, R0, 0x2, RZ ;  /* 0x0000000200007819 */ /* 0x004fca00000006ff */
[----:B---3--:R-:W-:Y:S02]  /*3ac0*/  MOV R5, UR5 ;  /* 0x0000000500057c02 */ /* 0x008fe40008000f00 */
[C---:B------:R-:W-:Y:S02]  /*3ad0*/  IADD3 R4, P0, R0.reuse, UR36, RZ ;  /* 0x0000002400047c10 */ /* 0x040fe4000ff1e0ff */
[----:B----4-:R-:W-:-:S03]  /*3ae0*/  IADD3 R6, R0, 0x34780, R5 ;  /* 0x0003478000067810 */ /* 0x010fc60007ffe005 */
[----:B------:R-:W-:Y:S02]  /*3af0*/  IMAD.X R5, RZ, RZ, UR37, P0 ;  /* 0x00000025ff057e24 */ /* 0x000fe400080e06ff */
[----:B------:R-:W1:Y:S04]  /*3b00*/  LDS R7, [R6] ;  /* 0x0000000006077984 */ /* 0x000e680000000800 */
[----:B-1----:R2:W5:Y:S02]  /*3b10*/  ATOMG.E.EXCH.STRONG.GPU PT, RZ, [R4], R7 ;  /* 0x0000000704ff73a8 */ /* 0x00256400041ee100 */
.L_x_32:
[----:B-----5:R-:W-:Y:S01]  /*3b20*/  SHF.L.U32 R0, R158, 0x6, RZ ;  /* 0x000000069e007819 */ /* 0x020fe200000006ff */
[----:B------:R-:W1:Y:S01]  /*3b30*/  S2UR UR57, SR_CgaCtaId ;  /* 0x00000000003979c3 */ /* 0x000e620000008800 */
[-C--:B--23--:R-:W-:Y:S01]  /*3b40*/  LEA.HI R5, R3, R158.reuse, RZ, 0x5 ;  /* 0x0000009e03057211 */ /* 0x08cfe200078f28ff */
[----:B------:R-:W-:Y:S01]  /*3b50*/  UISETP.NE.AND UP1, UPT, UR26, 0x1, UPT ;  /* 0x000000011a00788c */ /* 0x000fe2000bf25270 */
[----:B------:R-:W-:Y:S01]  /*3b60*/  LOP3.LUT R4, R0, 0x40, RZ, 0xc0, !PT ;  /* 0x0000004000047812 */ /* 0x000fe200078ec0ff */
[----:B------:R-:W-:Y:S01]  /*3b70*/  UISETP.NE.AND UP0, UPT, UR18, URZ, UPT ;  /* 0x0000003f1200728c */ /* 0x000fe2000bf05270 */
[-C--:B------:R-:W-:Y:S01]  /*3b80*/  LEA.HI R0, R158, R158.reuse, RZ, 0x1 ;  /* 0x0000009e9e007211 */ /* 0x080fe200078f08ff */
[----:B------:R-:W-:Y:S01]  /*3b90*/  UMOV UR47, 0x400 ;  /* 0x00000400002f7882 */ /* 0x000fe20000000000 */
[----:B------:R-:W-:Y:S01]  /*3ba0*/  SHF.R.U32.HI R5, RZ, 0x1, R5 ;  /* 0x00000001ff057819 */ /* 0x000fe20000011605 */
[----:B------:R-:W-:Y:S01]  /*3bb0*/  USEL UR4, URZ, 0x1, UP0 ;  /* 0x000000013f047887 */ /* 0x000fe20008000000 */
[----:B------:R-:W-:Y:S01]  /*3bc0*/  SHF.R.S32.HI R0, RZ, 0x1, R0 ;  /* 0x00000001ff007819 */ /* 0x000fe20000011400 */
[----:B------:R-:W-:Y:S01]  /*3bd0*/  USHF.L.U32 UR50, UR18, 0x3, URZ ;  /* 0x0000000312327899 */ /* 0x000fe2000800063f */
[----:B------:R-:W-:Y:S01]  /*3be0*/  SHF.L.U32 R2, R2, 0x3, RZ ;  /* 0x0000000302027819 */ /* 0x000fe200000006ff */
[----:B------:R-:W-:Y:S01]  /*3bf0*/  ULOP3.LUT UR43, UR40, 0x1, URZ, 0xfc, !UPT ;  /* 0x00000001282b7892 */ /* 0x000fe2000f8efc3f */
[----:B------:R-:W-:Y:S01]  /*3c00*/  LOP3.LUT R5, R4, 0x30, R5, 0xf8, !PT ;  /* 0x0000003004057812 */ /* 0x000fe200078ef805 */
[----:B------:R-:W-:Y:S01]  /*3c10*/  IMAD.SHL.U32 R0, R0, 0x80, RZ ;  /* 0x0000008000007824 */ /* 0x000fe200078e00ff */
[----:B------:R-:W-:Y:S01]  /*3c20*/  ULOP3.LUT UR53, UR50, 0x8, URZ, 0xc0, !UPT ;  /* 0x0000000832357892 */ /* 0x000fe2000f8ec03f */
[----:B------:R-:W-:Y:S01]  /*3c30*/  MOV R7, 0x1 ;  /* 0x0000000100077802 */ /* 0x000fe20000000f00 */
[----:B------:R-:W-:Y:S01]  /*3c40*/  IMAD.U32 R154, RZ, RZ, UR4 ;  /* 0x00000004ff9a7e24 */ /* 0x000fe2000f8e00ff */
[----:B------:R-:W-:Y:S01]  /*3c50*/  LOP3.LUT R2, R5, 0x8, R2, 0xf8, !PT ;  /* 0x0000000805027812 */ /* 0x000fe200078ef802 */
[----:B------:R-:W-:Y:S01]  /*3c60*/  ULOP3.LUT UR52, UR59, 0x1, URZ, 0xfc, !UPT ;  /* 0x000000013b347892 */ /* 0x000fe2000f8efc3f */
[----:B------:R-:W-:Y:S01]  /*3c70*/  LEA.HI R5, R3, R158, RZ, 0x4 ;  /* 0x0000009e03057211 */ /* 0x000fe200078f20ff */
[----:B------:R-:W-:Y:S01]  /*3c80*/  ULOP3.LUT UR54, UR61, 0x1, URZ, 0xfc, !UPT ;  /* 0x000000013d367892 */ /* 0x000fe2000f8efc3f */
[----:B------:R-:W-:Y:S01]  /*3c90*/  LOP3.LUT R3, R0, 0x180, RZ, 0xc0, !PT ;  /* 0x0000018000037812 */ /* 0x000fe200078ec0ff */
[----:B------:R-:W-:Y:S01]  /*3ca0*/  ULOP3.LUT UR55, UR50, 0x8, URZ, 0xc, !UPT ;  /* 0x0000000832377892 */ /* 0x000fe2000f8e0c3f */
[----:B----4-:R-:W-:Y:S01]  /*3cb0*/  SHF.R.S32.HI R6, RZ, 0x4, R5 ;  /* 0x00000004ff067819 */ /* 0x010fe20000011405 */
[----:B-1----:R-:W-:Y:S01]  /*3cc0*/  ULEA UR47, UR57, UR47, 0x18 ;  /* 0x0000002f392f7291 */ /* 0x002fe2000f8ec03f */
[----:B------:R-:W-:Y:S01]  /*3cd0*/  LOP3.LUT R4, R3, R4, RZ, 0xfc, !PT ;  /* 0x0000000403047212 */ /* 0x000fe200078efcff */
[----:B------:R-:W-:Y:S01]  /*3ce0*/  ULOP3.LUT UR53, UR53, 0x18, URZ, 0x3c, !UPT ;  /* 0x0000001835357892 */ /* 0x000fe2000f8e3c3f */
[----:B------:R-:W-:Y:S01]  /*3cf0*/  LEA.HI R5, R5, R6, RZ, 0x1 ;  /* 0x0000000605057211 */ /* 0x000fe200078f08ff */
[----:B------:R-:W-:Y:S01]  /*3d00*/  UIADD3 UR48, UR47, 0x80, URZ ;  /* 0x000000802f307890 */ /* 0x000fe2000fffe03f */
[----:B------:R-:W-:Y:S01]  /*3d10*/  SHF.R.U32.HI R4, RZ, 0x3, R4 ;  /* 0x00000003ff047819 */ /* 0x000fe20000011604 */
[----:B------:R-:W-:Y:S01]  /*3d20*/  UIADD3 UR49, UR47, 0x34500, URZ ;  /* 0x000345002f317890 */ /* 0x000fe2000fffe03f */
[----:B------:R-:W-:Y:S01]  /*3d30*/  LOP3.LUT R5, R5, 0x7ffffe, RZ, 0xc0, !PT ;  /* 0x007ffffe05057812 */ /* 0x000fe200078ec0ff */
[----:B------:R-:W-:Y:S01]  /*3d40*/  @!UP1 UIADD3 UR48, UR47, URZ, URZ ;  /* 0x0000003f2f309290 */ /* 0x000fe2000fffe03f */
[----:B------:R-:W-:Y:S01]  /*3d50*/  LOP3.LUT R2, R4, R2, R3, 0x1e, !PT ;  /* 0x0000000204027212 */ /* 0x000fe200078e1e03 */
[----:B------:R-:W-:Y:S01]  /*3d60*/  UIADD3 UR5, UR50, UR49, URZ ;  /* 0x0000003132057290 */ /* 0x000fe2000fffe03f */
[----:B------:R-:W-:Y:S01]  /*3d70*/  IADD3 R5, R6, -R5, RZ ;  /* 0x8000000506057210 */ /* 0x000fe20007ffe0ff */
[----:B------:R-:W-:Y:S01]  /*3d80*/  UIADD3 UR48, UR48, 0x34780, URZ ;  /* 0x0003478030307890 */ /* 0x000fe2000fffe03f */
[----:B------:R-:W-:-:S02]  /*3d90*/  IADD3 R158, R158, 0x1f, RZ ;  /* 0x0000001f9e9e7810 */ /* 0x000fc40007ffe0ff */
[----:B------:R-:W-:Y:S01]  /*3da0*/  MOV R153, RZ ;  /* 0x000000ff00997202 */ /* 0x000fe20000000f00 */
[----:B------:R-:W-:-:S08]  /*3db0*/  IMAD R157, R5, 0x200, R2 ;  /* 0x00000200059d7824 */ /* 0x000fd000078e0202 */
.L_x_240:
[----:B-1-3--:R-:W1:Y:S02]  /*3dc0*/  LDC.64 R2, c[0x0][0x290] ;  /* 0x0000a400ff027b82 */ /* 0x00ae640000000a00 */
[----:B-1----:R-:W-:-:S05]  /*3dd0*/  IMAD.WIDE R2, R18, 0xc, R2 ;  /* 0x0000000c12027825 */ /* 0x002fca00078e0202 */
[----:B--2---:R-:W2:Y:S01]  /*3de0*/  LDG.E R5, desc[UR38][R2.64+0x8] ;  /* 0x0000082602057981 */ /* 0x004ea2000c1e1900 */
[----:B------:R-:W-:Y:S01]  /*3df0*/  SHF.L.U32 R11, R154, 0x1f, RZ ;  /* 0x0000001f9a0b7819 */ /* 0x000fe200000006ff */
[----:B------:R-:W-:Y:S01]  /*3e00*/  UMOV UR5, UR41 ;  /* 0x0000002900057c82 */ /* 0x000fe20008000000 */
[----:B------:R-:W-:-:S04]  /*3e10*/  MOV R8, UR49 ;  /* 0x0000003100087c02 */ /* 0x000fc80008000f00 */
[----:B------:R-:W1:Y:S01]  /*3e20*/  SYNCS.PHASECHK.TRANS64.TRYWAIT P0, [R8+UR50], R11 ;  /* 0x0000000b080075a7 */ /* 0x000e620008000172 */
[----:B--2---:R-:W-:-:S04]  /*3e30*/  IADD3 R6, R5, 0x3f, RZ ;  /* 0x0000003f05067810 */ /* 0x004fc80007ffe0ff */
[----:B------:R-:W-:-:S04]  /*3e40*/  SHF.R.S32.HI R9, RZ, 0x1f, R6 ;  /* 0x0000001fff097819 */ /* 0x000fc80000011406 */
[----:B------:R-:W-:Y:S01]  /*3e50*/  LEA.HI R6, R9, R6, RZ, 0x6 ;  /* 0x0000000609067211 */ /* 0x000fe200078f30ff */
[----:B-1----:R-:W-:Y:S06]  /*3e60*/  @!P0 BRA `(.L_x_37) ;  /* 0x0000030400948947 */ /* 0x002fec0003800000 */
.L_x_537:
[----:B------:R2:W-:Y:S01]  /*3e70*/  STL [R1+0x400], RZ ;  /* 0x000400ff01007387 */ /* 0x0005e20000100800 */
[----:B------:R-:W-:Y:S01]  /*3e80*/  ISETP.GE.AND P0, PT, R5, 0x1, PT ;  /* 0x000000010500780c */ /* 0x000fe20003f06270 */
[----:B------:R-:W-:Y:S01]  /*3e90*/  UMOV UR4, URZ ;  /* 0x0000003f00047c82 */ /* 0x000fe20008000000 */
[--C-:B------:R-:W-:Y:S01]  /*3ea0*/  IMAD.MOV.U32 R156, RZ, RZ, R18.reuse ;  /* 0x000000ffff9c7224 */ /* 0x100fe200078e0012 */
[----:B------:R2:W-:Y:S01]  /*3eb0*/  STL [R1+0x404], RZ ;  /* 0x000404ff01007387 */ /* 0x0005e20000100800 */
[----:B------:R-:W-:Y:S02]  /*3ec0*/  SHF.R.S32.HI R19, RZ, 0x1f, R18 ;  /* 0x0000001fff137819 */ /* 0x000fe40000011412 */
[----:B------:R-:W-:Y:S02]  /*3ed0*/  CS2R R150, SRZ ;  /* 0x0000000000967805 */ /* 0x000fe4000001ff00 */
[----:B------:R-:W-:Y:S01]  /*3ee0*/  MOV R2, UR42 ;  /* 0x0000002a00027c02 */ /* 0x000fe20008000f00 */
[----:B------:R2:W-:Y:S01]  /*3ef0*/  STL [R1+0x408], RZ ;  /* 0x000408ff01007387 */ /* 0x0005e20000100800 */
[----:B------:R-:W-:-:S02]  /*3f00*/  CS2R R24, SRZ ;  /* 0x0000000000187805 */ /* 0x000fc4000001ff00 */
[----:B------:R-:W-:Y:S02]  /*3f10*/  CS2R R26, SRZ ;  /* 0x00000000001a7805 */ /* 0x000fe4000001ff00 */
[----:B------:R-:W-:Y:S01]  /*3f20*/  CS2R R28, SRZ ;  /* 0x00000000001c7805 */ /* 0x000fe2000001ff00 */
[----:B------:R2:W-:Y:S01]  /*3f30*/  STL [R1+0x40c], RZ ;  /* 0x00040cff01007387 */ /* 0x0005e20000100800 */
[----:B------:R-:W-:Y:S02]  /*3f40*/  CS2R R30, SRZ ;  /* 0x00000000001e7805 */ /* 0x000fe4000001ff00 */
[----:B------:R-:W-:Y:S02]  /*3f50*/  CS2R R32, SRZ ;  /* 0x0000000000207805 */ /* 0x000fe4000001ff00 */
[----:B------:R-:W-:Y:S01]  /*3f60*/  CS2R R34, SRZ ;  /* 0x0000000000227805 */ /* 0x000fe2000001ff00 */
        /* <DEDUP_REMOVED lines=55> */
[----:B------:R-:W-:Y:S01]  /*42e0*/  SHF.R.S32.HI R6, RZ, 0x6, R6 ;  /* 0x00000006ff067819 */ /* 0x000fe20000011406 */
        /* <DEDUP_REMOVED lines=21> */
[----:B------:R-:W-:-:S03]  /*4440*/  CS2R R148, SRZ ;  /* 0x0000000000947805 */ /* 0x000fc6000001ff00 */
[----:B------:R2:W-:Y:S04]  /*4450*/  STL [R1+0x460], RZ ;  /* 0x000460ff01007387 */ /* 0x0005e80000100800 */
        /* <DEDUP_REMOVED lines=231> */
[----:B------:R2:W-:Y:S04]  /*52d0*/  STL [R1], RZ ;  /* 0x000000ff01007387 */ /* 0x0005e80000100800 */
        /* <DEDUP_REMOVED lines=126> */
[----:B------:R2:W-:Y:S01]  /*5ac0*/  STL [R1+0x1fc], RZ ;  /* 0x0001fcff01007387 */ /* 0x0005e20000100800 */
[----:B------:R-:W-:Y:S05]  /*5ad0*/  @!P0 BRA `(.L_x_38) ;  /* 0x000000b800548947 */ /* 0x000fea0003800000 */
[----:B------:R-:W-:-:S06]  /*5ae0*/  UISETP.NE.AND UP0, UPT, UR43, 0x3, UPT ;  /* 0x000000032b00788c */ /* 0x000fcc000bf05270 */
[----:B------:R-:W-:-:S13]  /*5af0*/  PLOP3.LUT P1, PT, PT, PT, UP0, 0x80, 0x0 ;  /* 0x000000000000781c */ /* 0x000fda0003f2f008 */
[----:B------:R-:W-:Y:S05]  /*5b00*/  @!P1 BRA `(.L_x_39) ;  /* 0x0000000000049947 */ /* 0x000fea0003800000 */
[----:B------:R-:W-:Y:S01]  /*5b10*/  BPT.TRAP 0x1 ;  /* 0x000000040000795c */ /* 0x000fe20000300000 */
.L_x_39:
[----:B------:R-:W-:Y:S01]  /*5b20*/  ULEA UR4, UR41, UR47, 0x3 ;  /* 0x0000002f29047291 */ /* 0x000fe2000f8e183f */
[----:B-1----:R-:W-:-:S04]  /*5b30*/  MOV R0, UR42 ;  /* 0x0000002a00007c02 */ /* 0x002fc80008000f00 */
[----:B------:R-:W-:-:S04]  /*5b40*/  SHF.L.U32 R0, R0, 0x1f, RZ ;  /* 0x0000001f00007819 */ /* 0x000fc800000006ff */
[----:B------:R1:W3:Y:S01]  /*5b50*/  SYNCS.PHASECHK.TRANS64.TRYWAIT P0, [UR4+0x34480], R0 ;  /* 0x03448000ff0075a7 */ /* 0x0002e20008000144 */
[----:B------:R-:W-:Y:S05]  /*5b60*/  @!P1 BRA `(.L_x_40) ;  /* 0x0000000000049947 */ /* 0x000fea0003800000 */
[----:B------:R-:W-:Y:S01]  /*5b70*/  BPT.TRAP 0x1 ;  /* 0x000000040000795c */ /* 0x000fe20000300000 */
.L_x_40:
[----:B---3--:R-:W-:Y:S05]  /*5b80*/  @P0 BRA `(.L_x_41) ;  /* 0x0000000000080947 */ /* 0x008fea0003800000 */
[----:B------:R-:W3:Y:S02]  /*5b90*/  SYNCS.PHASECHK.TRANS64.TRYWAIT P0, [UR4+0x34480], R0 ;  /* 0x03448000ff0075a7 */ /* 0x000ee40008000144 */
[----:B---3--:R-:W-:Y:S05]  /*5ba0*/  @!P0 BRA `(.L_x_42) ;  /* 0x000002e800608947 */ /* 0x008fea0003800000 */
.L_x_41:
[----:B------:R-:W-:Y:S01]  /*5bb0*/  UIADD3 UR5, UR47, 0x18000, URZ ;  /* 0x000180002f057890 */ /* 0x000fe2000fffe03f */
[----:B------:R-:W-:Y:S01]  /*5bc0*/  WARPGROUP.ARRIVE ;  /* 0x00000000000079c5 */ /* 0x000fe20000000000 */
[----:B------:R-:W-:Y:S01]  /*5bd0*/  USHF.R.U32.HI UR4, URZ, 0x4, UR47 ;  /* 0x000000043f047899 */ /* 0x000fe2000801162f */
[----:B------:R-:W-:Y:S01]  /*5be0*/  STL [R1+0x1170], R158 ;  /* 0x0011709e01007387 */ /* 0x000fe20000100800 */
[----:B------:R-:W-:Y:S02]  /*5bf0*/  USHF.R.U32.HI UR5, URZ, 0x4, UR5 ;  /* 0x000000043f057899 */ /* 0x000fe40008011605 */
[----:B------:R-:W-:Y:S01]  /*5c00*/  ULOP3.LUT UR4, UR4, 0x3fff, URZ, 0xc0, !UPT ;  /* 0x00003fff04047892 */ /* 0x000fe2000f8ec03f */
[----:B------:R-:W-:Y:S01]  /*5c10*/  STL [R1+0x116c], R156 ;  /* 0x00116c9c01007387 */ /* 0x000fe20000100800 */
[----:B------:R-:W-:Y:S02]  /*5c20*/  ULOP3.LUT UR5, UR5, 0x3fff, URZ, 0xc0, !UPT ;  /* 0x00003fff05057892 */ /* 0x000fe4000f8ec03f */
[----:B------:R-:W-:Y:S01]  /*5c30*/  ULOP3.LUT UR6, UR4, 0x10000, URZ, 0xfc, !UPT ;  /* 0x0001000004067892 */ /* 0x000fe2000f8efc3f */
[----:B------:R-:W-:Y:S01]  /*5c40*/  STL [R1+0x1168], R157 ;  /* 0x0011689d01007387 */ /* 0x000fe20000100800 */
[----:B------:R-:W-:-:S02]  /*5c50*/  ULOP3.LUT UR4, UR5, 0x10000, URZ, 0xfc, !UPT ;  /* 0x0001000005047892 */ /* 0x000fc4000f8efc3f */
[----:B------:R-:W-:Y:S01]  /*5c60*/  ULEA UR5, UR41, UR6, 0xb ;  /* 0x0000000629057291 */ /* 0x000fe2000f8e583f */
[----:B------:R-:W-:Y:S01]  /*5c70*/  STL [R1+0x1164], R154 ;  /* 0x0011649a01007387 */ /* 0x000fe20000100800 */
[----:B------:R-:W-:Y:S01]  /*5c80*/  ULEA UR4, UR41, UR4, 0xb ;  /* 0x0000000429047291 */ /* 0x000fe2000f8e583f */
[----:B------:R-:W-:Y:S01]  /*5c90*/  UMOV UR9, 0x40000040 ;  /* 0x4000004000097882 */ /* 0x000fe20000000000 */
[----:B------:R-:W-:Y:S01]  /*5ca0*/  UMOV UR11, 0x40000040 ;  /* 0x40000040000b7882 */ /* 0x000fe20000000000 */
[----:B------:R-:W-:Y:S02]  /*5cb0*/  STL [R1+0x1160], R153 ;  /* 0x0011609901007387 */ /* 0x000fe40000100800 */
[----:B------:R-:W-:Y:S02]  /*5cc0*/  UMOV UR8, UR5 ;  /* 0x0000000500087c82 */ /* 0x000fe40008000000 */
[----:B------:R-:W-:Y:S01]  /*5cd0*/  UMOV UR10, UR4 ;  /* 0x00000004000a7c82 */ /* 0x000fe20008000000 */
[----:B------:R-:W-:Y:S01]  /*5ce0*/  STL [R1+0xb14], R23 ;  /* 0x000b141701007387 */ /* 0x000fe20000100800 */
[----:B------:R-:W-:Y:S01]  /*5cf0*/  HGMMA.64x256x16.F32.BF16 R24, gdesc[UR8], RZ, !UPT, gsb0 ;  /* 0x03e00000081879f0 */ /* 0x000fe2000c0018ff */
[----:B------:R-:W-:-:S02]  /*5d00*/  UIADD3 UR8, UR5, 0x200, URZ ;  /* 0x0000020005087890 */ /* 0x000fc4000fffe03f */
[----:B------:R-:W-:Y:S01]  /*5d10*/  STL [R1+0xb10], R22 ;  /* 0x000b101601007387 */ /* 0x000fe20000100800 */
[----:B------:R-:W-:-:S03]  /*5d20*/  UMOV UR9, 0x40000040 ;  /* 0x4000004000097882 */ /* 0x000fc60000000000 */
[----:B------:R-:W-:Y:S04]  /*5d30*/  STL [R1+0xb0c], R19 ;  /* 0x000b0c1301007387 */ /* 0x000fe80000100800 */
[----:B------:R-:W-:Y:S04]  /*5d40*/  STL [R1+0xb08], R18 ;  /* 0x000b081201007387 */ /* 0x000fe80000100800 */
[----:B------:R-:W-:Y:S04]  /*5d50*/  STL [R1+0xb04], R17 ;  /* 0x000b041101007387 */ /* 0x000fe80000100800 */
[----:B------:R-:W-:Y:S04]  /*5d60*/  STL [R1+0xb00], R16 ;  /* 0x000b001001007387 */ /* 0x000fe80000100800 */
[----:B------:R-:W-:Y:S04]  /*5d70*/  STL [R1+0xafc], R8 ;  /* 0x000afc0801007387 */ /* 0x000fe80000100800 */
[----:B------:R-:W-:Y:S04]  /*5d80*/  STL [R1+0xaf8], R7 ;  /* 0x000af80701007387 */ /* 0x000fe80000100800 */
[----:B------:R-:W-:Y:S04]  /*5d90*/  STL [R1+0xaf4], R6 ;  /* 0x000af40601007387 */ /* 0x000fe80000100800 */
[----:B------:R-:W-:Y:S01]  /*5da0*/  STL [R1+0xaf0], R5 ;  /* 0x000af00501007387 */ /* 0x000fe20000100800 */
[----:B------:R-:W-:-:S03]  /*5db0*/  WARPGROUP.DEPBAR.LE gsb0, 0x0 ;  /* 0x00008000000079c5 */ /* 0x000fc60000010000 */
[----:B------:R-:W-:Y:S04]  /*5dc0*/  STL.64 [R1+0x400], R24 ;  /* 0x0004001801007387 */ /* 0x000fe80000100a00 */
        /* <DEDUP_REMOVED lines=62> */
[----:B------:R4:W-:Y:S02]  /*61b0*/  STL.64 [R1+0x5f8], R150 ;  /* 0x0005f89601007387 */ /* 0x0009e40000100a00 */
[----:B----4-:R-:W-:-:S06]  /*61c0*/  WARPGROUP.ARRIVE ;  /* 0x00000000000079c5 */ /* 0x010fcc0000000000 */
[----:B------:R-:W-:Y:S01]  /*61d0*/  HGMMA.64x256x16.F32.BF16 R24, gdesc[UR8], RZ, !UPT, gsb0 ;  /* 0x03e00000081879f0 */ /* 0x000fe2000c0018ff */
[----:B------:R-:W-:Y:S01]  /*61e0*/  UIADD3 UR8, UR5, 0x400, URZ ;  /* 0x0000040005087890 */ /* 0x000fe2000fffe03f */
[----:B------:R-:W-:Y:S01]  /*61f0*/  UMOV UR9, 0x40000040 ;  /* 0x4000004000097882 */ /* 0x000fe20000000000 */
[----:B------:R-:W-:Y:S02]  /*6200*/  WARPGROUP.DEPBAR.LE gsb0, 0x0 ;  /* 0x00008000000079c5 */ /* 0x000fe40000010000 */
        /* <DEDUP_REMOVED lines=69> */
[----:B------:R-:W-:Y:S01]  /*6660*/  STL.64 [R1], R24 ;  /* 0x0000001801007387 */ /* 0x000fe20000100a00 */
[----:B------:R-:W-:Y:S01]  /*6670*/  IMAD.MOV.U32 R227, RZ, RZ, R53 ;  /* 0x000000ffffe37224 */ /* 0x000fe200078e0035 */
[----:B------:R-:W-:Y:S01]  /*6680*/  MOV R226, R54 ;  /* 0x0000003600e27202 */ /* 0x000fe20000000f00 */
[----:B------:R-:W-:Y:S01]  /*6690*/  IMAD.MOV.U32 R224, RZ, RZ, R56 ;  /* 0x000000ffffe07224 */ /* 0x000fe200078e0038 */
[----:B------:R-:W-:Y:S01]  /*66a0*/  STL.64 [R1+0x8], R26 ;  /* 0x0000081a01007387 */ /* 0x000fe20000100a00 */
[----:B------:R-:W-:Y:S01]  /*66b0*/  MOV R225, R55 ;  /* 0x0000003700e17202 */ /* 0x000fe20000000f00 */
[----:B------:R-:W-:Y:S01]  /*66c0*/  IMAD.MOV.U32 R221, RZ, RZ, R59 ;  /* 0x000000ffffdd7224 */ /* 0x000fe200078e003b */
[----:B------:R-:W-:Y:S01]  /*66d0*/  MOV R223, R57 ;  /* 0x0000003900df7202 */ /* 0x000fe20000000f00 */
        /* <DEDUP_REMOVED lines=82> */
[----:B---3--:R-:W-:Y:S01]  /*6c00*/  IMAD.MOV.U32 R3, RZ, RZ, R149 ;  /* 0x000000ffff037224 */ /* 0x008fe200078e0095 */
[----:B------:R-:W-:Y:S01]  /*6c10*/  MOV R160, R120 ;  /* 0x0000007800a07202 */ /* 0x000fe20000000f00 */
[----:B------:R3:W-:Y:S01]  /*6c20*/  STL [R1+0x70], R52 ;  /* 0x0000703401007387 */ /* 0x0007e20000100800 */
[----:B------:R-:W-:-:S02]  /*6c30*/  MOV R159, R121 ;  /* 0x00000079009f7202 */ /* 0x000fc40000000f00 */
[----:B------:R-:W-:Y:S02]  /*6c40*/  MOV R157, R123 ;  /* 0x0000007b009d7202 */ /* 0x000fe40000000f00 */
[----:B------:R-:W-:Y:S02]  /*6c50*/  MOV R156, R124 ;  /* 0x0000007c009c7202 */ /* 0x000fe40000000f00 */
[----:B------:R-:W-:Y:S02]  /*6c60*/  MOV R154, R126 ;  /* 0x0000007e009a7202 */ /* 0x000fe40000000f00 */
[----:B------:R-:W-:Y:S02]  /*6c70*/  MOV R153, R127 ;  /* 0x0000007f00997202 */ /* 0x000fe40000000f00 */
[----:B------:R-:W-:Y:S02]  /*6c80*/  MOV R23, R129 ;  /* 0x0000008100177202 */ /* 0x000fe40000000f00 */
        /* <DEDUP_REMOVED lines=14> */
[----:B-1----:R-:W-:Y:S02]  /*6d70*/  MOV R0, R151 ;  /* 0x0000009700007202 */ /* 0x002fe40000000f00 */
[----:B---3--:R-:W-:-:S06]  /*6d80*/  WARPGROUP.ARRIVE ;  /* 0x00000000000079c5 */ /* 0x008fcc0000000000 */
[----:B------:R-:W-:Y:S03]  /*6d90*/  HGMMA.64x256x16.F32.BF16 R24, gdesc[UR8], RZ, !UPT, gsb0 ;  /* 0x03e00000081879f0 */ /* 0x000fe6000c0018ff */
        /* <DEDUP_REMOVED lines=64> */
[----:B------:R1:W-:Y:S04]  /*71a0*/  STL.64 [R1+0x1178], R24 ;  /* 0x0011781801007387 */ /* 0x0003e80000100a00 */
[----:B-1----:R-:W3:Y:S04]  /*71b0*/  LDL.LU R24, [R1+0x400] ;  /* 0x0004000001187983 */ /* 0x002ee80000300800 */
[----:B------:R-:W3:Y:S04]  /*71c0*/  LDL.LU R25, [R1+0x404] ;  /* 0x0004040001197983 */ /* 0x000ee80000300800 */
        /* <DEDUP_REMOVED lines=125> */
[----:B------:R-:W3:Y:S01]  /*79a0*/  LDL.LU R151, [R1+0x5fc] ;  /* 0x0005fc0001977983 */ /* 0x000ee20000300800 */
[----:B------:R-:W-:-:S02]  /*79b0*/  UIADD3 UR8, UR5, 0x2, URZ ;  /* 0x0000000205087890 */ /* 0x000fc4000fffe03f */
[----:B------:R-:W-:Y:S01]  /*79c0*/  UIADD3 UR10, UR4, 0x2, URZ ;  /* 0x00000002040a7890 */ /* 0x000fe2000fffe03f */
[----:B------:R-:W-:Y:S01]  /*79d0*/  UMOV UR9, 0x40000040 ;  /* 0x4000004000097882 */ /* 0x000fe20000000000 */
[----:B------:R-:W-:Y:S01]  /*79e0*/  UMOV UR11, 0x40000040 ;  /* 0x40000040000b7882 */ /* 0x000fe20000000000 */
[----:B---3--:R-:W-:-:S06]  /*79f0*/  WARPGROUP.ARRIVE ;  /* 0x00000000000079c5 */ /* 0x008fcc0000000000 */
[----:B------:R-:W-:Y:S03]  /*7a00*/  HGMMA.64x256x16.F32.BF16 R24, gdesc[UR8], R24, gsb0 ;  /* 0x03e00000081879f0 */ /* 0x000fe60008001818 */
[----:B------:R-:W-:Y:S02]  /*7a10*/  WARPGROUP.DEPBAR.LE gsb0, 0x0 ;  /* 0x00008000000079c5 */ /* 0x000fe40000010000 */
[----:B------:R1:W-:Y:S04]  /*7a20*/  STL.64 [R1+0x400], R24 ;  /* 0x0004001801007387 */ /* 0x0003e80000100a00 */
        /* <DEDUP_REMOVED lines=63> */
[----:B-1----:R-:W2:Y:S04]  /*7e20*/  LDL.LU R24, [R1] ;  /* 0x0000000001187983 */ /* 0x002ea80000300800 */
[----:B------:R-:W2:Y:S04]  /*7e30*/  LDL.LU R25, [R1+0x4] ;  /* 0x0000040001197983 */ /* 0x000ea80000300800 */
[----:B---3--:R-:W3:Y:S04]  /*7e40*/  LDL.LU R26, [R1+0x8] ;  /* 0x00000800011a7983 */ /* 0x008ee80000300800 */
[----:B------:R-:W3:Y:S04]  /*7e50*/  LDL.LU R27, [R1+0xc] ;  /* 0x00000c00011b7983 */ /* 0x000ee80000300800 */
[----:B----4-:R-:W4:Y:S04]  /*7e60*/  LDL.LU R28, [R1+0x10] ;  /* 0x00001000011c7983 */ /* 0x010f280000300800 */
[----:B------:R-:W4:Y:S04]  /*7e70*/  LDL.LU R29, [R1+0x14] ;  /* 0x00001400011d7983 */ /* 0x000f280000300800 */
[----:B--2---:R-:W2:Y:S04]  /*7e80*/  LDL.LU R30, [R1+0x18] ;  /* 0x00001800011e7983 */ /* 0x004ea80000300800 */
[----:B------:R-:W2:Y:S04]  /*7e90*/  LDL.LU R31, [R1+0x1c] ;  /* 0x00001c00011f7983 */ /* 0x000ea80000300800 */
[----:B------:R-:W3:Y:S04]  /*7ea0*/  LDL.LU R32, [R1+0x20] ;  /* 0x0000200001207983 */ /* 0x000ee80000300800 */
[----:B------:R-:W3:Y:S04]  /*7eb0*/  LDL.LU R33, [R1+0x24] ;  /* 0x0000240001217983 */ /* 0x000ee80000300800 */
[----:B------:R-:W4:Y:S04]  /*7ec0*/  LDL.LU R34, [R1+0x28] ;  /* 0x0000280001227983 */ /* 0x000f280000300800 */
[----:B------:R-:W4:Y:S04]  /*7ed0*/  LDL.LU R35, [R1+0x2c] ;  /* 0x00002c0001237983 */ /* 0x000f280000300800 */
[----:B------:R-:W2:Y:S04]  /*7ee0*/  LDL.LU R36, [R1+0x30] ;  /* 0x0000300001247983 */ /* 0x000ea80000300800 */
        /* <DEDUP_REMOVED lines=15> */
[----:B------:R-:W4:Y:S01]  /*7fe0*/  LDL.LU R52, [R1+0x70] ;  /* 0x0000700001347983 */ /* 0x000f220000300800 */
        /* <DEDUP_REMOVED lines=126> */
[----:B------:R-:W-:-:S02]  /*87d0*/  MOV R57, R223 ;  /* 0x000000df00397202 */ /* 0x000fc40000000f00 */
[----:B------:R-:W-:Y:S01]  /*87e0*/  MOV R54, R226 ;  /* 0x000000e200367202 */ /* 0x000fe20000000f00 */
[----:B------:R-:W-:Y:S01]  /*87f0*/  STL.64 [R1+0x1480], R90 ;  /* 0x0014805a01007387 */ /* 0x000fe20000100a00 */
[----:B------:R-:W-:-:S03]  /*8800*/  MOV R55, R225 ;  /* 0x000000e100377202 */ /* 0x000fc60000000f00 */
        /* <DEDUP_REMOVED lines=18> */
[----:B----4-:R-:W-:Y:S04]  /*8930*/  STL.64 [R1+0x13e8], R52 ;  /* 0x0013e83401007387 */ /* 0x010fe80000100a00 */
[----:B---3--:R-:W-:Y:S04]  /*8940*/  STL.64 [R1+0x13e0], R50 ;  /* 0x0013e03201007387 */ /* 0x008fe80000100a00 */
[----:B--2---:R-:W-:Y:S04]  /*8950*/  STL.64 [R1+0x13d8], R48 ;  /* 0x0013d83001007387 */ /* 0x004fe80000100a00 */
        /* <DEDUP_REMOVED lines=12> */
[----:B-1----:R-:W2:Y:S04]  /*8a20*/  LDL.LU.64 R24, [R1+0x200] ;  /* 0x0002000001187983 */ /* 0x002ea80000300a00 */
[----:B------:R-:W2:Y:S04]  /*8a30*/  LDL.LU.64 R26, [R1+0x208] ;  /* 0x00020800011a7983 */ /* 0x000ea80000300a00 */
        /* <DEDUP_REMOVED lines=61> */
[----:B------:R-:W2:Y:S01]  /*8e10*/  LDL.LU.64 R150, [R1+0x3f8] ;  /* 0x0003f80001967983 */ /* 0x000ea20000300a00 */
[----:B------:R-:W-:Y:S01]  /*8e20*/  UIADD3 UR8, UR5, 0x202, URZ ;  /* 0x0000020205087890 */ /* 0x000fe2000fffe03f */
[----:B------:R-:W-:Y:S01]  /*8e30*/  UMOV UR9, 0x40000040 ;  /* 0x4000004000097882 */ /* 0x000fe20000000000 */
[----:B--2---:R-:W-:-:S07]  /*8e40*/  WARPGROUP.ARRIVE ;  /* 0x00000000000079c5 */ /* 0x004fce0000000000 */
[----:B------:R-:W-:Y:S03]  /*8e50*/  HGMMA.64x256x16.F32.BF16 R24, gdesc[UR8], R24, gsb0 ;  /* 0x03e00000081879f0 */ /* 0x000fe60008001818 */
[----:B------:R-:W-:Y:S02]  /*8e60*/  WARPGROUP.DEPBAR.LE gsb0, 0x0 ;  /* 0x00008000000079c5 */ /* 0x000fe40000010000 */
        /* <DEDUP_REMOVED lines=56> */
[----:B------:R1:W-:Y:S01]  /*91f0*/  STL [R1+0x270], R52 ;  /* 0x0002703401007387 */ /* 0x0003e20000100800 */
[----:B------:R-:W-:Y:S01]  /*9200*/  MOV R177, R108 ;  /* 0x0000006c00b17202 */ /* 0x000fe20000000f00 */
[----:B------:R-:W-:Y:S01]  /*9210*/  IMAD.MOV.U32 R178, RZ, RZ, R107 ;  /* 0x000000ffffb27224 */ /* 0x000fe200078e006b */
[----:B------:R-:W-:Y:S01]  /*9220*/  MOV R176, R109 ;  /* 0x0000006d00b07202 */ /* 0x000fe20000000f00 */
[----:B------:R-:W2:Y:S01]  /*9230*/  LDL.LU.64 R150, [R1+0x1570] ;  /* 0x0015700001967983 */ /* 0x000ea20000300a00 */
        /* <DEDUP_REMOVED lines=122> */
[----:B------:R-:W-:Y:S04]  /*99e0*/  STL.64 [R1], R24 ;  /* 0x0000001801007387 */ /* 0x000fe80000100a00 */
        /* <DEDUP_REMOVED lines=196> */
[----:B-1----:R-:W2:Y:S04]  /*a630*/  LDL.LU.64 R24, [R1] ;  /* 0x0000000001187983 */ /* 0x002ea80000300a00 */
[----:B------:R-:W3:Y:S04]  /*a640*/  LDL.LU.64 R26, [R1+0x8] ;  /* 0x00000800011a7983 */ /* 0x000ee80000300a00 */
[----:B------:R-:W4:Y:S04]  /*a650*/  LDL.LU.64 R28, [R1+0x10] ;  /* 0x00001000011c7983 */ /* 0x000f280000300a00 */
[----:B------:R-:W2:Y:S04]  /*a660*/  LDL.LU.64 R30, [R1+0x18] ;  /* 0x00001800011e7983 */ /* 0x000ea80000300a00 */
        /* <DEDUP_REMOVED lines=60> */
[----:B--2---:R-:W-:Y:S04]  /*aa30*/  STL.64 [R1+0xf58], R150 ;  /* 0x000f589601007387 */ /* 0x004fe80000100a00 */
[----:B----4-:R-:W-:Y:S04]  /*aa40*/  STL.64 [R1+0xf50], R148 ;  /* 0x000f509401007387 */ /* 0x010fe80000100a00 */
[----:B---3--:R-:W-:Y:S04]  /*aa50*/  STL.64 [R1+0xf48], R146 ;  /* 0x000f489201007387 */ /* 0x008fe80000100a00 */
        /* <DEDUP_REMOVED lines=61> */
[----:B-1----:R-:W2:Y:S04]  /*ae30*/  LDL.LU R24, [R1+0x200] ;  /* 0x0002000001187983 */ /* 0x002ea80000300800 */
        /* <DEDUP_REMOVED lines=28> */
[----:B------:R-:W-:Y:S01]  /*b000*/  IMAD.MOV.U32 R53, RZ, RZ, R158 ;  /* 0x000000ffff357224 */ /* 0x000fe200078e009e */
[----:B------:R-:W-:Y:S01]  /*b010*/  MOV R54, R156 ;  /* 0x0000009c00367202 */ /* 0x000fe20000000f00 */
[----:B------:R-:W-:Y:S01]  /*b020*/  IMAD.MOV.U32 R149, RZ, RZ, R3 ;  /* 0x000000ffff957224 */ /* 0x000fe200078e0003 */
[----:B------:R-:W2:Y:S01]  /*b030*/  LDL.LU R158, [R1+0x1170] ;  /* 0x00117000019e7983 */ /* 0x000ea20000300800 */
[----:B------:R-:W-:-:S02]  /*b040*/  MOV R150, R2 ;  /* 0x0000000200967202 */ /* 0x000fc40000000f00 */
[----:B------:R-:W-:Y:S01]  /*b050*/  MOV R151, R0 ;  /* 0x0000000000977202 */ /* 0x000fe20000000f00 */
[----:B------:R-:W2:Y:S01]  /*b060*/  LDL.LU R156, [R1+0x116c] ;  /* 0x00116c00019c7983 */ /* 0x000ea20000300800 */
[----:B------:R-:W-:Y:S01]  /*b070*/  MOV R55, R157 ;  /* 0x0000009d00377202 */ /* 0x000fe20000000f00 */
[----:B------:R-:W-:Y:S01]  /*b080*/  IMAD.MOV.U32 R56, RZ, RZ, R154 ;  /* 0x000000ffff387224 */ /* 0x000fe200078e009a */
[----:B------:R-:W-:Y:S01]  /*b090*/  MOV R148, R4 ;  /* 0x0000000400947202 */ /* 0x000fe20000000f00 */
[----:B------:R-:W2:Y:S01]  /*b0a0*/  LDL.LU R157, [R1+0x1168] ;  /* 0x00116800019d7983 */ /* 0x000ea20000300800 */
        /* <DEDUP_REMOVED lines=27> */
[----:B------:R-:W-:-:S03]  /*b260*/  MOV R129, R23 ;  /* 0x0000001700817202 */ /* 0x000fc60000000f00 */
[----:B------:R-:W-:Y:S01]  /*b270*/  STL.64 [R1+0x1130], R140 ;  /* 0x0011308c01007387 */ /* 0x000fe20000100a00 */
[----:B------:R-:W-:Y:S01]  /*b280*/  MOV R126, R159 ;  /* 0x0000009f007e7202 */ /* 0x000fe20000000f00 */
[----:B------:R-:W-:Y:S01]  /*b290*/  IMAD.MOV.U32 R125, RZ, RZ, R160 ;  /* 0x000000ffff7d7224 */ /* 0x000fe200078e00a0 */
[----:B------:R-:W-:Y:S01]  /*b2a0*/  MOV R127, R155 ;  /* 0x0000009b007f7202 */ /* 0x000fe20000000f00 */
[----:B------:R-:W-:Y:S01]  /*b2b0*/  STL.64 [R1+0x1128], R138 ;  /* 0x0011288a01007387 */ /* 0x000fe20000100a00 */
[----:B------:R-:W-:Y:S01]  /*b2c0*/  MOV R124, R161 ;  /* 0x000000a1007c7202 */ /* 0x000fe20000000f00 */
[----:B------:R-:W-:Y:S02]  /*b2d0*/  IMAD.MOV.U32 R122, RZ, RZ, R163 ;  /* 0x000000ffff7a7224 */ /* 0x000fe400078e00a3 */
        /* <DEDUP_REMOVED lines=186> */
[----:B------:R-:W-:-:S02]  /*be80*/  UIADD3 UR8, UR5, 0x4, URZ ;  /* 0x0000000405087890 */ /* 0x000fc4000fffe03f */
[----:B------:R-:W-:Y:S01]  /*be90*/  UIADD3 UR10, UR4, 0x4, URZ ;  /* 0x00000004040a7890 */ /* 0x000fe2000fffe03f */
[----:B------:R-:W-:Y:S01]  /*bea0*/  UMOV UR9, 0x40000040 ;  /* 0x4000004000097882 */ /* 0x000fe20000000000 */
[----:B------:R-:W-:Y:S01]  /*beb0*/  UMOV UR11, 0x40000040 ;  /* 0x40000040000b7882 */ /* 0x000fe20000000000 */
[----:B--2---:R-:W-:-:S06]  /*bec0*/  WARPGROUP.ARRIVE ;  /* 0x00000000000079c5 */ /* 0x004fcc0000000000 */
        /* <DEDUP_REMOVED lines=52> */
[----:B------:R-:W-:Y:S01]  /*c210*/  STL.64 [R1+0x590], R124 ;  /* 0x0005907c01007387 */ /* 0x000fe20000100a00 */
[----:B------:R-:W-:-:S03]  /*c220*/  MOV R221, R150 ;  /* 0x0000009600dd7202 */ /* 0x000fc60000000f00 */
[----:B------:R-:W-:Y:S01]  /*c230*/  STL.64 [R1+0x598], R126 ;  /* 0x0005987e01007387 */ /* 0x000fe20000100a00 */
[----:B------:R-:W-:-:S03]  /*c240*/  MOV R220, R151 ;  /* 0x0000009700dc7202 */ /* 0x000fc60000000f00 */
[----:B------:R-:W-:Y:S01]  /*c250*/  STL.64 [R1+0x5a0], R128 ;  /* 0x0005a08001007387 */ /* 0x000fe20000100a00 */
[----:B------:R-:W-:Y:S01]  /*c260*/  MOV R223, R148 ;  /* 0x0000009400df7202 */ /* 0x000fe20000000f00 */
[----:B------:R-:W-:Y:S02]  /*c270*/  IMAD.MOV.U32 R222, RZ, RZ, R149 ;  /* 0x000000ffffde7224 */ /* 0x000fe400078e0095 */
[----:B------:R-:W-:Y:S01]  /*c280*/  STL.64 [R1+0x5a8], R130 ;  /* 0x0005a88201007387 */ /* 0x000fe20000100a00 */
[----:B------:R-:W-:Y:S01]  /*c290*/  IMAD.MOV.U32 R225, RZ, RZ, R146 ;  /* 0x000000ffffe17224 */ /* 0x000fe200078e0092 */
[----:B------:R-:W-:Y:S02]  /*c2a0*/  MOV R224, R147 ;  /* 0x0000009300e07202 */ /* 0x000fe40000000f00 */
[----:B------:R1:W-:Y:S01]  /*c2b0*/  STL.64 [R1+0x5b0], R132 ;  /* 0x0005b08401007387 */ /* 0x0003e20000100a00 */
[----:B------:R-:W-:-:S03]  /*c2c0*/  MOV R227, R144 ;  /* 0x0000009000e37202 */ /* 0x000fc60000000f00 */
[----:B------:R-:W2:Y:S01]  /*c2d0*/  LDL.LU.64 R150, [R1+0x1158] ;  /* 0x0011580001967983 */ /* 0x000ea20000300a00 */
[----:B------:R-:W-:Y:S01]  /*c2e0*/  MOV R226, R145 ;  /* 0x0000009100e27202 */ /* 0x000fe20000000f00 */
[----:B------:R-:W-:Y:S02]  /*c2f0*/  IMAD.MOV.U32 R5, RZ, RZ, R143 ;  /* 0x000000ffff057224 */ /* 0x000fe400078e008f */
[----:B------:R-:W2:Y:S01]  /*c300*/  LDL.LU.64 R148, [R1+0x1150] ;  /* 0x0011500001947983 */ /* 0x000ea20000300a00 */
[----:B------:R-:W-:Y:S01]  /*c310*/  MOV R6, R142 ;  /* 0x0000008e00067202 */ /* 0x000fe20000000f00 */
[----:B------:R-:W-:Y:S02]  /*c320*/  IMAD.MOV.U32 R8, RZ, RZ, R140 ;  /* 0x000000ffff087224 */ /* 0x000fe400078e008c */
[----:B------:R-:W2:Y:S01]  /*c330*/  LDL.LU.64 R146, [R1+0x1148] ;  /* 0x0011480001927983 */ /* 0x000ea20000300a00 */
[----:B------:R-:W-:-:S03]  /*c340*/  MOV R7, R141 ;  /* 0x0000008d00077202 */ /* 0x000fc60000000f00 */
[----:B------:R-:W2:Y:S01]  /*c350*/  LDL.LU.64 R144, [R1+0x1140] ;  /* 0x0011400001907983 */ /* 0x000ea20000300a00 */
[----:B------:R-:W-:Y:S01]  /*c360*/  MOV R17, R138 ;  /* 0x0000008a00117202 */ /* 0x000fe20000000f00 */
[----:B------:R-:W-:Y:S01]  /*c370*/  IMAD.MOV.U32 R18, RZ, RZ, R137 ;  /* 0x000000ffff127224 */ /* 0x000fe200078e0089 */
[----:B------:R-:W-:Y:S01]  /*c380*/  MOV R16, R139 ;  /* 0x0000008b00107202 */ /* 0x000fe20000000f00 */
[----:B------:R-:W2:Y:S01]  /*c390*/  LDL.LU.64 R142, [R1+0x1138] ;  /* 0x00113800018e7983 */ /* 0x000ea20000300a00 */
[----:B------:R-:W-:Y:S01]  /*c3a0*/  MOV R19, R136 ;  /* 0x0000008800137202 */ /* 0x000fe20000000f00 */
[----:B------:R-:W-:Y:S02]  /*c3b0*/  IMAD.MOV.U32 R23, RZ, RZ, R134 ;  /* 0x000000ffff177224 */ /* 0x000fe400078e0086 */
[----:B------:R-:W2:Y:S01]  /*c3c0*/  LDL.LU.64 R140, [R1+0x1130] ;  /* 0x00113000018c7983 */ /* 0x000ea20000300a00 */
[----:B------:R-:W-:-:S03]  /*c3d0*/  MOV R22, R135 ;  /* 0x0000008700167202 */ /* 0x000fc60000000f00 */
        /* <DEDUP_REMOVED lines=59> */
[----:B------:R-:W-:-:S02]  /*c790*/  UMOV UR9, 0x40000040 ;  /* 0x4000004000097882 */ /* 0x000fc40000000000 */
[----:B------:R-:W-:Y:S04]  /*c7a0*/  STL [R1+0xb5c], R220 ;  /* 0x000b5cdc01007387 */ /* 0x000fe80000100800 */
        /* <DEDUP_REMOVED lines=168> */
[----:B------:R-:W-:-:S03]  /*d230*/  IMAD.MOV.U32 R0, RZ, RZ, R151 ;  /* 0x000000ffff007224 */ /* 0x000fc600078e0097 */
[----:B------:R-:W-:Y:S01]  /*d240*/  STL.64 [R1+0x70], R52 ;  /* 0x0000703401007387 */ /* 0x000fe20000100a00 */
[----:B------:R-:W-:Y:S01]  /*d250*/  IMAD.MOV.U32 R4, RZ, RZ, R148 ;  /* 0x000000ffff047224 */ /* 0x000fe200078e0094 */
[----:B------:R-:W-:Y:S02]  /*d260*/  MOV R3, R149 ;  /* 0x0000009500037202 */ /* 0x000fe40000000f00 */
[----:B------:R-:W-:Y:S01]  /*d270*/  STL.64 [R1+0x78], R54 ;  /* 0x0000783601007387 */ /* 0x000fe20000100a00 */
[----:B------:R-:W-:-:S03]  /*d280*/  MOV R10, R146 ;  /* 0x00000092000a7202 */ /* 0x000fc60000000f00 */
[----:B------:R1:W-:Y:S01]  /*d290*/  STL.64 [R1+0x80], R56 ;  /* 0x0000803801007387 */ /* 0x0003e20000100a00 */
        /* <DEDUP_REMOVED lines=156> */
[----:B------:R-:W-:Y:S04]  /*dc60*/  STL.64 [R1+0x6e0], R156 ;  /* 0x0006e09c01007387 */ /* 0x000fe80000100a00 */
        /* <DEDUP_REMOVED lines=64> */
[----:B------:R-:W3:Y:S01]  /*e070*/  LDL.LU R133, [R1+0x84] ;  /* 0x0000840001857983 */ /* 0x000ee20000300800 */
[----:B------:R-:W-:Y:S01]  /*e080*/  MOV R134, R220 ;  /* 0x000000dc00867202 */ /* 0x000fe20000000f00 */
[----:B------:R-:W-:Y:S01]  /*e090*/  IMAD.MOV.U32 R136, RZ, RZ, R222 ;  /* 0x000000ffff887224 */ /* 0x000fe200078e00de */
[----:B------:R-:W-:Y:S01]  /*e0a0*/  MOV R135, R221 ;  /* 0x000000dd00877202 */ /* 0x000fe20000000f00 */
[----:B------:R-:W4:Y:S01]  /*e0b0*/  LDL.LU R220, [R1+0xb5c] ;  /* 0x000b5c0001dc7983 */ /* 0x000f220000300800 */
[----:B------:R-:W-:-:S03]  /*e0c0*/  MOV R137, R223 ;  /* 0x000000df00897202 */ /* 0x000fc60000000f00 */
[----:B------:R-:W4:Y:S01]  /*e0d0*/  LDL.LU R221, [R1+0xb58] ;  /* 0x000b580001dd7983 */ /* 0x000f220000300800 */
[----:B------:R-:W-:Y:S01]  /*e0e0*/  MOV R138, R224 ;  /* 0x000000e0008a7202 */ /* 0x000fe20000000f00 */
[----:B------:R-:W-:Y:S02]  /*e0f0*/  IMAD.MOV.U32 R139, RZ, RZ, R225 ;  /* 0x000000ffff8b7224 */ /* 0x000fe400078e00e1 */
[----:B------:R-:W4:Y:S01]  /*e100*/  LDL.LU R222, [R1+0xb54] ;  /* 0x000b540001de7983 */ /* 0x000f220000300800 */
[----:B------:R-:W-:-:S03]  /*e110*/  MOV R140, R226 ;  /* 0x000000e2008c7202 */ /* 0x000fc60000000f00 */
[----:B------:R-:W4:Y:S01]  /*e120*/  LDL.LU R223, [R1+0xb50] ;  /* 0x000b500001df7983 */ /* 0x000f220000300800 */
[----:B------:R-:W-:-:S03]  /*e130*/  MOV R141, R227 ;  /* 0x000000e3008d7202 */ /* 0x000fc60000000f00 */
[----:B------:R-:W4:Y:S01]  /*e140*/  LDL.LU R224, [R1+0xb4c] ;  /* 0x000b4c0001e07983 */ /* 0x000f220000300800 */
[----:B------:R-:W-:-:S03]  /*e150*/  IMAD.MOV.U32 R142, RZ, RZ, R5 ;  /* 0x000000ffff8e7224 */ /* 0x000fc600078e0005 */
        /* <DEDUP_REMOVED lines=11> */
[----:B------:R-:W-:Y:S01]  /*e210*/  IMAD.MOV.U32 R148, RZ, RZ, R18 ;  /* 0x000000ffff947224 */ /* 0x000fe200078e0012 */
[----:B------:R-:W-:Y:S02]  /*e220*/  MOV R150, R22 ;  /* 0x0000001600967202 */ /* 0x000fe40000000f00 */
[----:B------:R-:W4:Y:S01]  /*e230*/  LDL.LU R8, [R1+0xb30] ;  /* 0x000b300001087983 */ /* 0x000f220000300800 */
[----:B------:R-:W-:Y:S01]  /*e240*/  IMAD.MOV.U32 R151, RZ, RZ, R23 ;  /* 0x000000ffff977224 */ /* 0x000fe200078e0017 */
[----:B------:R-:W-:Y:S02]  /*e250*/  MOV R149, R19 ;  /* 0x0000001300957202 */ /* 0x000fe40000000f00 */
[----:B------:R-:W4:Y:S04]  /*e260*/  LDL.LU R16, [R1+0xb2c] ;  /* 0x000b2c0001107983 */ /* 0x000f280000300800 */
[----:B------:R-:W4:Y:S04]  /*e270*/  LDL.LU R17, [R1+0xb28] ;  /* 0x000b280001117983 */ /* 0x000f280000300800 */
[----:B------:R-:W4:Y:S04]  /*e280*/  LDL.LU R18, [R1+0xb24] ;  /* 0x000b240001127983 */ /* 0x000f280000300800 */
[----:B------:R-:W4:Y:S04]  /*e290*/  LDL.LU R19, [R1+0xb20] ;  /* 0x000b200001137983 */ /* 0x000f280000300800 */
[----:B------:R-:W4:Y:S04]  /*e2a0*/  LDL.LU R22, [R1+0xb1c] ;  /* 0x000b1c0001167983 */ /* 0x000f280000300800 */
[----:B------:R-:W4:Y:S04]  /*e2b0*/  LDL.LU R23, [R1+0xb18] ;  /* 0x000b180001177983 */ /* 0x000f280000300800 */
        /* <DEDUP_REMOVED lines=9> */
[----:B---3--:R-:W-:Y:S04]  /*e350*/  STL.64 [R1+0x8a0], R132 ;  /* 0x0008a08401007387 */ /* 0x008fe80000100a00 */
[----:B--2---:R-:W-:Y:S04]  /*e360*/  STL.64 [R1+0x898], R130 ;  /* 0x0008988201007387 */ /* 0x004fe80000100a00 */
[----:B----4-:R-:W-:Y:S04]  /*e370*/  STL.64 [R1+0x890], R128 ;  /* 0x0008908001007387 */ /* 0x010fe80000100a00 */
        /* <DEDUP_REMOVED lines=353> */
[----:B------:R-:W2:Y:S01]  /*f990*/  LDL.LU R133, [R1+0x5b4] ;  /* 0x0005b40001857983 */ /* 0x000ea20000300800 */
        /* <DEDUP_REMOVED lines=13> */
[----:B------:R-:W-:Y:S01]  /*fa70*/  UIADD3 UR8, UR5, 0x6, URZ ;  /* 0x0000000605087890 */ /* 0x000fe2000fffe03f */
[----:B------:R-:W-:Y:S01]  /*fa80*/  MOV R144, R227 ;  /* 0x000000e300907202 */ /* 0x000fe20000000f00 */
[----:B------:R-:W-:Y:S01]  /*fa90*/  UIADD3 UR10, UR4, 0x6, URZ ;  /* 0x00000006040a7890 */ /* 0x000fe2000fffe03f */
[----:B------:R-:W-:Y:S01]  /*faa0*/  MOV R146, R225 ;  /* 0x000000e100927202 */ /* 0x000fe20000000f00 */
[----:B------:R-:W-:Y:S01]  /*fab0*/  UMOV UR9, 0x40000040 ;  /* 0x4000004000097882 */ /* 0x000fe20000000000 */
[----:B------:R-:W-:Y:S01]  /*fac0*/  MOV R147, R224 ;  /* 0x000000e000937202 */ /* 0x000fe20000000f00 */
[----:B------:R-:W-:Y:S01]  /*fad0*/  UMOV UR11, 0x40000040 ;  /* 0x40000040000b7882 */ /* 0x000fe20000000000 */
[----:B------:R-:W-:Y:S01]  /*fae0*/  MOV R149, R222 ;  /* 0x000000de00957202 */ /* 0x000fe20000000f00 */
[----:B------:R3:W5:Y:S01]  /*faf0*/  LDL.LU R23, [R1+0xb14] ;  /* 0x000b140001177983 */ /* 0x0007620000300800 */
[----:B------:R-:W-:-:S03]  /*fb00*/  MOV R150, R221 ;  /* 0x000000dd00967202 */ /* 0x000fc60000000f00 */
[----:B------:R3:W5:Y:S04]  /*fb10*/  LDL.LU R22, [R1+0xb10] ;  /* 0x000b100001167983 */ /* 0x0007680000300800 */
[----:B------:R3:W5:Y:S04]  /*fb20*/  LDL.LU R19, [R1+0xb0c] ;  /* 0x000b0c0001137983 */ /* 0x0007680000300800 */
[----:B------:R3:W5:Y:S04]  /*fb30*/  LDL.LU R18, [R1+0xb08] ;  /* 0x000b080001127983 */ /* 0x0007680000300800 */
[----:B------:R3:W5:Y:S04]  /*fb40*/  LDL.LU R17, [R1+0xb04] ;  /* 0x000b040001117983 */ /* 0x0007680000300800 */
[----:B------:R3:W5:Y:S04]  /*fb50*/  LDL.LU R16, [R1+0xb00] ;  /* 0x000b000001107983 */ /* 0x0007680000300800 */
[----:B------:R3:W5:Y:S04]  /*fb60*/  LDL.LU R8, [R1+0xafc] ;  /* 0x000afc0001087983 */ /* 0x0007680000300800 */
[----:B------:R3:W5:Y:S04]  /*fb70*/  LDL.LU R7, [R1+0xaf8] ;  /* 0x000af80001077983 */ /* 0x0007680000300800 */
[----:B------:R3:W5:Y:S04]  /*fb80*/  LDL.LU R6, [R1+0xaf4] ;  /* 0x000af40001067983 */ /* 0x0007680000300800 */
[----:B------:R3:W5:Y:S01]  /*fb90*/  LDL.LU R5, [R1+0xaf0] ;  /* 0x000af00001057983 */ /* 0x0007620000300800 */
        /* <DEDUP_REMOVED lines=238> */
[----:B------:R-:W-:-:S02]  /*10a80*/  MOV R219, R13 ;  /* 0x0000000d00db7202 */ /* 0x000fc40000000f00 */
[----:B------:R-:W-:Y:S02]  /*10a90*/  MOV R220, R12 ;  /* 0x0000000c00dc7202 */ /* 0x000fe40000000f00 */
[----:B------:R-:W-:Y:S02]  /*10aa0*/  MOV R222, R10 ;  /* 0x0000000a00de7202 */ /* 0x000fe40000000f00 */
[----:B------:R-:W-:Y:S02]  /*10ab0*/  MOV R223, R9 ;  /* 0x0000000900df7202 */ /* 0x000fe40000000f00 */
[----:B------:R-:W-:Y:S02]  /*10ac0*/  MOV R225, R3 ;  /* 0x0000000300e17202 */ /* 0x000fe40000000f00 */
[----:B------:R-:W-:Y:S01]  /*10ad0*/  MOV R226, R2 ;  /* 0x0000000200e27202 */ /* 0x000fe20000000f00 */
[----:B------:R-:W-:Y:S01]  /*10ae0*/  UIADD3 UR8, UR5, 0x406, URZ ;  /* 0x0000040605087890 */ /* 0x000fe2000fffe03f */
[----:B------:R-:W4:Y:S01]  /*10af0*/  LDL.LU.64 R98, [R1+0x818] ;  /* 0x0008180001627983 */ /* 0x000f220000300a00 */
[----:B------:R-:W-:-:S03]  /*10b00*/  UMOV UR9, 0x40000040 ;  /* 0x4000004000097882 */ /* 0x000fc60000000000 */
[----:B------:R-:W4:Y:S04]  /*10b10*/  LDL.LU.64 R96, [R1+0x810] ;  /* 0x0008100001607983 */ /* 0x000f280000300a00 */
        /* <DEDUP_REMOVED lines=35> */
[----:B------:R-:W4:Y:S01]  /*10d50*/  LDL.LU.64 R24, [R1+0x6f0] ;  /* 0x0006f00001187983 */ /* 0x000f220000300a00 */
[----:B--2---:R-:W-:-:S06]  /*10d60*/  WARPGROUP.ARRIVE ;  /* 0x00000000000079c5 */ /* 0x004fcc0000000000 */
        /* <DEDUP_REMOVED lines=66> */
[----:B-1----:R3:W5:Y:S04]  /*11190*/  LDL.LU R158, [R1+0x6e8] ;  /* 0x0006e800019e7983 */ /* 0x0027680000300800 */
[----:B------:R3:W5:Y:S04]  /*111a0*/  LDL.LU.64 R156, [R1+0x6e0] ;  /* 0x0006e000019c7983 */ /* 0x0007680000300a00 */
[----:B------:R3:W5:Y:S04]  /*111b0*/  LDL.LU R154, [R1+0x6dc] ;  /* 0x0006dc00019a7983 */ /* 0x0007680000300800 */
[----:B------:R3:W5:Y:S04]  /*111c0*/  LDL.LU R153, [R1+0x6d8] ;  /* 0x0006d80001997983 */ /* 0x0007680000300800 */
        /* <DEDUP_REMOVED lines=26> */
[----:B------:R-:W-:Y:S01]  /*11370*/  UIADD3 UR8, UR5, 0x606, URZ ;  /* 0x0000060605087890 */ /* 0x000fe2000fffe03f */
[----:B------:R-:W-:Y:S01]  /*11380*/  UMOV UR9, 0x40000040 ;  /* 0x4000004000097882 */ /* 0x000fe20000000000 */
[----:B------:R-:W-:-:S04]  /*11390*/  UIADD3 UR5, UR41, 0x1, URZ ;  /* 0x0000000129057890 */ /* 0x000fc8000fffe03f */
[----:B------:R-:W-:-:S04]  /*113a0*/  UISETP.NE.AND UP0, UPT, UR5, 0x3, UPT ;  /* 0x000000030500788c */ /* 0x000fc8000bf05270 */
[----:B------:R-:W-:-:S04]  /*113b0*/  USEL UR4, URZ, 0x1, UP0 ;  /* 0x000000013f047887 */ /* 0x000fc80008000000 */
[----:B------:R-:W-:Y:S02]  /*113c0*/  ULOP3.LUT UR4, UR42, UR4, URZ, 0x3c, !UPT ;  /* 0x000000042a047292 */ /* 0x000fe4000f8e3c3f */
[----:B------:R-:W-:-:S04]  /*113d0*/  USEL UR5, UR5, URZ, UP0 ;  /* 0x0000003f05057287 */ /* 0x000fc80008000000 */
[----:B------:R-:W-:Y:S01]  /*113e0*/  MOV R2, UR4 ;  /* 0x0000000400027c02 */ /* 0x000fe20008000f00 */
[----:B------:R-:W-:Y:S01]  /*113f0*/  UMOV UR4, 0x1 ;  /* 0x0000000100047882 */ /* 0x000fe20000000000 */
[----:B----4-:R-:W-:-:S06]  /*11400*/  WARPGROUP.ARRIVE ;  /* 0x00000000000079c5 */ /* 0x010fcc0000000000 */
[----:B---3--:R-:W-:Y:S03]  /*11410*/  HGMMA.64x256x16.F32.BF16 R24, gdesc[UR8], R24, gsb0 ;  /* 0x03e00000081879f0 */ /* 0x008fe60008001818 */
[----:B------:R-:W-:Y:S02]  /*11420*/  WARPGROUP.DEPBAR.LE gsb0, 0x0 ;  /* 0x00008000000079c5 */ /* 0x000fe40000010000 */
.L_x_38:
[----:B-1---5:R-:W-:-:S04]  /*11430*/  VIMNMX R0, R6, 0x1, PT ;  /* 0x0000000106007848 */ /* 0x022fc80003fe0100 */
[----:B------:R-:W-:-:S04]  /*11440*/  IADD3 R6, R6, -R0, RZ ;  /* 0x8000000006067210 */ /* 0x000fc80007ffe0ff */
[----:B------:R-:W-:-:S13]  /*11450*/  ISETP.GE.AND P0, PT, R6, 0x1, PT ;  /* 0x000000010600780c */ /* 0x000fda0003f06270 */
[----:B------:R-:W-:Y:S05]  /*11460*/  @!P0 BRA `(.L_x_43) ;  /* 0x000000dc00a48947 */ /* 0x000fea0003800000 */
[----:B------:R-:W-:Y:S01]  /*11470*/  IMAD.MOV.U32 R3, RZ, RZ, R6 ;  /* 0x000000ffff037224 */ /* 0x000fe200078e0006 */
[----:B------:R-:W-:-:S07]  /*11480*/  MOV R0, UR41 ;  /* 0x0000002900007c02 */ /* 0x000fce0008000f00 */
.L_x_50:
[----:B------:R-:W-:-:S06]  /*11490*/  UISETP.NE.AND UP0, UPT, UR43, 0x3, UPT ;  /* 0x000000032b00788c */ /* 0x000fcc000bf05270 */
[----:B------:R-:W-:-:S13]  /*114a0*/  PLOP3.LUT P1, PT, PT, PT, UP0, 0x80, 0x0 ;  /* 0x000000000000781c */ /* 0x000fda0003f2f008 */
[----:B------:R-:W-:Y:S05]  /*114b0*/  @!P1 BRA `(.L_x_44) ;  /* 0x0000000000049947 */ /* 0x000fea0003800000 */
[----:B------:R-:W-:Y:S01]  /*114c0*/  BPT.TRAP 0x1 ;  /* 0x000000040000795c */ /* 0x000fe20000300000 */
.L_x_44:
[----:B------:R-:W-:Y:S01]  /*114d0*/  ULEA UR6, UR5, UR47, 0x3 ;  /* 0x0000002f05067291 */ /* 0x000fe2000f8e183f */
[----:B------:R-:W-:-:S08]  /*114e0*/  SHF.L.U32 R4, R2, 0x1f, RZ ;  /* 0x0000001f02047819 */ /* 0x000fd000000006ff */
[----:B------:R1:W3:Y:S01]  /*114f0*/  SYNCS.PHASECHK.TRANS64.TRYWAIT P0, [UR6+0x34480], R4 ;  /* 0x03448004ff0075a7 */ /* 0x0002e20008000146 */
[----:B------:R-:W-:Y:S05]  /*11500*/  @!P1 BRA `(.L_x_45) ;  /* 0x0000000000049947 */ /* 0x000fea0003800000 */
[----:B------:R-:W-:Y:S01]  /*11510*/  BPT.TRAP 0x1 ;  /* 0x000000040000795c */ /* 0x000fe20000300000 */
.L_x_45:
[----:B---3--:R-:W-:Y:S05]  /*11520*/  @P0 BRA `(.L_x_46) ;  /* 0x0000000000080947 */ /* 0x008fea0003800000 */
[----:B------:R-:W3:Y:S02]  /*11530*/  SYNCS.PHASECHK.TRANS64.TRYWAIT P0, [UR6+0x34480], R4 ;  /* 0x03448004ff0075a7 */ /* 0x000ee40008000146 */
[----:B---3--:R-:W-:Y:S05]  /*11540*/  @!P0 BRA `(.L_x_47) ;  /* 0x0000023000108947 */ /* 0x008fea0003800000 */
.L_x_46:
        /* <DEDUP_REMOVED lines=64> */
[----:B----4-:R-:W4:Y:S04]  /*11950*/  LDL.LU.64 R24, [R1] ;  /* 0x0000000001187983 */ /* 0x010f280000300a00 */
        /* <DEDUP_REMOVED lines=127> */
[----:B--2---:R-:W2:Y:S04]  /*12150*/  LDL.LU.64 R24, [R1+0x200] ;  /* 0x0002000001187983 */ /* 0x004ea80000300a00 */
        /* <DEDUP_REMOVED lines=201> */
[----:B------:R-:W-:Y:S01]  /*12df0*/  UISETP.NE.U32.AND UP0, UPT, UR4, URZ, UPT ;  /* 0x0000003f0400728c */ /* 0x000fe2000bf05070 */
[----:B------:R-:W-:Y:S01]  /*12e00*/  STL [R1+0x1174], R154 ;  /* 0x0011749a01007387 */ /* 0x000fe20000100800 */
[----:B------:R-:W-:Y:S02]  /*12e10*/  ULEA UR7, UR5, UR6, 0xb ;  /* 0x0000000605077291 */ /* 0x000fe4000f8e583f */
[----:B------:R-:W-:Y:S01]  /*12e20*/  ULEA UR6, UR5, UR8, 0xb ;  /* 0x0000000805067291 */ /* 0x000fe2000f8e583f */
[----:B------:R-:W-:Y:S01]  /*12e30*/  STL [R1+0x1170], R153 ;  /* 0x0011709901007387 */ /* 0x000fe20000100800 */
[----:B------:R-:W-:Y:S01]  /*12e40*/  UMOV UR9, 0x40000040 ;  /* 0x4000004000097882 */ /* 0x000fe20000000000 */
[----:B------:R-:W-:Y:S02]  /*12e50*/  UMOV UR11, 0x40000040 ;  /* 0x40000040000b7882 */ /* 0x000fe40000000000 */
[----:B------:R-:W-:Y:S01]  /*12e60*/  UMOV UR8, UR7 ;  /* 0x0000000700087c82 */ /* 0x000fe20008000000 */
[----:B------:R-:W-:Y:S01]  /*12e70*/  STL [R1+0xb20], R23 ;  /* 0x000b201701007387 */ /* 0x000fe20000100800 */
[----:B------:R-:W-:-:S03]  /*12e80*/  UMOV UR10, UR6 ;  /* 0x00000006000a7c82 */ /* 0x000fc60008000000 */
        /* <DEDUP_REMOVED lines=13> */
[----:B------:R-:W-:Y:S03]  /*12f60*/  HGMMA.64x256x16.F32.BF16 R24, gdesc[UR8], R24, UP0, gsb0 ;  /* 0x03e00000081879f0 */ /* 0x000fe6000b801818 */
        /* <DEDUP_REMOVED lines=267> */
[----:B------:R-:W-:Y:S01]  /*14020*/  STL.64 [R1], R24 ;  /* 0x0000001801007387 */ /* 0x000fe20000100a00 */
[----:B------:R-:W-:Y:S01]  /*14030*/  IMAD.MOV.U32 R2, RZ, RZ, R150 ;  /* 0x000000ffff027224 */ /* 0x000fe200078e0096 */
[----:B------:R-:W-:Y:S01]  /*14040*/  MOV R0, R151 ;  /* 0x0000009700007202 */ /* 0x000fe20000000f00 */
[----:B------:R-:W-:Y:S01]  /*14050*/  IMAD.MOV.U32 R5, RZ, RZ, R147 ;  /* 0x000000ffff057224 */ /* 0x000fe200078e0093 */
[----:B------:R-:W-:Y:S01]  /*14060*/  STL.64 [R1+0x8], R26 ;  /* 0x0000081a01007387 */ /* 0x000fe20000100a00 */
[----:B-1----:R-:W-:Y:S01]  /*14070*/  MOV R4, R148 ;  /* 0x0000009400047202 */ /* 0x002fe20000000f00 */
        /* <DEDUP_REMOVED lines=123> */
[----:B------:R-:W-:-:S02]  /*14830*/  MOV R224, R56 ;  /* 0x0000003800e07202 */ /* 0x000fc40000000f00 */
[----:B------:R-:W-:Y:S01]  /*14840*/  MOV R225, R55 ;  /* 0x0000003700e17202 */ /* 0x000fe20000000f00 */
[----:B------:R-:W2:Y:S01]  /*14850*/  LDL.LU.64 R114, [R1+0x16f0] ;  /* 0x0016f00001727983 */ /* 0x000ea20000300a00 */
[----:B------:R-:W-:-:S03]  /*14860*/  MOV R227, R53 ;  /* 0x0000003500e37202 */ /* 0x000fc60000000f00 */
        /* <DEDUP_REMOVED lines=242> */
[----:B------:R-:W-:-:S02]  /*15790*/  UIADD3 UR8, UR7, 0x2, URZ ;  /* 0x0000000207087890 */ /* 0x000fc4000fffe03f */
[----:B------:R-:W-:Y:S01]  /*157a0*/  UIADD3 UR10, UR6, 0x2, URZ ;  /* 0x00000002060a7890 */ /* 0x000fe2000fffe03f */
[----:B------:R-:W-:Y:S01]  /*157b0*/  UMOV UR9, 0x40000040 ;  /* 0x4000004000097882 */ /* 0x000fe20000000000 */
[----:B------:R-:W-:Y:S01]  /*157c0*/  UMOV UR11, 0x40000040 ;  /* 0x40000040000b7882 */ /* 0x000fe20000000000 */
[----:B--2---:R-:W-:-:S06]  /*157d0*/  WARPGROUP.ARRIVE ;  /* 0x00000000000079c5 */ /* 0x004fcc0000000000 */
[----:B------:R-:W-:Y:S03]  /*157e0*/  HGMMA.64x256x16.F32.BF16 R24, gdesc[UR8], R24, UP0, gsb0 ;  /* 0x03e00000081879f0 */ /* 0x000fe6000b801818 */
        /* <DEDUP_REMOVED lines=65> */
[----:B-1----:R-:W4:Y:S04]  /*15c00*/  LDL.LU R24, [R1] ;  /* 0x0000000001187983 */ /* 0x002f280000300800 */
[----:B------:R-:W4:Y:S04]  /*15c10*/  LDL.LU R25, [R1+0x4] ;  /* 0x0000040001197983 */ /* 0x000f280000300800 */
[----:B--2---:R-:W2:Y:S04]  /*15c20*/  LDL.LU R26, [R1+0x8] ;  /* 0x00000800011a7983 */ /* 0x004ea80000300800 */
[----:B------:R-:W2:Y:S04]  /*15c30*/  LDL.LU R27, [R1+0xc] ;  /* 0x00000c00011b7983 */ /* 0x000ea80000300800 */
[----:B---3--:R-:W3:Y:S04]  /*15c40*/  LDL.LU R28, [R1+0x10] ;  /* 0x00001000011c7983 */ /* 0x008ee80000300800 */
[----:B------:R-:W3:Y:S04]  /*15c50*/  LDL.LU R29, [R1+0x14] ;  /* 0x00001400011d7983 */ /* 0x000ee80000300800 */
[----:B----4-:R-:W4:Y:S04]  /*15c60*/  LDL.LU R30, [R1+0x18] ;  /* 0x00001800011e7983 */ /* 0x010f280000300800 */
        /* <DEDUP_REMOVED lines=21> */
[----:B------:R-:W3:Y:S01]  /*15dc0*/  LDL.LU R52, [R1+0x70] ;  /* 0x0000700001347983 */ /* 0x000ee20000300800 */
[----:B------:R-:W-:Y:S01]  /*15dd0*/  IMAD.MOV.U32 R150, RZ, RZ, R2 ;  /* 0x000000ffff967224 */ /* 0x000fe200078e0002 */
[----:B------:R-:W-:Y:S01]  /*15de0*/  MOV R151, R0 ;  /* 0x0000000000977202 */ /* 0x000fe20000000f00 */
[----:B------:R-:W-:Y:S01]  /*15df0*/  IMAD.MOV.U32 R147, RZ, RZ, R5 ;  /* 0x000000ffff937224 */ /* 0x000fe200078e0005 */
[----:B------:R-:W-:-:S02]  /*15e00*/  MOV R148, R4 ;  /* 0x0000000400947202 */ /* 0x000fc40000000f00 */
[----:B------:R-:W-:Y:S01]  /*15e10*/  MOV R149, R3 ;  /* 0x0000000300957202 */ /* 0x000fe20000000f00 */
[----:B------:R-:W-:Y:S01]  /*15e20*/  IMAD.MOV.U32 R144, RZ, RZ, R8 ;  /* 0x000000ffff907224 */ /* 0x000fe200078e0008 */
[----:B------:R-:W-:Y:S02]  /*15e30*/  MOV R146, R6 ;  /* 0x0000000600927202 */ /* 0x000fe40000000f00 */
        /* <DEDUP_REMOVED lines=236> */
[----:B------:R-:W-:-:S03]  /*16d00*/  IMAD.MOV.U32 R2, RZ, RZ, R150 ;  /* 0x000000ffff027224 */ /* 0x000fc600078e0096 */
[----:B------:R-:W-:Y:S01]  /*16d10*/  STL.64 [R1+0x258], R46 ;  /* 0x0002582e01007387 */ /* 0x000fe20000100a00 */
[----:B------:R-:W-:-:S03]  /*16d20*/  MOV R0, R151 ;  /* 0x0000009700007202 */ /* 0x000fc60000000f00 */
[----:B------:R-:W-:Y:S01]  /*16d30*/  STL.64 [R1+0x260], R48 ;  /* 0x0002603001007387 */ /* 0x000fe20000100a00 */
[----:B------:R-:W-:-:S03]  /*16d40*/  MOV R4, R148 ;  /* 0x0000009400047202 */ /* 0x000fc60000000f00 */
[----:B------:R-:W-:Y:S01]  /*16d50*/  STL.64 [R1+0x268], R50 ;  /* 0x0002683201007387 */ /* 0x000fe20000100a00 */
[----:B------:R-:W-:Y:S01]  /*16d60*/  MOV R3, R149 ;  /* 0x0000009500037202 */ /* 0x000fe20000000f00 */
[----:B------:R-:W-:Y:S02]  /*16d70*/  IMAD.MOV.U32 R5, RZ, RZ, R147 ;  /* 0x000000ffff057224 */ /* 0x000fe400078e0093 */
[----:B------:R1:W-:Y:S01]  /*16d80*/  STL [R1+0x270], R52 ;  /* 0x0002703401007387 */ /* 0x0003e20000100800 */
        /* <DEDUP_REMOVED lines=140> */
[----:B------:R-:W-:-:S03]  /*17650*/  MOV R158, R53 ;  /* 0x00000035009e7202 */ /* 0x000fc60000000f00 */
        /* <DEDUP_REMOVED lines=415> */
[----:B------:R-:W-:-:S02]  /*19050*/  IMAD.MOV.U32 R126, RZ, RZ, R159 ;  /* 0x000000ffff7e7224 */ /* 0x000fc400078e009f */
        /* <DEDUP_REMOVED lines=102> */
[----:B------:R-:W-:Y:S02]  /*196c0*/  MOV R58, R227 ;  /* 0x000000e3003a7202 */ /* 0x000fe40000000f00 */
[----:B------:R-:W-:Y:S01]  /*196d0*/  MOV R59, R226 ;  /* 0x000000e2003b7202 */ /* 0x000fe20000000f00 */
        /* <DEDUP_REMOVED lines=154> */
[----:B------:R1:W-:Y:S01]  /*1a080*/  STL.64 [R1+0x5b0], R132 ;  /* 0x0005b08401007387 */ /* 0x0003e20000100a00 */
        /* <DEDUP_REMOVED lines=477> */
[----:B------:R-:W-:Y:S01]  /*1be60*/  IMAD.MOV.U32 R134, RZ, RZ, R223 ;  /* 0x000000ffff867224 */ /* 0x000fe200078e00df */
[----:B------:R-:W-:-:S02]  /*1be70*/  MOV R135, R224 ;  /* 0x000000e000877202 */ /* 0x000fc40000000f00 */
[----:B------:R-:W4:Y:S01]  /*1be80*/  LDL.LU R223, [R1+0xb68] ;  /* 0x000b680001df7983 */ /* 0x000f220000300800 */
[----:B------:R-:W-:Y:S01]  /*1be90*/  MOV R136, R225 ;  /* 0x000000e100887202 */ /* 0x000fe20000000f00 */
[----:B------:R-:W-:Y:S02]  /*1bea0*/  IMAD.MOV.U32 R137, RZ, RZ, R226 ;  /* 0x000000ffff897224 */ /* 0x000fe400078e00e2 */
        /* <DEDUP_REMOVED lines=415> */
[----:B------:R-:W-:-:S02]  /*1d8a0*/  MOV R146, R0 ;  /* 0x0000000000927202 */ /* 0x000fc40000000f00 */
[----:B------:R-:W-:Y:S01]  /*1d8b0*/  MOV R147, R227 ;  /* 0x000000e300937202 */ /* 0x000fe20000000f00 */
[----:B------:R1:W5:Y:S01]  /*1d8c0*/  LDL.LU R22, [R1+0xb1c] ;  /* 0x000b1c0001167983 */ /* 0x0003620000300800 */
[----:B------:R-:W-:Y:S02]  /*1d8d0*/  MOV R149, R225 ;  /* 0x000000e100957202 */ /* 0x000fe40000000f00 */
        /* <DEDUP_REMOVED lines=250> */
[----:B------:R-:W-:Y:S01]  /*1e880*/  MOV R227, R4 ;  /* 0x0000000400e37202 */ /* 0x000fe20000000f00 */
[----:B------:R-:W-:Y:S01]  /*1e890*/  UIADD3 UR8, UR7, 0x406, URZ ;  /* 0x0000040607087890 */ /* 0x000fe2000fffe03f */
[----:B------:R-:W-:Y:S01]  /*1e8a0*/  MOV R219, R20 ;  /* 0x0000001400db7202 */ /* 0x000fe20000000f00 */
[----:B------:R-:W-:Y:S01]  /*1e8b0*/  UMOV UR9, 0x40000040 ;  /* 0x4000004000097882 */ /* 0x000fe20000000000 */
[----:B------:R-:W-:Y:S01]  /*1e8c0*/  MOV R220, R15 ;  /* 0x0000000f00dc7202 */ /* 0x000fe20000000f00 */
[----:B------:R-:W3:Y:S01]  /*1e8d0*/  LDL.LU.64 R98, [R1+0x818] ;  /* 0x0008180001627983 */ /* 0x000ee20000300a00 */
[----:B------:R-:W-:-:S03]  /*1e8e0*/  MOV R222, R13 ;  /* 0x0000000d00de7202 */ /* 0x000fc60000000f00 */
[----:B------:R-:W3:Y:S04]  /*1e8f0*/  LDL.LU.64 R96, [R1+0x810] ;  /* 0x0008100001607983 */ /* 0x000ee80000300a00 */
        /* <DEDUP_REMOVED lines=35> */
[----:B------:R-:W3:Y:S01]  /*1eb30*/  LDL.LU.64 R24, [R1+0x6f0] ;  /* 0x0006f00001187983 */ /* 0x000ee20000300a00 */
[----:B--2---:R-:W-:-:S06]  /*1eb40*/  WARPGROUP.ARRIVE ;  /* 0x00000000000079c5 */ /* 0x004fcc0000000000 */
        /* <DEDUP_REMOVED lines=66> */
[----:B--2---:R1:W5:Y:S04]  /*1ef70*/  LDL.LU R158, [R1+0x6e8] ;  /* 0x0006e800019e7983 */ /* 0x0043680000300800 */
[----:B------:R1:W5:Y:S04]  /*1ef80*/  LDL.LU.64 R156, [R1+0x6e0] ;  /* 0x0006e000019c7983 */ /* 0x0003680000300a00 */
[----:B------:R1:W5:Y:S04]  /*1ef90*/  LDL.LU R154, [R1+0x6dc] ;  /* 0x0006dc00019a7983 */ /* 0x0003680000300800 */
[----:B------:R1:W5:Y:S04]  /*1efa0*/  LDL.LU R153, [R1+0x6d8] ;  /* 0x0006d80001997983 */ /* 0x0003680000300800 */
        /* <DEDUP_REMOVED lines=26> */
[----:B------:R-:W-:Y:S01]  /*1f150*/  UIADD3 UR8, UR7, 0x606, URZ ;  /* 0x0000060607087890 */ /* 0x000fe2000fffe03f */
[----:B------:R-:W-:Y:S01]  /*1f160*/  UMOV UR9, 0x40000040 ;  /* 0x4000004000097882 */ /* 0x000fe20000000000 */
[----:B---3--:R-:W-:-:S07]  /*1f170*/  WARPGROUP.ARRIVE ;  /* 0x00000000000079c5 */ /* 0x008fce0000000000 */
[----:B------:R-:W-:Y:S03]  /*1f180*/  HGMMA.64x256x16.F32.BF16 R24, gdesc[UR8], R24, UP0, gsb0 ;  /* 0x03e00000081879f0 */ /* 0x000fe6000b801818 */
[----:B------:R-:W-:Y:S02]  /*1f190*/  WARPGROUP.DEPBAR.LE gsb0, 0x0 ;  /* 0x00008000000079c5 */ /* 0x000fe40000010000 */
[----:B-1----:R-:W-:Y:S05]  /*1f1a0*/  @!P1 BRA `(.L_x_48) ;  /* 0x0000000000049947 */ /* 0x002fea0003800000 */
[----:B------:R-:W-:Y:S01]  /*1f1b0*/  BPT.TRAP 0x1 ;  /* 0x000000040000795c */ /* 0x000fe20000300000 */
.L_x_48:
[----:B-----5:R-:W-:Y:S01]  /*1f1c0*/  ISETP.NE.AND P0, PT, R22, RZ, PT ;  /* 0x000000ff1600720c */ /* 0x020fe20003f05270 */
[----:B------:R-:W-:-:S12]  /*1f1d0*/  UISETP.GT.U32.AND UP0, UPT, UR40, 0x1, UPT ;  /* 0x000000012800788c */ /* 0x000fd8000bf04070 */
[----:B------:R-:W-:-:S04]  /*1f1e0*/  @P0 LEA R4, R0, UR47, 0x3 ;  /* 0x0000002f00040c11 */ /* 0x000fc8000f8e18ff */
[----:B------:R-:W-:-:S04]  /*1f1f0*/  @P0 IADD3 R4, R4, 0x34498, RZ ;  /* 0x0003449804040810 */ /* 0x000fc80007ffe0ff */
[----:B------:R-:W-:-:S04]  /*1f200*/  @P0 PRMT R4, R23, 0x654, R4 ;  /* 0x0000065417040816 */ /* 0x000fc80000000004 */
[----:B------:R1:W-:Y:S01]  /*1f210*/  @P0 SYNCS.ARRIVE.TRANS64.RED.A1T0 RZ, [R4+URZ], RZ ;  /* 0x000000ff04ff09a7 */ /* 0x0003e2000810043f */
[----:B------:R-:W-:-:S13]  /*1f220*/  PLOP3.LUT P0, PT, PT, PT, UP0, 0x80, 0x0 ;  /* 0x000000000000781c */ /* 0x000fda0003f0f008 */
[----:B-1----:R-:W-:Y:S05]  /*1f230*/  @P0 BRA `(.L_x_49) ;  /* 0x0000000000040947 */ /* 0x002fea0003800000 */
[----:B------:R-:W-:Y:S01]  /*1f240*/  BPT.TRAP 0x1 ;  /* 0x000000040000795c */ /* 0x000fe20000300000 */
.L_x_49:
[----:B------:R-:W-:Y:S01]  /*1f250*/  UIADD3 UR5, UR5, 0x1, URZ ;  /* 0x0000000105057890 */ /* 0x000fe2000fffe03f */
[C---:B------:R-:W-:Y:S01]  /*1f260*/  ISETP.GT.AND P1, PT, R3.reuse, 0x1, PT ;  /* 0x000000010300780c */ /* 0x040fe20003f24270 */
[----:B------:R-:W-:Y:S01]  /*1f270*/  VIADD R0, R0, 0x1 ;  /* 0x0000000100007836 */ /* 0x000fe20000000000 */
[----:B------:R-:W-:Y:S01]  /*1f280*/  IADD3 R3, R3, -0x1, RZ ;  /* 0xffffffff03037810 */ /* 0x000fe20007ffe0ff */
[----:B------:R-:W-:-:S03]  /*1f290*/  UISETP.NE.AND UP0, UPT, UR5, 0x3, UPT ;  /* 0x000000030500788c */ /* 0x000fc6000bf05270 */
[C---:B------:R-:W-:Y:S01]  /*1f2a0*/  ISETP.NE.AND P0, PT, R0.reuse, 0x3, PT ;  /* 0x000000030000780c */ /* 0x040fe20003f05270 */
[----:B------:R-:W-:Y:S02]  /*1f2b0*/  USEL UR6, URZ, 0x1, UP0 ;  /* 0x000000013f067887 */ /* 0x000fe40008000000 */
[----:B------:R-:W-:Y:S01]  /*1f2c0*/  USEL UR5, UR5, URZ, UP0 ;  /* 0x0000003f05057287 */ /* 0x000fe20008000000 */
[----:B------:R-:W-:-:S03]  /*1f2d0*/  SEL R0, R0, RZ, P0 ;  /* 0x000000ff00007207 */ /* 0x000fc60000000000 */
[----:B------:R-:W-:Y:S01]  /*1f2e0*/  LOP3.LUT R2, R2, UR6, RZ, 0x3c, !PT ;  /* 0x0000000602027c12 */ /* 0x000fe2000f8e3cff */
[----:B------:R-:W-:Y:S07]  /*1f2f0*/  @P1 BRA `(.L_x_50) ;  /* 0xffffff2000641947 */ /* 0x000fee000383ffff */
.L_x_43:
[----:B------:R-:W-:Y:S02]  /*1f300*/  ISETP.GE.AND P0, PT, R5, 0x1, PT ;  /* 0x000000010500780c */ /* 0x000fe40003f06270 */
[----:B------:R-:W-:-:S04]  /*1f310*/  MOV R0, UR55 ;  /* 0x0000003700007c02 */ /* 0x000fc80008000f00 */
[----:B------:R1:W-:Y:S07]  /*1f320*/  SYNCS.ARRIVE.TRANS64.A1T0 RZ, [R0+UR49], RZ ;  /* 0x000000ff00ff79a7 */ /* 0x0003ee0008100031 */
[----:B------:R-:W-:Y:S05]  /*1f330*/  @!P0 BRA `(.L_x_51) ;  /* 0x0000000000448947 */ /* 0x000fea0003800000 */
[----:B------:R-:W-:-:S06]  /*1f340*/  UISETP.NE.AND UP0, UPT, UR43, 0x3, UPT ;  /* 0x000000032b00788c */ /* 0x000fcc000bf05270 */
[----:B------:R-:W-:-:S13]  /*1f350*/  PLOP3.LUT P0, PT, PT, PT, UP0, 0x80, 0x0 ;  /* 0x000000000000781c */ /* 0x000fda0003f0f008 */
[----:B------:R-:W-:Y:S05]  /*1f360*/  @!P0 BRA `(.L_x_52) ;  /* 0x0000000000048947 */ /* 0x000fea0003800000 */
[----:B------:R-:W-:Y:S01]  /*1f370*/  BPT.TRAP 0x1 ;  /* 0x000000040000795c */ /* 0x000fe20000300000 */
.L_x_52:
[----:B------:R-:W-:Y:S01]  /*1f380*/  ISETP.NE.AND P0, PT, R22, RZ, PT ;  /* 0x000000ff1600720c */ /* 0x000fe20003f05270 */
[----:B------:R-:W-:-:S12]  /*1f390*/  UISETP.GT.U32.AND UP0, UPT, UR40, 0x1, UPT ;  /* 0x000000012800788c */ /* 0x000fd8000bf04070 */
[----:B------:R-:W-:-:S05]  /*1f3a0*/  @P0 IADD3 R6, R6, UR41, RZ ;  /* 0x0000002906060c10 */ /* 0x000fca000fffe0ff */
[----:B------:R-:W-:-:S05]  /*1f3b0*/  @P0 IMAD.WIDE.U32 R2, R6, -0x55555555, RZ ;  /* 0xaaaaaaab06020825 */ /* 0x000fca00078e00ff */
[----:B-1----:R-:W-:-:S05]  /*1f3c0*/  @P0 SHF.R.U32.HI R0, RZ, 0x1, R3 ;  /* 0x00000001ff000819 */ /* 0x002fca0000011603 */
[----:B------:R-:W-:-:S05]  /*1f3d0*/  @P0 IMAD R0, R0, -0x3, R6 ;  /* 0xfffffffd00000824 */ /* 0x000fca00078e0206 */
[----:B------:R-:W-:-:S05]  /*1f3e0*/  @P0 LEA R0, R0, UR47, 0x3 ;  /* 0x0000002f00000c11 */ /* 0x000fca000f8e18ff */
[----:B------:R-:W-:-:S05]  /*1f3f0*/  @P0 VIADD R0, R0, 0x34498 ;  /* 0x0003449800000836 */ /* 0x000fca0000000000 */
[----:B------:R-:W-:-:S04]  /*1f400*/  @P0 PRMT R0, R23, 0x654, R0 ;  /* 0x0000065417000816 */ /* 0x000fc80000000000 */
[----:B------:R3:W-:Y:S01]  /*1f410*/  @P0 SYNCS.ARRIVE.TRANS64.RED.A1T0 RZ, [R0+URZ], RZ ;  /* 0x000000ff00ff09a7 */ /* 0x0007e2000810043f */
[----:B------:R-:W-:-:S13]  /*1f420*/  PLOP3.LUT P0, PT, PT, PT, UP0, 0x80, 0x0 ;  /* 0x000000000000781c */ /* 0x000fda0003f0f008 */
[----:B---3--:R-:W-:Y:S05]  /*1f430*/  @P0 BRA `(.L_x_51) ;  /* 0x0000000000040947 */ /* 0x008fea0003800000 */
[----:B------:R-:W-:Y:S01]  /*1f440*/  BPT.TRAP 0x1 ;  /* 0x000000040000795c */ /* 0x000fe20000300000 */
.L_x_51:
[----:B-1----:R-:W-:Y:S02]  /*1f450*/  SHF.L.U32 R0, R154, 0x1f, RZ ;  /* 0x0000001f9a007819 */ /* 0x002fe400000006ff */
[----:B------:R-:W-:Y:S02]  /*1f460*/  R2UR UR4, R5 ;  /* 0x00000000050472ca */ /* 0x000fe400000e0000 */
[----:B------:R-:W1:Y:S11]  /*1f470*/  SYNCS.PHASECHK.TRANS64.TRYWAIT P0, [R8+UR50+0x10], R0 ;  /* 0x00001000080075a7 */ /* 0x000e760008000172 */
[----:B------:R-:W-:-:S04]  /*1f480*/  UIADD3 UR4, UR4, 0x3f, URZ ;  /* 0x0000003f04047890 */ /* 0x000fc8000fffe03f */
[----:B------:R-:W-:-:S04]  /*1f490*/  USHF.R.S32.HI UR5, URZ, 0x1f, UR4 ;  /* 0x0000001f3f057899 */ /* 0x000fc80008011404 */
[----:B------:R-:W-:-:S04]  /*1f4a0*/  ULEA.HI UR5, UR5, UR4, URZ, 0x6 ;  /* 0x0000000405057291 */ /* 0x000fc8000f8f303f */
[----:B------:R-:W-:Y:S01]  /*1f4b0*/  USHF.R.S32.HI UR5, URZ, 0x6, UR5 ;  /* 0x000000063f057899 */ /* 0x000fe20008011405 */
[----:B-1----:R-:W-:Y:S11]  /*1f4c0*/  @!P0 BRA `(.L_x_53) ;  /* 0x0000015000488947 */ /* 0x002ff60003800000 */
.L_x_538:
[----:B------:R-:W-:Y:S01]  /*1f4d0*/  UIADD3 UR41, UR5, UR41, URZ ;  /* 0x0000002905297290 */ /* 0x000fe2000fffe03f */
[----:B------:R-:W-:Y:S01]  /*1f4e0*/  LOP3.LUT P0, RZ, R7, 0xff, RZ, 0xc0, !PT ;  /* 0x000000ff07ff7812 */ /* 0x000fe2000780c0ff */
[----:B------:R-:W-:Y:S02]  /*1f4f0*/  UISETP.GE.U32.AND UP1, UPT, UR5, 0x3, UPT ;  /* 0x000000030500788c */ /* 0x000fe4000bf26070 */
[----:B------:R-:W-:-:S04]  /*1f500*/  UISETP.GT.U32.AND UP0, UPT, UR41, 0x2, UPT ;  /* 0x000000022900788c */ /* 0x000fc8000bf04070 */
[----:B------:R-:W-:Y:S02]  /*1f510*/  UISETP.LT.U32.AND UP0, UPT, UR5, 0x3, UP0 ;  /* 0x000000030500788c */ /* 0x000fe40008701070 */
[----:B------:R-:W-:Y:S02]  /*1f520*/  UIMAD.WIDE.U32 UR4, UR41, -0x55555555, URZ ;  /* 0xaaaaaaab290478a5 */ /* 0x000fe4000f8e003f */
[----:B------:R-:W-:Y:S02]  /*1f530*/  USEL UR6, URZ, 0x1, !UP0 ;  /* 0x000000013f067887 */ /* 0x000fe4000c000000 */
[----:B------:R-:W-:Y:S02]  /*1f540*/  USHF.R.U32.HI UR4, URZ, 0x1, UR5 ;  /* 0x000000013f047899 */ /* 0x000fe40008011605 */
[----:B------:R-:W-:Y:S02]  /*1f550*/  ULOP3.LUT UR42, UR42, UR6, URZ, 0x3c, !UPT ;  /* 0x000000062a2a7292 */ /* 0x000fe4000f8e3c3f */
[----:B------:R-:W-:-:S02]  /*1f560*/  UIMAD UR41, UR4, -0x3, UR41 ;  /* 0xfffffffd042978a4 */ /* 0x000fc4000f8e0229 */
[----:B------:R-:W-:Y:S01]  /*1f570*/  @UP1 ULOP3.LUT UR42, UR42, 0x1, UR4, 0x78, !UPT ;  /* 0x000000012a2a1892 */ /* 0x000fe2000f8e7804 */
[----:B------:R-:W-:Y:S11]  /*1f580*/  @!P0 BRA `(.L_x_54) ;  /* 0x00000000000c8947 */ /* 0x000ff60003800000 */
[----:B------:R-:W-:-:S04]  /*1f590*/  DEPBAR {5,4,3,2,1,0} ;  /* 0x0000003f0000791a */ /* 0x000fc80000000000 */
[----:B------:R3:W-:Y:S02]  /*1f5a0*/  UTMACCTL.IV [UR36] ;  /* 0x00000000240079b9 */ /* 0x0007e40008000000 */
[----:B---3--:R-:W-:Y:S01]  /*1f5b0*/  NOP ;  /* 0x0000000000007918 */ /* 0x008fe20000000000 */
.L_x_54:
[----:B------:R-:W-:Y:S01]  /*1f5c0*/  UIADD3 UR4, UR47, 0x30000, URZ ;  /* 0x000300002f047890 */ /* 0x000fe2000fffe03f */
[----:B------:R-:W-:Y:S02]  /*1f5d0*/  R2UR UR45, R16 ;  /* 0x00000000102d72ca */ /* 0x000fe400000e0000 */
[----:B------:R-:W-:Y:S01]  /*1f5e0*/  R2UR UR46, R17 ;  /* 0x00000000112e72ca */ /* 0x000fe200000e0000 */
[----:B------:R-:W-:-:S06]  /*1f5f0*/  ULOP3.LUT UP0, URZ, UR4, 0x3ff, URZ, 0xc0, !UPT ;  /* 0x000003ff043f7892 */ /* 0x000fcc000f80c03f */
[----:B------:R-:W-:-:S04]  /*1f600*/  PLOP3.LUT P0, PT, PT, PT, UP0, 0x80, 0x0 ;  /* 0x000000000000781c */ /* 0x000fc80003f0f008 */
[----:B------:R-:W-:Y:S02]  /*1f610*/  USHF.L.U32 UR45, UR45, 0x8, URZ ;  /* 0x000000082d2d7899 */ /* 0x000fe4000800063f */
[----:B------:R-:W-:-:S07]  /*1f620*/  USHF.L.U32 UR46, UR46, 0x8, URZ ;  /* 0x000000082e2e7899 */ /* 0x000fce000800063f */
[----:B------:R-:W-:Y:S05]  /*1f630*/  @!P0 BRA `(.L_x_55) ;  /* 0x00000000007c8947 */ /* 0x000fea0003800000 */
[----:B------:R-:W-:Y:S01]  /*1f640*/  MOV R16, 0x0 ;  /* 0x0000000000107802 */ /* 0x000fe20000000f00 */
[----:B------:R-:W-:Y:S01]  /*1f650*/  ULDC.64 UR4, c[0x4][0x68] ;  /* 0x01001a0000047ab9 */ /* 0x000fe20000000a00 */
[----:B------:R-:W-:Y:S01]  /*1f660*/  ULDC.64 UR6, c[0x4][0x70] ;  /* 0x01001c0000067ab9 */ /* 0x000fe20000000a00 */
[----:B------:R-:W-:Y:S01]  /*1f670*/  ULDC.64 UR8, c[0x4][0x8] ;  /* 0x0100020000087ab9 */ /* 0x000fe20000000a00 */
[----:B-1----:R1:W3:Y:S01]  /*1f680*/  LDC.64 R2, c[0x4][R16] ;  /* 0x0100000010027b82 */ /* 0x0022e20000000a00 */
[----:B------:R-:W-:Y:S01]  /*1f690*/  MOV R4, UR4 ;  /* 0x0000000400047c02 */ /* 0x000fe20008000f00 */
[----:B------:R-:W-:Y:S01]  /*1f6a0*/  IMAD.U32 R7, RZ, RZ, UR7 ;  /* 0x00000007ff077e24 */ /* 0x000fe2000f8e00ff */
[----:B------:R-:W-:Y:S01]  /*1f6b0*/  MOV R5, UR5 ;  /* 0x0000000500057c02 */ /* 0x000fe20008000f00 */
[----:B------:R-:W-:Y:S01]  /*1f6c0*/  IMAD.MOV.U32 R12, RZ, RZ, 0x1 ;  /* 0x00000001ff0c7424 */ /* 0x000fe200078e00ff */
[----:B------:R-:W-:Y:S02]  /*1f6d0*/  MOV R6, UR6 ;  /* 0x0000000600067c02 */ /* 0x000fe40008000f00 */
[----:B------:R-:W-:-:S02]  /*1f6e0*/  MOV R10, UR8 ;  /* 0x00000008000a7c02 */ /* 0x000fc40008000f00 */
[----:B------:R-:W-:Y:S02]  /*1f6f0*/  MOV R11, UR9 ;  /* 0x00000009000b7c02 */ /* 0x000fe40008000f00 */
[----:B------:R-:W-:Y:S02]  /*1f700*/  MOV R8, 0x70 ;  /* 0x0000007000087802 */ /* 0x000fe40000000f00 */
[----:B-1----:R-:W-:-:S07]  /*1f710*/  MOV R13, RZ ;  /* 0x000000ff000d7202 */ /* 0x002fce0000000f00 */
[----:B------:R-:W-:-:S07]  /*1f720*/  LEPC R20, `(.L_x_56) ;  /* 0x000000001014794e */ /* 0x000fce0000000000 */
[----:B--23--:R-:W-:Y:S05]  /*1f730*/  CALL.ABS.NOINC R2 ;  /* 0x0000000002007343 */ /* 0x00cfea0003c00000 */
.L_x_56:
[----:B------:R1:W2:Y:S01]  /*1f740*/  LDC.64 R2, c[0x4][R16] ;  /* 0x0100000010027b82 */ /* 0x0002a20000000a00 */
[----:B------:R-:W-:Y:S01]  /*1f750*/  ULDC.64 UR4, c[0x4][0x68] ;  /* 0x01001a0000047ab9 */ /* 0x000fe20000000a00 */
[----:B------:R-:W-:Y:S01]  /*1f760*/  ULDC.64 UR6, c[0x4][0x70] ;  /* 0x01001c0000067ab9 */ /* 0x000fe20000000a00 */
[----:B------:R-:W-:Y:S01]  /*1f770*/  ULDC.64 UR8, c[0x4][0x8] ;  /* 0x0100020000087ab9 */ /* 0x000fe20000000a00 */
        /* <DEDUP_REMOVED lines=10> */
[----:B--2---:R-:W-:Y:S05]  /*1f820*/  CALL.ABS.NOINC R2 ;  /* 0x0000000002007343 */ /* 0x004fea0003c00000 */
.L_x_55:
[----:B------:R-:W-:Y:S02]  /*1f830*/  ULDC.64 UR4, c[0x0][0x590] ;  /* 0x0001640000047ab9 */ /* 0x000fe40000000a00 */
[----:B------:R-:W-:-:S04]  /*1f840*/  ISETP.NE.U32.AND P0, PT, RZ, UR4, PT ;  /* 0x00000004ff007c0c */ /* 0x000fc8000bf05070 */
[----:B------:R-:W-:-:S13]  /*1f850*/  ISETP.NE.AND.EX P0, PT, RZ, UR5, PT, P0 ;  /* 0x00000005ff007c0c */ /* 0x000fda000bf05300 */
[----:B------:R-:W-:Y:S05]  /*1f860*/  @!P0 BRA `(.L_x_57) ;  /* 0x0000000000148947 */ /* 0x000fea0003800000 */
[----:B-1----:R-:W-:-:S04]  /*1f870*/  LEA R2, P0, R18, UR4, 0x3 ;  /* 0x0000000412027c11 */ /* 0x002fc8000f8018ff */
[----:B------:R-:W-:-:S06]  /*1f880*/  LEA.HI.X R3, R18, UR5, R19, 0x3, P0 ;  /* 0x0000000512037c11 */ /* 0x000fcc00080f1c13 */
[----:B------:R-:W3:Y:S04]  /*1f890*/  LDG.E.64 R2, desc[UR38][R2.64] ;  /* 0x0000002602027981 */ /* 0x000ee8000c1e1b00 */
[----:B---3--:R1:W5:Y:S01]  /*1f8a0*/  LD.E R0, desc[UR38][R2.64] ;  /* 0x0000002602007980 */ /* 0x008362000c101900 */
[----:B------:R-:W-:Y:S05]  /*1f8b0*/  BRA `(.L_x_58) ;  /* 0x0000000000307947 */ /* 0x000fea0003800000 */
.L_x_57:
[----:B------:R-:W-:Y:S02]  /*1f8c0*/  ULDC.64 UR4, c[0x0][0x588] ;  /* 0x0001620000047ab9 */ /* 0x000fe40000000a00 */
[----:B------:R-:W-:-:S04]  /*1f8d0*/  ISETP.NE.U32.AND P0, PT, RZ, UR4, PT ;  /* 0x00000004ff007c0c */ /* 0x000fc8000bf05070 */
[----:B------:R-:W-:-:S13]  /*1f8e0*/  ISETP.NE.AND.EX P0, PT, RZ, UR5, PT, P0 ;  /* 0x00000005ff007c0c */ /* 0x000fda000bf05300 */
[----:B------:R-:W-:Y:S05]  /*1f8f0*/  @!P0 BRA `(.L_x_59) ;  /* 0x0000000000188947 */ /* 0x000fea0003800000 */
[----:B------:R-:W3:Y:S01]  /*1f900*/  LDC.64 R4, c[0x0][0x588] ;  /* 0x00016200ff047b82 */ /* 0x000ee20000000a00 */
[----:B------:R-:W-:Y:S02]  /*1f910*/  ULDC UR4, c[0x0][0x598] ;  /* 0x0001660000047ab9 */ /* 0x000fe40000000800 */
[----:B-1----:R-:W-:-:S04]  /*1f920*/  IMAD R2, R18, UR4, RZ ;  /* 0x0000000412027c24 */ /* 0x002fc8000f8e02ff */
[----:B---3--:R-:W-:-:S05]  /*1f930*/  IMAD.WIDE R2, R2, 0x4, R4 ;  /* 0x0000000402027825 */ /* 0x008fca00078e0204 */
[----:B------:R3:W5:Y:S01]  /*1f940*/  LDG.E R0, desc[UR38][R2.64] ;  /* 0x0000002602007981 */ /* 0x000762000c1e1900 */
[----:B------:R-:W-:Y:S05]  /*1f950*/  BRA `(.L_x_58) ;  /* 0x0000000000087947 */ /* 0x000fea0003800000 */
.L_x_59:
[----:B------:R-:W-:Y:S02]  /*1f960*/  ULDC UR4, c[0x0][0x580] ;  /* 0x0001600000047ab9 */ /* 0x000fe40000000800 */
[----:B-1----:R-:W-:-:S07]  /*1f970*/  MOV R0, UR4 ;  /* 0x0000000400007c02 */ /* 0x002fce0008000f00 */
.L_x_58:
[----:B------:R-:W-:Y:S02]  /*1f980*/  ULDC.64 UR4, c[0x0][0x5b8] ;  /* 0x00016e0000047ab9 */ /* 0x000fe40000000a00 */
[----:B------:R-:W-:-:S04]  /*1f990*/  ISETP.NE.U32.AND P0, PT, RZ, UR4, PT ;  /* 0x00000004ff007c0c */ /* 0x000fc8000bf05070 */
[----:B------:R-:W-:-:S13]  /*1f9a0*/  ISETP.NE.AND.EX P0, PT, RZ, UR5, PT, P0 ;  /* 0x00000005ff007c0c */ /* 0x000fda000bf05300 */
[----:B------:R-:W-:Y:S05]  /*1f9b0*/  @!P0 BRA `(.L_x_60) ;  /* 0x0000000000148947 */ /* 0x000fea0003800000 */
[----:B-1-3--:R-:W-:-:S04]  /*1f9c0*/  LEA R2, P0, R18, UR4, 0x3 ;  /* 0x0000000412027c11 */ /* 0x00afc8000f8018ff */
[----:B------:R-:W-:-:S06]  /*1f9d0*/  LEA.HI.X R3, R18, UR5, R19, 0x3, P0 ;  /* 0x0000000512037c11 */ /* 0x000fcc00080f1c13 */
[----:B------:R-:W3:Y:S04]  /*1f9e0*/  LDG.E.64 R2, desc[UR38][R2.64] ;  /* 0x0000002602027981 */ /* 0x000ee8000c1e1b00 */
[----:B---3--:R3:W5:Y:S01]  /*1f9f0*/  LD.E R2, desc[UR38][R2.64] ;  /* 0x0000002602027980 */ /* 0x008762000c101900 */
[----:B------:R-:W-:Y:S05]  /*1fa00*/  BRA `(.L_x_61) ;  /* 0x0000000000307947 */ /* 0x000fea0003800000 */
.L_x_60:
[----:B------:R-:W-:Y:S02]  /*1fa10*/  ULDC.64 UR4, c[0x0][0x5b0] ;  /* 0x00016c0000047ab9 */ /* 0x000fe40000000a00 */
[----:B------:R-:W-:-:S04]  /*1fa20*/  ISETP.NE.U32.AND P0, PT, RZ, UR4, PT ;  /* 0x00000004ff007c0c */ /* 0x000fc8000bf05070 */
[----:B------:R-:W-:-:S13]  /*1fa30*/  ISETP.NE.AND.EX P0, PT, RZ, UR5, PT, P0 ;  /* 0x00000005ff007c0c */ /* 0x000fda000bf05300 */
[----:B------:R-:W-:Y:S05]  /*1fa40*/  @!P0 BRA `(.L_x_62) ;  /* 0x0000000000188947 */ /* 0x000fea0003800000 */
[----:B------:R-:W4:Y:S01]  /*1fa50*/  LDC.64 R4, c[0x0][0x5b0] ;  /* 0x00016c00ff047b82 */ /* 0x000f220000000a00 */
[----:B------:R-:W-:Y:S02]  /*1fa60*/  ULDC UR4, c[0x0][0x5c0] ;  /* 0x0001700000047ab9 */ /* 0x000fe40000000800 */
[----:B-1-3--:R-:W-:-:S04]  /*1fa70*/  IMAD R2, R18, UR4, RZ ;  /* 0x0000000412027c24 */ /* 0x00afc8000f8e02ff */
[----:B----4-:R-:W-:-:S06]  /*1fa80*/  IMAD.WIDE R2, R2, 0x4, R4 ;  /* 0x0000000402027825 */ /* 0x010fcc00078e0204 */
[----:B------:R1:W5:Y:S01]  /*1fa90*/  LDG.E R2, desc[UR38][R2.64] ;  /* 0x0000002602027981 */ /* 0x000362000c1e1900 */
[----:B------:R-:W-:Y:S05]  /*1faa0*/  BRA `(.L_x_61) ;  /* 0x0000000000087947 */ /* 0x000fea0003800000 */
.L_x_62:
[----:B------:R-:W-:Y:S02]  /*1fab0*/  ULDC UR4, c[0x0][0x5a8] ;  /* 0x00016a0000047ab9 */ /* 0x000fe40000000800 */
[----:B-1-3--:R-:W-:-:S07]  /*1fac0*/  IMAD.U32 R2, RZ, RZ, UR4 ;  /* 0x00000004ff027e24 */ /* 0x00afce000f8e00ff */
.L_x_61:
[----:B------:R-:W-:Y:S01]  /*1fad0*/  ISETP.GT.U32.AND P0, PT, R158, 0x3e, PT ;  /* 0x0000003e9e00780c */ /* 0x000fe20003f04070 */
[----:B------:R-:W-:Y:S01]  /*1fae0*/  BSSY B0, `(.L_x_63) ;  /* 0x0000007000007945 */ /* 0x000fe20003800000 */
[----:B------:R-:W-:-:S11]  /*1faf0*/  PRMT R16, RZ, 0x7610, R16 ;  /* 0x00007610ff107816 */ /* 0x000fd60000000010 */
[----:B------:R-:W-:Y:S05]  /*1fb00*/  @P0 BRA `(.L_x_64) ;  /* 0x0000000000100947 */ /* 0x000fea0003800000 */
[----:B------:R-:W-:-:S03]  /*1fb10*/  UMOV UR4, 0xffffffff ;  /* 0xffffffff00047882 */ /* 0x000fc60000000000 */
[----:B------:R-:W-:Y:S05]  /*1fb20*/  BRA.DIV UR4, `(.L_x_65) ;  /* 0x0000014a04cc7947 */ /* 0x000fea000b800000 */
[----:B------:R-:W-:-:S13]  /*1fb30*/  ELECT P6, URZ, PT ;  /* 0x00000000003f782f */ /* 0x000fda00038c0000 */
.L_x_540:
[----:B------:R-:W-:-:S07]  /*1fb40*/  SEL R16, RZ, 0x1, !P6 ;  /* 0x00000001ff107807 */ /* 0x000fce0007000000 */
.L_x_64:
[----:B------:R-:W-:Y:S05]  /*1fb50*/  BSYNC B0 ;  /* 0x0000000000007941 */ /* 0x000fea0003800000 */
.L_x_63:
[----:B-1-3--:R-:W-:-:S04]  /*1fb60*/  MOV R3, UR54 ;  /* 0x0000003600037c02 */ /* 0x00afc80008000f00 */
[----:B------:R-:W-:-:S13]  /*1fb70*/  ISETP.NE.AND P0, PT, R3, 0x3, PT ;  /* 0x000000030300780c */ /* 0x000fda0003f05270 */
[----:B------:R-:W-:Y:S05]  /*1fb80*/  @!P0 BRA `(.L_x_66) ;  /* 0x0000000000048947 */ /* 0x000fea0003800000 */
[----:B------:R-:W-:Y:S01]  /*1fb90*/  BPT.TRAP 0x1 ;  /* 0x000000040000795c */ /* 0x000fe20000300000 */
.L_x_66:
[----:B------:R-:W-:Y:S02]  /*1fba0*/  SHF.L.U32 R159, RZ, 0x1f, RZ ;  /* 0x0000001fff9f7819 */ /* 0x000fe400000006ff */
[----:B-----5:R-:W-:Y:S02]  /*1fbb0*/  FSETP.NEU.AND P1, PT, R0, RZ, PT ;  /* 0x000000ff0000720b */ /* 0x020fe40003f2d000 */
[----:B------:R-:W1:Y:S02]  /*1fbc0*/  SYNCS.PHASECHK.TRANS64.TRYWAIT P2, [UR47+0x344b0], R159 ;  /* 0x0344b09fff0075a7 */ /* 0x000e64000804016f */
[----:B-1----:R-:W-:Y:S09]  /*1fbd0*/  @!P2 BRA `(.L_x_67) ;  /* 0x0000014800b8a947 */ /* 0x002ff20003800000 */
.L_x_541:
[----:B------:R-:W3:Y:S04]  /*1fbe0*/  LDL.LU R5, [R1+0x400] ;  /* 0x0004000001057983 */ /* 0x000ee80000300800 */
[----:B------:R-:W4:Y:S04]  /*1fbf0*/  LDL.LU R3, [R1+0x404] ;  /* 0x0004040001037983 */ /* 0x000f280000300800 */
[----:B------:R-:W5:Y:S04]  /*1fc00*/  LDL.LU R13, [R1+0x408] ;  /* 0x00040800010d7983 */ /* 0x000f680000300800 */
[----:B------:R-:W2:Y:S01]  /*1fc10*/  LDL.LU R12, [R1+0x40c] ;  /* 0x00040c00010c7983 */ /* 0x000ea20000300800 */
[----:B------:R-:W-:Y:S01]  /*1fc20*/  MOV R8, RZ ;  /* 0x000000ff00087202 */ /* 0x000fe20000000f00 */
[----:B------:R-:W-:Y:S05]  /*1fc30*/  @P1 WARPSYNC.ALL ;  /* 0x0000000000001948 */ /* 0x000fea0003800000 */
[----:B-1----:R-:W-:Y:S01]  /*1fc40*/  @P1 LEA R4, R157, UR47, 0x1 ;  /* 0x0000002f9d041c11 */ /* 0x002fe2000f8e08ff */
[----:B------:R-:W-:Y:S04]  /*1fc50*/  BSSY B0, `(.L_x_68) ;  /* 0x0000010000007945 */ /* 0x000fe80003800000 */
[----:B------:R-:W1:Y:S02]  /*1fc60*/  @P1 LDSM.16.MT88.4 R8, [R4+0x30000] ;  /* 0x030000000408183b */ /* 0x000e640000004200 */
[----:B-1----:R-:W-:-:S02]  /*1fc70*/  HADD2.F32 R6, -RZ, R8.H0_H0 ;  /* 0x20000008ff067230 */ /* 0x002fc40000004100 */
[-C--:B---3--:R-:W-:Y:S01]  /*1fc80*/  FMUL R7, R5, R2.reuse ;  /* 0x0000000205077220 */ /* 0x088fe20000400000 */
[----:B------:R-:W-:Y:S02]  /*1fc90*/  HADD2.F32 R5, -RZ, R8.H1_H1 ;  /* 0x30000008ff057230 */ /* 0x000fe40000004100 */
[----:B----4-:R-:W-:Y:S01]  /*1fca0*/  FMUL R3, R3, R2 ;  /* 0x0000000203037220 */ /* 0x010fe20000400000 */
[----:B------:R-:W-:-:S03]  /*1fcb0*/  FFMA R152, R6, R0, R7 ;  /* 0x0000000006987223 */ /* 0x000fc60000000007 */
[----:B------:R-:W-:Y:S01]  /*1fcc0*/  FFMA R21, R5, R0, R3 ;  /* 0x0000000005157223 */ /* 0x000fe20000000003 */
[-C--:B-----5:R-:W-:Y:S01]  /*1fcd0*/  FMUL R14, R13, R2.reuse ;  /* 0x000000020d0e7220 */ /* 0x0a0fe20000400000 */
[----:B------:R-:W1:Y:S01]  /*1fce0*/  @P1 LDSM.16.MT88.4 R4, [R4+0x30800] ;  /* 0x030800000404183b */ /* 0x000e620000004200 */
[----:B--2---:R-:W-:Y:S01]  /*1fcf0*/  FMUL R13, R12, R2 ;  /* 0x000000020c0d7220 */ /* 0x004fe20000400000 */
[----:B------:R-:W-:Y:S06]  /*1fd00*/  @P1 BRA `(.L_x_69) ;  /* 0x0000000000101947 */ /* 0x000fec0003800000 */
[----:B------:R-:W-:Y:S02]  /*1fd10*/  MOV R9, RZ ;  /* 0x000000ff00097202 */ /* 0x000fe40000000f00 */
[----:B------:R-:W-:Y:S02]  /*1fd20*/  CS2R R10, SRZ ;  /* 0x00000000000a7805 */ /* 0x000fe4000001ff00 */
[----:B-1----:R-:W-:Y:S02]  /*1fd30*/  CS2R R4, SRZ ;  /* 0x0000000000047805 */ /* 0x002fe4000001ff00 */
[----:B------:R-:W-:-:S07]  /*1fd40*/  CS2R R6, SRZ ;  /* 0x0000000000067805 */ /* 0x000fce000001ff00 */
.L_x_69:
[----:B------:R-:W-:Y:S05]  /*1fd50*/  BSYNC B0 ;  /* 0x0000000000007941 */ /* 0x000fea0003800000 */
.L_x_68:
[----:B------:R-:W2:Y:S04]  /*1fd60*/  LDL.LU R18, [R1+0x410] ;  /* 0x0004100001127983 */ /* 0x000ea80000300800 */
[----:B------:R-:W3:Y:S04]  /*1fd70*/  LDL.LU R17, [R1+0x414] ;  /* 0x0004140001117983 */ /* 0x000ee80000300800 */
[----:B------:R-:W4:Y:S04]  /*1fd80*/  LDL.LU R167, [R1+0x418] ;  /* 0x0004180001a77983 */ /* 0x000f280000300800 */
[----:B------:R-:W5:Y:S04]  /*1fd90*/  LDL.LU R15, [R1+0x41c] ;  /* 0x00041c00010f7983 */ /* 0x000f680000300800 */
[----:B------:R-:W5:Y:S04]  /*1fda0*/  LDL.LU R166, [R1+0x420] ;  /* 0x0004200001a67983 */ /* 0x000f680000300800 */
[----:B------:R-:W5:Y:S04]  /*1fdb0*/  LDL.LU R165, [R1+0x424] ;  /* 0x0004240001a57983 */ /* 0x000f680000300800 */
[----:B------:R-:W5:Y:S04]  /*1fdc0*/  LDL.LU R164, [R1+0x428] ;  /* 0x0004280001a47983 */ /* 0x000f680000300800 */
[----:B------:R-:W5:Y:S04]  /*1fdd0*/  LDL.LU R163, [R1+0x42c] ;  /* 0x00042c0001a37983 */ /* 0x000f680000300800 */
[----:B------:R-:W5:Y:S04]  /*1fde0*/  LDL.LU R162, [R1+0x430] ;  /* 0x0004300001a27983 */ /* 0x000f680000300800 */
[----:B------:R-:W5:Y:S04]  /*1fdf0*/  LDL.LU R161, [R1+0x434] ;  /* 0x0004340001a17983 */ /* 0x000f680000300800 */
[----:B------:R-:W5:Y:S04]  /*1fe00*/  LDL.LU R160, [R1+0x438] ;  /* 0x0004380001a07983 */ /* 0x000f680000300800 */
[----:B------:R-:W5:Y:S01]  /*1fe10*/  LDL.LU R155, [R1+0x43c] ;  /* 0x00043c00019b7983 */ /* 0x000f620000300800 */
[--C-:B------:R-:W-:Y:S01]  /*1fe20*/  HADD2.F32 R12, -RZ, R9.reuse.H0_H0 ;  /* 0x20000009ff0c7230 */ /* 0x100fe20000004100 */
[----:B------:R-:W-:Y:S05]  /*1fe30*/  WARPSYNC.ALL ;  /* 0x0000000000007948 */ /* 0x000fea0003800000 */
[----:B------:R-:W-:-:S02]  /*1fe40*/  HADD2.F32 R3, -RZ, R9.H1_H1 ;  /* 0x30000009ff037230 */ /* 0x000fc40000004100 */
[-C--:B------:R-:W-:Y:S01]  /*1fe50*/  FFMA R20, R12, R0.reuse, R14 ;  /* 0x000000000c147223 */ /* 0x080fe2000000000e */
[--C-:B------:R-:W-:Y:S01]  /*1fe60*/  HADD2.F32 R12, -RZ, R10.reuse.H1_H1 ;  /* 0x3000000aff0c7230 */ /* 0x100fe20000004100 */
[----:B------:R-:W-:Y:S01]  /*1fe70*/  PRMT R16, R16, 0x9910, RZ ;  /* 0x0000991010107816 */ /* 0x000fe200000000ff */
[----:B------:R-:W-:Y:S01]  /*1fe80*/  BSSY B0, `(.L_x_70) ;  /* 0x000003e000007945 */ /* 0x000fe20003800000 */
[----:B------:R-:W-:Y:S01]  /*1fe90*/  FFMA R19, R3, R0, R13 ;  /* 0x0000000003137223 */ /* 0x000fe2000000000d */
[----:B------:R-:W-:Y:S02]  /*1fea0*/  HADD2.F32 R13, -RZ, R10.H0_H0 ;  /* 0x2000000aff0d7230 */ /* 0x000fe40000004100 */
[-C--:B--2---:R-:W-:Y:S01]  /*1feb0*/  FMUL R14, R18, R2.reuse ;  /* 0x00000002120e7220 */ /* 0x084fe20000400000 */
[----:B---3--:R-:W-:-:S03]  /*1fec0*/  FMUL R3, R17, R2 ;  /* 0x0000000211037220 */ /* 0x008fc60000400000 */
[-C--:B------:R-:W-:Y:S01]  /*1fed0*/  FFMA R18, R13, R0.reuse, R14 ;  /* 0x000000000d127223 */ /* 0x080fe2000000000e */
[--C-:B------:R-:W-:Y:S02]  /*1fee0*/  HADD2.F32 R13, -RZ, R11.reuse.H0_H0 ;  /* 0x2000000bff0d7230 */ /* 0x100fe40000004100 */
[----:B------:R-:W-:Y:S01]  /*1fef0*/  FFMA R17, R12, R0, R3 ;  /* 0x000000000c117223 */ /* 0x000fe20000000003 */
[----:B------:R-:W-:Y:S02]  /*1ff00*/  HADD2.F32 R12, -RZ, R11.H1_H1 ;  /* 0x3000000bff0c7230 */ /* 0x000fe40000004100 */
[-C--:B----4-:R-:W-:Y:S01]  /*1ff10*/  FMUL R14, R167, R2.reuse ;  /* 0x00000002a70e7220 */ /* 0x090fe20000400000 */
[----:B-----5:R-:W-:-:S03]  /*1ff20*/  FMUL R3, R15, R2 ;  /* 0x000000020f037220 */ /* 0x020fc60000400000 */
[----:B------:R-:W-:Y:S01]  /*1ff30*/  FFMA R15, R13, R0, R14 ;  /* 0x000000000d0f7223 */ /* 0x000fe2000000000e */
[----:B------:R-:W-:Y:S01]  /*1ff40*/  F2FP.F16.F32.PACK_AB R13, R19, R20 ;  /* 0x00000014130d723e */ /* 0x000fe200000000ff */
[----:B------:R-:W-:Y:S01]  /*1ff50*/  FFMA R3, R12, R0, R3 ;  /* 0x000000000c037223 */ /* 0x000fe20000000003 */
[----:B------:R-:W-:Y:S02]  /*1ff60*/  F2FP.F16.F32.PACK_AB R12, R21, R152 ;  /* 0x00000098150c723e */ /* 0x000fe400000000ff */
[----:B------:R-:W-:Y:S02]  /*1ff70*/  F2FP.F16.F32.PACK_AB R14, R17, R18 ;  /* 0x00000012110e723e */ /* 0x000fe400000000ff */
[----:B------:R-:W-:Y:S02]  /*1ff80*/  F2FP.F16.F32.PACK_AB R15, R3, R15 ;  /* 0x0000000f030f723e */ /* 0x000fe400000000ff */
[----:B------:R-:W-:-:S05]  /*1ff90*/  LEA R3, R157, UR47, 0x1 ;  /* 0x0000002f9d037c11 */ /* 0x000fca000f8e08ff */
[----:B------:R1:W-:Y:S02]  /*1ffa0*/  STSM.16.MT88.4 [R3+0x30000], R12 ;  /* 0x0300000c03007844 */ /* 0x0003e40000004200 */
[--C-:B-1----:R-:W-:Y:S02]  /*1ffb0*/  HADD2.F32 R13, -RZ, R4.reuse.H1_H1 ;  /* 0x30000004ff0d7230 */ /* 0x102fe40000004100 */
[-C--:B------:R-:W-:Y:S01]  /*1ffc0*/  FMUL R12, R165, R2.reuse ;  /* 0x00000002a50c7220 */ /* 0x080fe20000400000 */
[----:B------:R-:W-:Y:S02]  /*1ffd0*/  HADD2.F32 R14, -RZ, R4.H0_H0 ;  /* 0x20000004ff0e7230 */ /* 0x000fe40000004100 */
[----:B------:R-:W-:Y:S01]  /*1ffe0*/  FMUL R15, R166, R2 ;  /* 0x00000002a60f7220 */ /* 0x000fe20000400000 */
[-C--:B------:R-:W-:Y:S01]  /*1fff0*/  FFMA R21, R13, R0.reuse, R12 ;  /* 0x000000000d157223 */ /* 0x080fe2000000000c */
[--C-:B------:R-:W-:Y:S02]  /*20000*/  HADD2.F32 R13, -RZ, R5.reuse.H1_H1 ;  /* 0x30000005ff0d7230 */ /* 0x100fe40000004100 */
[----:B------:R-:W-:Y:S01]  /*20010*/  FFMA R152, R14, R0, R15 ;  /* 0x000000000e987223 */ /* 0x000fe2000000000f */
[----:B------:R-:W-:Y:S01]  /*20020*/  FMUL R12, R163, R2 ;  /* 0x00000002a30c7220 */ /* 0x000fe20000400000 */
[----:B------:R-:W-:-:S02]  /*20030*/  HADD2.F32 R14, -RZ, R5.H0_H0 ;  /* 0x20000005ff0e7230 */ /* 0x000fc40000004100 */
[----:B------:R-:W-:Y:S01]  /*20040*/  FMUL R15, R164, R2 ;  /* 0x00000002a40f7220 */ /* 0x000fe20000400000 */
[-C--:B------:R-:W-:Y:S01]  /*20050*/  FFMA R19, R13, R0.reuse, R12 ;  /* 0x000000000d137223 */ /* 0x080fe2000000000c */
[--C-:B------:R-:W-:Y:S02]  /*20060*/  HADD2.F32 R13, -RZ, R6.reuse.H1_H1 ;  /* 0x30000006ff0d7230 */ /* 0x100fe40000004100 */
[----:B------:R-:W-:Y:S01]  /*20070*/  FFMA R20, R14, R0, R15 ;  /* 0x000000000e147223 */ /* 0x000fe2000000000f */
[-C--:B------:R-:W-:Y:S01]  /*20080*/  FMUL R12, R161, R2.reuse ;  /* 0x00000002a10c7220 */ /* 0x080fe20000400000 */
[----:B------:R-:W-:Y:S02]  /*20090*/  HADD2.F32 R14, -RZ, R6.H0_H0 ;  /* 0x20000006ff0e7230 */ /* 0x000fe40000004100 */
[----:B------:R-:W-:Y:S01]  /*200a0*/  FMUL R15, R162, R2 ;  /* 0x00000002a20f7220 */ /* 0x000fe20000400000 */
[----:B------:R-:W-:Y:S01]  /*200b0*/  FFMA R17, R13, R0, R12 ;  /* 0x000000000d117223 */ /* 0x000fe2000000000c */
[----:B------:R-:W-:-:S02]  /*200c0*/  HADD2.F32 R13, -RZ, R7.H0_H0 ;  /* 0x20000007ff0d7230 */ /* 0x000fc40000004100 */
[----:B------:R-:W-:Y:S01]  /*200d0*/  FFMA R18, R14, R0, R15 ;  /* 0x000000000e127223 */ /* 0x000fe2000000000f */
[----:B------:R-:W-:Y:S02]  /*200e0*/  HADD2.F32 R12, -RZ, R7.H1_H1 ;  /* 0x30000007ff0c7230 */ /* 0x000fe40000004100 */
[-C--:B------:R-:W-:Y:S01]  /*200f0*/  FMUL R14, R160, R2.reuse ;  /* 0x00000002a00e7220 */ /* 0x080fe20000400000 */
[----:B------:R-:W-:Y:S01]  /*20100*/  FMUL R15, R155, R2 ;  /* 0x000000029b0f7220 */ /* 0x000fe20000400000 */
[----:B------:R-:W-:Y:S02]  /*20110*/  IMAD.MOV.U32 R155, RZ, RZ, R16 ;  /* 0x000000ffff9b7224 */ /* 0x000fe400078e0010 */
[-C--:B------:R-:W-:Y:S01]  /*20120*/  FFMA R16, R13, R0.reuse, R14 ;  /* 0x000000000d107223 */ /* 0x080fe2000000000e */
[----:B------:R-:W-:Y:S01]  /*20130*/  FFMA R15, R12, R0, R15 ;  /* 0x000000000c0f7223 */ /* 0x000fe2000000000f */
[----:B------:R-:W-:Y:S02]  /*20140*/  F2FP.F16.F32.PACK_AB R12, R21, R152 ;  /* 0x00000098150c723e */ /* 0x000fe400000000ff */
[----:B------:R-:W-:-:S02]  /*20150*/  F2FP.F16.F32.PACK_AB R13, R19, R20 ;  /* 0x00000014130d723e */ /* 0x000fc400000000ff */
[----:B------:R-:W-:Y:S02]  /*20160*/  F2FP.F16.F32.PACK_AB R14, R17, R18 ;  /* 0x00000012110e723e */ /* 0x000fe400000000ff */
[----:B------:R-:W-:Y:S02]  /*20170*/  F2FP.F16.F32.PACK_AB R15, R15, R16 ;  /* 0x000000100f0f723e */ /* 0x000fe400000000ff */
[----:B------:R-:W-:-:S03]  /*20180*/  ISETP.NE.AND P2, PT, R155, RZ, PT ;  /* 0x000000ff9b00720c */ /* 0x000fc60003f45270 */
[----:B------:R1:W-:Y:S01]  /*20190*/  STSM.16.MT88.4 [R3+0x30800], R12 ;  /* 0x0308000c03007844 */ /* 0x0003e20000004200 */
[----:B------:R-:W-:Y:S01]  /*201a0*/  @!PT LDS RZ, [RZ] ;  /* 0x00000000fffff984 */ /* 0x000fe20000000800 */
[----:B------:R-:W-:Y:S01]  /*201b0*/  @!PT LDS RZ, [RZ] ;  /* 0x00000000fffff984 */ /* 0x000fe20000000800 */
[----:B------:R-:W-:Y:S01]  /*201c0*/  @!PT LDS RZ, [RZ] ;  /* 0x00000000fffff984 */ /* 0x000fe20000000800 */
[----:B------:R-:W-:Y:S01]  /*201d0*/  @!PT LDS RZ, [RZ] ;  /* 0x00000000fffff984 */ /* 0x000fe20000000800 */
[----:B------:R2:W-:Y:S06]  /*201e0*/  MEMBAR.ALL.CTA ;  /* 0x0000000000007992 */ /* 0x0005ec0000008000 */
[----:B--2---:R-:W2:Y:S02]  /*201f0*/  FENCE.VIEW.ASYNC.S ;  /* 0x00000000000073c6 */ /* 0x004ea40000000000 */
[----:B--2---:R-:W-:Y:S06]  /*20200*/  BAR.SYNC.DEFER_BLOCKING 0x1, 0x80 ;  /* 0x0042000000007b1d */ /* 0x004fec0000010000 */
[----:B------:R-:W-:Y:S05]  /*20210*/  @!P2 BRA `(.L_x_71) ;  /* 0x000000000010a947 */ /* 0x000fea0003800000 */
[----:B------:R-:W-:-:S09]  /*20220*/  UIADD3 UR44, UR47, 0x30000, URZ ;  /* 0x000300002f2c7890 */ /* 0x000fd2000fffe03f */
[----:B------:R2:W-:Y:S01]  /*20230*/  UTMASTG.2D [UR44], [UR36] ;  /* 0x0000002c240073b5 */ /* 0x0005e20008008000 */
[----:B------:R0:W-:Y:S01]  /*20240*/  UTMACMDFLUSH ;  /* 0x00000000000079b7 */ /* 0x0001e20000000000 */
[----:B--2---:R-:W-:-:S04]  /*20250*/  DEPBAR.LE SB0, 0x1 ;  /* 0x000080400000791a */ /* 0x004fc80000000000 */
.L_x_71:
[----:B------:R-:W-:Y:S05]  /*20260*/  BSYNC B0 ;  /* 0x0000000000007941 */ /* 0x000fea0003800000 */
.L_x_70:
[----:B------:R-:W-:Y:S06]  /*20270*/  BAR.SYNC.DEFER_BLOCKING 0x1, 0x80 ;  /* 0x0042000000007b1d */ /* 0x000fec0000010000 */
[----:B------:R-:W-:Y:S05]  /*20280*/  @!P0 BRA `(.L_x_72) ;  /* 0x0000000000048947 */ /* 0x000fea0003800000 */
[----:B------:R-:W-:Y:S01]  /*20290*/  BPT.TRAP 0x1 ;  /* 0x000000040000795c */ /* 0x000fe20000300000 */
.L_x_72:
[----:B------:R-:W2:Y:S02]  /*202a0*/  SYNCS.PHASECHK.TRANS64.TRYWAIT P3, [UR47+0x344b8], R159 ;  /* 0x0344b89fff0075a7 */ /* 0x000ea4000806016f */
[----:B--2---:R-:W-:Y:S05]  /*202b0*/  @!P3 BRA `(.L_x_73) ;  /* 0x000001440018b947 */ /* 0x004fea0003800000 */
.L_x_542:
[----:B-1----:R-:W2:Y:S04]  /*202c0*/  LDL.LU R13, [R1+0x200] ;  /* 0x00020000010d7983 */ /* 0x002ea80000300800 */
        /* <DEDUP_REMOVED lines=15> */
[----:B------:R-:W-:Y:S05]  /*203c0*/  @P1 WARPSYNC.ALL ;  /* 0x0000000000001948 */ /* 0x000fea0003800000 */
[----:B------:R-:W1:Y:S04]  /*203d0*/  @P1 LDSM.16.MT88.4 R8, [R3+0x31000] ;  /* 0x031000000308183b */ /* 0x000e680000004200 */
[----:B------:R-:W5:Y:S01]  /*203e0*/  @P1 LDSM.16.MT88.4 R4, [R3+0x31800] ;  /* 0x031800000304183b */ /* 0x000f620000004200 */
[----:B------:R-:W-:Y:S05]  /*203f0*/  WARPSYNC.ALL ;  /* 0x0000000000007948 */ /* 0x000fea0003800000 */
[----:B------:R-:W-:Y:S01]  /*20400*/  BSSY B0, `(.L_x_74) ;  /* 0x0000049000007945 */ /* 0x000fe20003800000 */
[----:B--2---:R-:W-:Y:S01]  /*20410*/  FMUL R15, R13, R2 ;  /* 0x000000020d0f7220 */ /* 0x004fe20000400000 */
[----:B-1----:R-:W-:-:S02]  /*20420*/  HADD2.F32 R13, -RZ, R8.H0_H0 ;  /* 0x20000008ff0d7230 */ /* 0x002fc40000004100 */
[----:B---3--:R-:W-:Y:S01]  /*20430*/  FMUL R14, R12, R2 ;  /* 0x000000020c0e7220 */ /* 0x008fe20000400000 */
[----:B------:R-:W-:Y:S02]  /*20440*/  HADD2.F32 R12, -RZ, R8.H1_H1 ;  /* 0x30000008ff0c7230 */ /* 0x000fe40000004100 */
[----:B------:R-:W-:Y:S01]  /*20450*/  FFMA R152, R13, R0, R15 ;  /* 0x000000000d987223 */ /* 0x000fe2000000000f */
[--C-:B------:R-:W-:Y:S02]  /*20460*/  HADD2.F32 R13, -RZ, R9.reuse.H0_H0 ;  /* 0x20000009ff0d7230 */ /* 0x100fe40000004100 */
[----:B----4-:R-:W-:Y:S01]  /*20470*/  FMUL R15, R20, R2 ;  /* 0x00000002140f7220 */ /* 0x010fe20000400000 */
[----:B------:R-:W-:Y:S01]  /*20480*/  FFMA R21, R12, R0, R14 ;  /* 0x000000000c157223 */ /* 0x000fe2000000000e */
[----:B------:R-:W-:Y:S02]  /*20490*/  HADD2.F32 R12, -RZ, R9.H1_H1 ;  /* 0x30000009ff0c7230 */ /* 0x000fe40000004100 */
[----:B-----5:R-:W-:Y:S01]  /*204a0*/  FMUL R14, R19, R2 ;  /* 0x00000002130e7220 */ /* 0x020fe20000400000 */
[----:B------:R-:W-:Y:S01]  /*204b0*/  FFMA R20, R13, R0, R15 ;  /* 0x000000000d147223 */ /* 0x000fe2000000000f */
[----:B------:R-:W-:-:S02]  /*204c0*/  HADD2.F32 R13, -RZ, R10.H0_H0 ;  /* 0x2000000aff0d7230 */ /* 0x000fc40000004100 */
[----:B------:R-:W-:Y:S01]  /*204d0*/  FFMA R19, R12, R0, R14 ;  /* 0x000000000c137223 */ /* 0x000fe2000000000e */
[-C--:B------:R-:W-:Y:S01]  /*204e0*/  FMUL R15, R18, R2.reuse ;  /* 0x00000002120f7220 */ /* 0x080fe20000400000 */
[----:B------:R-:W-:Y:S02]  /*204f0*/  HADD2.F32 R12, -RZ, R10.H1_H1 ;  /* 0x3000000aff0c7230 */ /* 0x000fe40000004100 */
[----:B------:R-:W-:Y:S01]  /*20500*/  FMUL R14, R17, R2 ;  /* 0x00000002110e7220 */ /* 0x000fe20000400000 */
[-C--:B------:R-:W-:Y:S01]  /*20510*/  FFMA R18, R13, R0.reuse, R15 ;  /* 0x000000000d127223 */ /* 0x080fe2000000000f */
[--C-:B------:R-:W-:Y:S02]  /*20520*/  HADD2.F32 R13, -RZ, R11.reuse.H0_H0 ;  /* 0x2000000bff0d7230 */ /* 0x100fe40000004100 */
[----:B------:R-:W-:Y:S01]  /*20530*/  FFMA R17, R12, R0, R14 ;  /* 0x000000000c117223 */ /* 0x000fe2000000000e */
[----:B------:R-:W-:Y:S01]  /*20540*/  FMUL R15, R167, R2 ;  /* 0x00000002a70f7220 */ /* 0x000fe20000400000 */
[----:B------:R-:W-:-:S02]  /*20550*/  HADD2.F32 R12, -RZ, R11.H1_H1 ;  /* 0x3000000bff0c7230 */ /* 0x000fc40000004100 */
[----:B------:R-:W-:Y:S01]  /*20560*/  FMUL R14, R16, R2 ;  /* 0x00000002100e7220 */ /* 0x000fe20000400000 */
[----:B------:R-:W-:Y:S01]  /*20570*/  FFMA R16, R13, R0, R15 ;  /* 0x000000000d107223 */ /* 0x000fe2000000000f */
[----:B------:R-:W-:Y:S02]  /*20580*/  F2FP.F16.F32.PACK_AB R13, R19, R20 ;  /* 0x00000014130d723e */ /* 0x000fe400000000ff */
[----:B------:R-:W-:Y:S01]  /*20590*/  FFMA R15, R12, R0, R14 ;  /* 0x000000000c0f7223 */ /* 0x000fe2000000000e */
[----:B------:R-:W-:Y:S02]  /*205a0*/  F2FP.F16.F32.PACK_AB R12, R21, R152 ;  /* 0x00000098150c723e */ /* 0x000fe400000000ff */
[----:B------:R-:W-:Y:S02]  /*205b0*/  F2FP.F16.F32.PACK_AB R14, R17, R18 ;  /* 0x00000012110e723e */ /* 0x000fe400000000ff */
[----:B------:R-:W-:-:S05]  /*205c0*/  F2FP.F16.F32.PACK_AB R15, R15, R16 ;  /* 0x000000100f0f723e */ /* 0x000fca00000000ff */
[----:B------:R1:W-:Y:S02]  /*205d0*/  STSM.16.MT88.4 [R3+0x31000], R12 ;  /* 0x0310000c03007844 */ /* 0x0003e40000004200 */
[--C-:B-1----:R-:W-:Y:S02]  /*205e0*/  HADD2.F32 R13, -RZ, R4.reuse.H0_H0 ;  /* 0x20000004ff0d7230 */ /* 0x102fe40000004100 */
        /* <DEDUP_REMOVED lines=9> */
[-C--:B------:R-:W-:Y:S01]  /*20680*/  FFMA R20, R13, R0.reuse, R15 ;  /* 0x000000000d147223 */ /* 0x080fe2000000000f */
[--C-:B------:R-:W-:Y:S02]  /*20690*/  HADD2.F32 R13, -RZ, R6.reuse.H0_H0 ;  /* 0x20000006ff0d7230 */ /* 0x100fe40000004100 */
[----:B------:R-:W-:Y:S01]  /*206a0*/  FFMA R19, R12, R0, R14 ;  /* 0x000000000c137223 */ /* 0x000fe2000000000e */
[-C--:B------:R-:W-:Y:S01]  /*206b0*/  FMUL R15, R162, R2.reuse ;  /* 0x00000002a20f7220 */ /* 0x080fe20000400000 */
[----:B------:R-:W-:Y:S02]  /*206c0*/  HADD2.F32 R12, -RZ, R6.H1_H1 ;  /* 0x30000006ff0c7230 */ /* 0x000fe40000004100 */
[----:B------:R-:W-:Y:S01]  /*206d0*/  FMUL R14, R161, R2 ;  /* 0x00000002a10e7220 */ /* 0x000fe20000400000 */
[----:B------:R-:W-:Y:S01]  /*206e0*/  FFMA R18, R13, R0, R15 ;  /* 0x000000000d127223 */ /* 0x000fe2000000000f */
[----:B------:R-:W-:-:S02]  /*206f0*/  HADD2.F32 R13, -RZ, R7.H0_H0 ;  /* 0x20000007ff0d7230 */ /* 0x000fc40000004100 */
[----:B------:R-:W-:Y:S01]  /*20700*/  FFMA R17, R12, R0, R14 ;  /* 0x000000000c117223 */ /* 0x000fe2000000000e */
[-C--:B------:R-:W-:Y:S01]  /*20710*/  FMUL R15, R160, R2.reuse ;  /* 0x00000002a00f7220 */ /* 0x080fe20000400000 */
[----:B------:R-:W-:Y:S02]  /*20720*/  HADD2.F32 R12, -RZ, R7.H1_H1 ;  /* 0x30000007ff0c7230 */ /* 0x000fe40000004100 */
[----:B------:R-:W-:Y:S01]  /*20730*/  FMUL R14, R155, R2 ;  /* 0x000000029b0e7220 */ /* 0x000fe20000400000 */
[----:B------:R-:W-:Y:S01]  /*20740*/  FFMA R16, R13, R0, R15 ;  /* 0x000000000d107223 */ /* 0x000fe2000000000f */
[----:B------:R-:W-:Y:S02]  /*20750*/  F2FP.F16.F32.PACK_AB R13, R19, R20 ;  /* 0x00000014130d723e */ /* 0x000fe400000000ff */
[----:B------:R-:W-:Y:S01]  /*20760*/  FFMA R15, R12, R0, R14 ;  /* 0x000000000c0f7223 */ /* 0x000fe2000000000e */
[----:B------:R-:W-:Y:S02]  /*20770*/  F2FP.F16.F32.PACK_AB R12, R21, R152 ;  /* 0x00000098150c723e */ /* 0x000fe400000000ff */
[----:B------:R-:W-:-:S02]  /*20780*/  F2FP.F16.F32.PACK_AB R14, R17, R18 ;  /* 0x00000012110e723e */ /* 0x000fc400000000ff */
[----:B------:R-:W-:-:S05]  /*20790*/  F2FP.F16.F32.PACK_AB R15, R15, R16 ;  /* 0x000000100f0f723e */ /* 0x000fca00000000ff */
        /* <DEDUP_REMOVED lines=9> */
[----:B------:R-:W-:Y:S02]  /*20830*/  UIADD3 UR5, UR45, 0x40, URZ ;  /* 0x000000402d057890 */ /* 0x000fe4000fffe03f */
[----:B------:R-:W-:Y:S01]  /*20840*/  UIADD3 UR4, UR47, 0x31000, URZ ;  /* 0x000310002f047890 */ /* 0x000fe2000fffe03f */
[----:B------:R-:W-:-:S08]  /*20850*/  UMOV UR6, UR46 ;  /* 0x0000002e00067c82 */ /* 0x000fd00008000000 */
[----:B------:R2:W-:Y:S01]  /*20860*/  UTMASTG.2D [UR4], [UR36] ;  /* 0x00000004240073b5 */ /* 0x0005e20008008000 */
[----:B------:R0:W-:Y:S01]  /*20870*/  UTMACMDFLUSH ;  /* 0x00000000000079b7 */ /* 0x0001e20000000000 */
[----:B--2---:R-:W-:-:S04]  /*20880*/  DEPBAR.LE SB0, 0x1 ;  /* 0x000080400000791a */ /* 0x004fc80000000000 */
.L_x_75:
[----:B------:R-:W-:Y:S05]  /*20890*/  BSYNC B0 ;  /* 0x0000000000007941 */ /* 0x000fea0003800000 */
.L_x_74:
[----:B------:R-:W-:Y:S06]  /*208a0*/  BAR.SYNC.DEFER_BLOCKING 0x1, 0x80 ;  /* 0x0042000000007b1d */ /* 0x000fec0000010000 */
[----:B------:R-:W-:Y:S05]  /*208b0*/  @!P0 BRA `(.L_x_76) ;  /* 0x0000000000048947 */ /* 0x000fea0003800000 */
[----:B------:R-:W-:Y:S01]  /*208c0*/  BPT.TRAP 0x1 ;  /* 0x000000040000795c */ /* 0x000fe20000300000 */
.L_x_76:
[----:B------:R-:W-:-:S04]  /*208d0*/  UIADD3 UR4, UR47, 0x344d0, URZ ;  /* 0x000344d02f047890 */ /* 0x000fc8000fffe03f */
[----:B------:R-:W-:-:S09]  /*208e0*/  UPRMT UR4, UR57, 0x654, UR4 ;  /* 0x0000065439047896 */ /* 0x000fd20008000004 */
[----:B------:R-:W-:Y:S01]  /*208f0*/  SYNCS.ARRIVE.TRANS64.RED.A1T0 RZ, [UR4], RZ ;  /* 0x000000ffffff79a7 */ /* 0x000fe20008100404 */
[----:B------:R-:W-:Y:S05]  /*20900*/  @!P0 BRA `(.L_x_77) ;  /* 0x0000000000048947 */ /* 0x000fea0003800000 */
[----:B------:R-:W-:Y:S01]  /*20910*/  BPT.TRAP 0x1 ;  /* 0x000000040000795c */ /* 0x000fe20000300000 */
.L_x_77:
[----:B------:R-:W2:Y:S02]  /*20920*/  SYNCS.PHASECHK.TRANS64.TRYWAIT P3, [UR47+0x344c0], R159 ;  /* 0x0344c09fff0075a7 */ /* 0x000ea4000806016f */
[----:B--2---:R-:W-:Y:S05]  /*20930*/  @!P3 BRA `(.L_x_78) ;  /* 0x0000013c0090b947 */ /* 0x004fea0003800000 */
.L_x_543:
[----:B-1----:R-:W2:Y:S04]  /*20940*/  LDL.LU R13, [R1] ;  /* 0x00000000010d7983 */ /* 0x002ea80000300800 */
        /* <DEDUP_REMOVED lines=92> */
.L_x_80:
[----:B------:R-:W-:Y:S05]  /*20f10*/  BSYNC B0 ;  /* 0x0000000000007941 */ /* 0x000fea0003800000 */
.L_x_79:
[----:B------:R-:W-:Y:S06]  /*20f20*/  BAR.SYNC.DEFER_BLOCKING 0x1, 0x80 ;  /* 0x0042000000007b1d */ /* 0x000fec0000010000 */
[----:B------:R-:W-:Y:S05]  /*20f30*/  @!P0 BRA `(.L_x_81) ;  /* 0x0000000000048947 */ /* 0x000fea0003800000 */
[----:B------:R-:W-:Y:S01]  /*20f40*/  BPT.TRAP 0x1 ;  /* 0x000000040000795c */ /* 0x000fe20000300000 */
.L_x_81:
[----:B------:R-:W-:-:S04]  /*20f50*/  UIADD3 UR5, UR47, 0x344d8, URZ ;  /* 0x000344d82f057890 */ /* 0x000fc8000fffe03f */
[----:B------:R-:W-:-:S09]  /*20f60*/  UPRMT UR5, UR57, 0x654, UR5 ;  /* 0x0000065439057896 */ /* 0x000fd20008000005 */
[----:B------:R-:W-:Y:S01]  /*20f70*/  SYNCS.ARRIVE.TRANS64.RED.A1T0 RZ, [UR5], RZ ;  /* 0x000000ffffff79a7 */ /* 0x000fe20008100405 */
[----:B------:R-:W-:Y:S05]  /*20f80*/  @!P0 BRA `(.L_x_82) ;  /* 0x0000000000048947 */ /* 0x000fea0003800000 */
[----:B------:R-:W-:Y:S01]  /*20f90*/  BPT.TRAP 0x1 ;  /* 0x000000040000795c */ /* 0x000fe20000300000 */
.L_x_82:
[----:B------:R-:W2:Y:S02]  /*20fa0*/  SYNCS.PHASECHK.TRANS64.TRYWAIT P3, [UR47+0x344c8], R159 ;  /* 0x0344c89fff0075a7 */ /* 0x000ea4000806016f */
[----:B--2---:R-:W-:Y:S05]  /*20fb0*/  @!P3 BRA `(.L_x_83) ;  /* 0x000001380008b947 */ /* 0x004fea0003800000 */
.L_x_544:
[----:B------:R-:W-:Y:S05]  /*20fc0*/  @P1 WARPSYNC.ALL ;  /* 0x0000000000001948 */ /* 0x000fea0003800000 */
[----:B------:R-:W1:Y:S01]  /*20fd0*/  @P1 LDSM.16.MT88.4 R8, [R3+0x33000] ;  /* 0x033000000308183b */ /* 0x000e620000004200 */
[-C--:B------:R-:W-:Y:S01]  /*20fe0*/  FMUL R24, R24, R2.reuse ;  /* 0x0000000218187220 */ /* 0x080fe20000400000 */
[-C--:B------:R-:W-:Y:S01]  /*20ff0*/  FMUL R25, R25, R2.reuse ;  /* 0x0000000219197220 */ /* 0x080fe20000400000 */
[-C--:B------:R-:W-:Y:S01]  /*21000*/  FMUL R26, R26, R2.reuse ;  /* 0x000000021a1a7220 */ /* 0x080fe20000400000 */
[----:B------:R-:W2:Y:S01]  /*21010*/  @P1 LDSM.16.MT88.4 R4, [R3+0x33800] ;  /* 0x033800000304183b */ /* 0x000ea20000004200 */
[-C--:B------:R-:W-:Y:S01]  /*21020*/  FMUL R27, R27, R2.reuse ;  /* 0x000000021b1b7220 */ /* 0x080fe20000400000 */
[-C--:B------:R-:W-:Y:S01]  /*21030*/  FMUL R28, R28, R2.reuse ;  /* 0x000000021c1c7220 */ /* 0x080fe20000400000 */
[-C--:B------:R-:W-:Y:S01]  /*21040*/  FMUL R29, R29, R2.reuse ;  /* 0x000000021d1d7220 */ /* 0x080fe20000400000 */
[-C--:B------:R-:W-:Y:S01]  /*21050*/  FMUL R30, R30, R2.reuse ;  /* 0x000000021e1e7220 */ /* 0x080fe20000400000 */
[-C--:B------:R-:W-:Y:S01]  /*21060*/  FMUL R31, R31, R2.reuse ;  /* 0x000000021f1f7220 */ /* 0x080fe20000400000 */
[----:B------:R-:W-:Y:S05]  /*21070*/  WARPSYNC.ALL ;  /* 0x0000000000007948 */ /* 0x000fea0003800000 */
[-C--:B------:R-:W-:Y:S01]  /*21080*/  FMUL R32, R32, R2.reuse ;  /* 0x0000000220207220 */ /* 0x080fe20000400000 */
[-C--:B------:R-:W-:Y:S01]  /*21090*/  FMUL R33, R33, R2.reuse ;  /* 0x0000000221217220 */ /* 0x080fe20000400000 */
[-C--:B------:R-:W-:Y:S01]  /*210a0*/  FMUL R34, R34, R2.reuse ;  /* 0x0000000222227220 */ /* 0x080fe20000400000 */
[-C--:B------:R-:W-:Y:S01]  /*210b0*/  FMUL R35, R35, R2.reuse ;  /* 0x0000000223237220 */ /* 0x080fe20000400000 */
[-C--:B------:R-:W-:Y:S01]  /*210c0*/  FMUL R36, R36, R2.reuse ;  /* 0x0000000224247220 */ /* 0x080fe20000400000 */
[-C--:B------:R-:W-:Y:S01]  /*210d0*/  FMUL R37, R37, R2.reuse ;  /* 0x0000000225257220 */ /* 0x080fe20000400000 */
[-C--:B------:R-:W-:Y:S01]  /*210e0*/  FMUL R38, R38, R2.reuse ;  /* 0x0000000226267220 */ /* 0x080fe20000400000 */
[----:B------:R-:W-:Y:S01]  /*210f0*/  FMUL R39, R39, R2 ;  /* 0x0000000227277220 */ /* 0x000fe20000400000 */
[----:B------:R-:W-:Y:S01]  /*21100*/  BSSY B0, `(.L_x_84) ;  /* 0x0000039000007945 */ /* 0x000fe20003800000 */
[----:B-1----:R-:W-:-:S02]  /*21110*/  HADD2.F32 R13, -RZ, R8.H0_H0 ;  /* 0x20000008ff0d7230 */ /* 0x002fc40000004100 */
[----:B------:R-:W-:-:S03]  /*21120*/  HADD2.F32 R12, -RZ, R8.H1_H1 ;  /* 0x30000008ff0c7230 */ /* 0x000fc60000004100 */
[-C--:B------:R-:W-:Y:S01]  /*21130*/  FFMA R24, R13, R0.reuse, R24 ;  /* 0x000000000d187223 */ /* 0x080fe20000000018 */
[--C-:B------:R-:W-:Y:S02]  /*21140*/  HADD2.F32 R13, -RZ, R9.reuse.H0_H0 ;  /* 0x20000009ff0d7230 */ /* 0x100fe40000004100 */
[-C--:B------:R-:W-:Y:S01]  /*21150*/  FFMA R25, R12, R0.reuse, R25 ;  /* 0x000000000c197223 */ /* 0x080fe20000000019 */
[----:B------:R-:W-:Y:S02]  /*21160*/  HADD2.F32 R12, -RZ, R9.H1_H1 ;  /* 0x30000009ff0c7230 */ /* 0x000fe40000004100 */
[-C--:B------:R-:W-:Y:S01]  /*21170*/  FFMA R26, R13, R0.reuse, R26 ;  /* 0x000000000d1a7223 */ /* 0x080fe2000000001a */
[--C-:B------:R-:W-:Y:S02]  /*21180*/  HADD2.F32 R13, -RZ, R10.reuse.H0_H0 ;  /* 0x2000000aff0d7230 */ /* 0x100fe40000004100 */
[----:B------:R-:W-:Y:S01]  /*21190*/  FFMA R27, R12, R0, R27 ;  /* 0x000000000c1b7223 */ /* 0x000fe2000000001b */
[----:B------:R-:W-:-:S02]  /*211a0*/  HADD2.F32 R12, -RZ, R10.H1_H1 ;  /* 0x3000000aff0c7230 */ /* 0x000fc40000004100 */
[-C--:B------:R-:W-:Y:S01]  /*211b0*/  FFMA R28, R13, R0.reuse, R28 ;  /* 0x000000000d1c7223 */ /* 0x080fe2000000001c */
[--C-:B------:R-:W-:Y:S02]  /*211c0*/  HADD2.F32 R13, -RZ, R11.reuse.H0_H0 ;  /* 0x2000000bff0d7230 */ /* 0x100fe40000004100 */
[-C--:B------:R-:W-:Y:S01]  /*211d0*/  FFMA R14, R12, R0.reuse, R29 ;  /* 0x000000000c0e7223 */ /* 0x080fe2000000001d */
[----:B------:R-:W-:Y:S02]  /*211e0*/  HADD2.F32 R12, -RZ, R11.H1_H1 ;  /* 0x3000000bff0c7230 */ /* 0x000fe40000004100 */
[----:B------:R-:W-:Y:S01]  /*211f0*/  FFMA R30, R13, R0, R30 ;  /* 0x000000000d1e7223 */ /* 0x000fe2000000001e */
[----:B------:R-:W-:Y:S02]  /*21200*/  F2FP.F16.F32.PACK_AB R13, R27, R26 ;  /* 0x0000001a1b0d723e */ /* 0x000fe400000000ff */
[----:B------:R-:W-:Y:S01]  /*21210*/  FFMA R15, R12, R0, R31 ;  /* 0x000000000c0f7223 */ /* 0x000fe2000000001f */
[----:B------:R-:W-:-:S02]  /*21220*/  F2FP.F16.F32.PACK_AB R12, R25, R24 ;  /* 0x00000018190c723e */ /* 0x000fc400000000ff */
[----:B------:R-:W-:Y:S02]  /*21230*/  F2FP.F16.F32.PACK_AB R14, R14, R28 ;  /* 0x0000001c0e0e723e */ /* 0x000fe400000000ff */
[----:B------:R-:W-:-:S05]  /*21240*/  F2FP.F16.F32.PACK_AB R15, R15, R30 ;  /* 0x0000001e0f0f723e */ /* 0x000fca00000000ff */
[----:B------:R2:W-:Y:S02]  /*21250*/  STSM.16.MT88.4 [R3+0x33000], R12 ;  /* 0x0330000c03007844 */ /* 0x0005e40000004200 */
[--C-:B--2---:R-:W-:Y:S02]  /*21260*/  HADD2.F32 R13, -RZ, R4.reuse.H0_H0 ;  /* 0x20000004ff0d7230 */ /* 0x104fe40000004100 */
        /* <DEDUP_REMOVED lines=34> */
.L_x_85:
[----:B------:R-:W-:Y:S05]  /*21490*/  BSYNC B0 ;  /* 0x0000000000007941 */ /* 0x000fea0003800000 */
.L_x_84:
[----:B------:R-:W-:Y:S06]  /*214a0*/  BAR.SYNC.DEFER_BLOCKING 0x1, 0x80 ;  /* 0x0042000000007b1d */ /* 0x000fec0000010000 */
[----:B------:R-:W-:Y:S05]  /*214b0*/  @!P0 BRA `(.L_x_86) ;  /* 0x0000000000048947 */ /* 0x000fea0003800000 */
[----:B------:R-:W-:Y:S01]  /*214c0*/  BPT.TRAP 0x1 ;  /* 0x000000040000795c */ /* 0x000fe20000300000 */
.L_x_86:
[----:B------:R-:W-:-:S04]  /*214d0*/  UIADD3 UR6, UR47, 0x344e0, URZ ;  /* 0x000344e02f067890 */ /* 0x000fc8000fffe03f */
[----:B------:R-:W-:-:S09]  /*214e0*/  UPRMT UR6, UR57, 0x654, UR6 ;  /* 0x0000065439067896 */ /* 0x000fd20008000006 */
[----:B------:R-:W-:Y:S01]  /*214f0*/  SYNCS.ARRIVE.TRANS64.RED.A1T0 RZ, [UR6], RZ ;  /* 0x000000ffffff79a7 */ /* 0x000fe20008100406 */
[----:B------:R-:W-:Y:S05]  /*21500*/  @!P0 BRA `(.L_x_87) ;  /* 0x0000000000048947 */ /* 0x000fea0003800000 */
[----:B------:R-:W-:Y:S01]  /*21510*/  BPT.TRAP 0x1 ;  /* 0x000000040000795c */ /* 0x000fe20000300000 */
.L_x_87:
[----:B------:R-:W-:-:S04]  /*21520*/  MOV R25, 0x1 ;  /* 0x0000000100197802 */ /* 0x000fc80000000f00 */
[----:B------:R-:W-:-:S04]  /*21530*/  SHF.L.U32 R25, R25, 0x1f, RZ ;  /* 0x0000001f19197819 */ /* 0x000fc800000006ff */
[----:B------:R-:W2:Y:S02]  /*21540*/  SYNCS.PHASECHK.TRANS64.TRYWAIT P3, [UR47+0x344b0], R25 ;  /* 0x0344b019ff0075a7 */ /* 0x000ea4000806016f */
[----:B--2---:R-:W-:Y:S05]  /*21550*/  @!P3 BRA `(.L_x_88) ;  /* 0x0000013000b8b947 */ /* 0x004fea0003800000 */
.L_x_545:
        /* <DEDUP_REMOVED lines=22> */
[----:B-1----:R-:W-:-:S05]  /*216c0*/  HADD2.F32 R12, -RZ, R8.H0_H0 ;  /* 0x20000008ff0c7230 */ /* 0x002fca0000004100 */
[----:B------:R-:W-:Y:S01]  /*216d0*/  FFMA R21, R12, R0, R13 ;  /* 0x000000000c157223 */ /* 0x000fe2000000000d */
[----:B------:R-:W-:Y:S02]  /*216e0*/  HADD2.F32 R12, -RZ, R8.H1_H1 ;  /* 0x30000008ff0c7230 */ /* 0x000fe40000004100 */
[----:B---3--:R-:W-:-:S04]  /*216f0*/  FMUL R13, R20, R2 ;  /* 0x00000002140d7220 */ /* 0x008fc80000400000 */
[----:B------:R-:W-:Y:S01]  /*21700*/  FFMA R20, R12, R0, R13 ;  /* 0x000000000c147223 */ /* 0x000fe2000000000d */
[----:B------:R-:W-:Y:S02]  /*21710*/  HADD2.F32 R12, -RZ, R9.H0_H0 ;  /* 0x20000009ff0c7230 */ /* 0x000fe40000004100 */
[----:B----4-:R-:W-:-:S04]  /*21720*/  FMUL R13, R19, R2 ;  /* 0x00000002130d7220 */ /* 0x010fc80000400000 */
[----:B------:R-:W-:Y:S01]  /*21730*/  FFMA R19, R12, R0, R13 ;  /* 0x000000000c137223 */ /* 0x000fe2000000000d */
[----:B------:R-:W-:Y:S02]  /*21740*/  HADD2.F32 R12, -RZ, R9.H1_H1 ;  /* 0x30000009ff0c7230 */ /* 0x000fe40000004100 */
[----:B-----5:R-:W-:-:S04]  /*21750*/  FMUL R13, R18, R2 ;  /* 0x00000002120d7220 */ /* 0x020fc80000400000 */
[----:B------:R-:W-:Y:S01]  /*21760*/  FFMA R18, R12, R0, R13 ;  /* 0x000000000c127223 */ /* 0x000fe2000000000d */
[----:B------:R-:W-:Y:S02]  /*21770*/  HADD2.F32 R12, -RZ, R10.H0_H0 ;  /* 0x2000000aff0c7230 */ /* 0x000fe40000004100 */
[----:B------:R-:W-:-:S04]  /*21780*/  FMUL R13, R17, R2 ;  /* 0x00000002110d7220 */ /* 0x000fc80000400000 */
[----:B------:R-:W-:Y:S01]  /*21790*/  FFMA R17, R12, R0, R13 ;  /* 0x000000000c117223 */ /* 0x000fe2000000000d */
[----:B------:R-:W-:Y:S02]  /*217a0*/  HADD2.F32 R12, -RZ, R10.H1_H1 ;  /* 0x3000000aff0c7230 */ /* 0x000fe40000004100 */
[----:B------:R-:W-:-:S04]  /*217b0*/  FMUL R13, R14, R2 ;  /* 0x000000020e0d7220 */ /* 0x000fc80000400000 */
[----:B------:R-:W-:Y:S01]  /*217c0*/  FFMA R14, R12, R0, R13 ;  /* 0x000000000c0e7223 */ /* 0x000fe2000000000d */
[--C-:B------:R-:W-:Y:S02]  /*217d0*/  HADD2.F32 R12, -RZ, R11.reuse.H0_H0 ;  /* 0x2000000bff0c7230 */ /* 0x100fe40000004100 */
[----:B------:R-:W-:Y:S02]  /*217e0*/  FMUL R13, R16, R2 ;  /* 0x00000002100d7220 */ /* 0x000fe40000400000 */
[----:B------:R-:W-:Y:S02]  /*217f0*/  F2FP.F16.F32.PACK_AB R14, R14, R17 ;  /* 0x000000110e0e723e */ /* 0x000fe400000000ff */
[----:B------:R-:W-:Y:S01]  /*21800*/  FFMA R16, R12, R0, R13 ;  /* 0x000000000c107223 */ /* 0x000fe2000000000d */
[----:B------:R-:W-:Y:S02]  /*21810*/  HADD2.F32 R12, -RZ, R11.H1_H1 ;  /* 0x3000000bff0c7230 */ /* 0x000fe40000004100 */
[----:B------:R-:W-:-:S04]  /*21820*/  FMUL R13, R15, R2 ;  /* 0x000000020f0d7220 */ /* 0x000fc80000400000 */
        /* <DEDUP_REMOVED lines=48> */
.L_x_90:
[----:B------:R-:W-:Y:S05]  /*21b30*/  BSYNC B0 ;  /* 0x0000000000007941 */ /* 0x000fea0003800000 */
.L_x_89:
[----:B------:R-:W-:Y:S06]  /*21b40*/  BAR.SYNC.DEFER_BLOCKING 0x1, 0x80 ;  /* 0x0042000000007b1d */ /* 0x000fec0000010000 */
[----:B------:R-:W-:Y:S05]  /*21b50*/  @!P0 BRA `(.L_x_91) ;  /* 0x0000000000048947 */ /* 0x000fea0003800000 */
[----:B------:R-:W-:Y:S01]  /*21b60*/  BPT.TRAP 0x1 ;  /* 0x000000040000795c */ /* 0x000fe20000300000 */
.L_x_91:
[----:B------:R-:W-:-:S04]  /*21b70*/  UIADD3 UR7, UR47, 0x344e8, URZ ;  /* 0x000344e82f077890 */ /* 0x000fc8000fffe03f */
[----:B------:R-:W-:-:S09]  /*21b80*/  UPRMT UR7, UR57, 0x654, UR7 ;  /* 0x0000065439077896 */ /* 0x000fd20008000007 */
[----:B------:R-:W-:Y:S01]  /*21b90*/  SYNCS.ARRIVE.TRANS64.RED.A1T0 RZ, [UR7], RZ ;  /* 0x000000ffffff79a7 */ /* 0x000fe20008100407 */
[----:B------:R-:W-:Y:S05]  /*21ba0*/  @!P0 BRA `(.L_x_92) ;  /* 0x0000000000048947 */ /* 0x000fea0003800000 */
[----:B------:R-:W-:Y:S01]  /*21bb0*/  BPT.TRAP 0x1 ;  /* 0x000000040000795c */ /* 0x000fe20000300000 */
.L_x_92:
[----:B------:R-:W2:Y:S02]  /*21bc0*/  SYNCS.PHASECHK.TRANS64.TRYWAIT P3, [UR47+0x344b8], R25 ;  /* 0x0344b819ff0075a7 */ /* 0x000ea4000806016f */
[----:B--2---:R-:W-:Y:S05]  /*21bd0*/  @!P3 BRA `(.L_x_93) ;  /* 0x0000012c0030b947 */ /* 0x004fea0003800000 */
.L_x_546:
        /* <DEDUP_REMOVED lines=88> */
[----:B------:R-:W-:Y:S02]  /*22160*/  UIADD3 UR9, UR45, 0x40, URZ ;  /* 0x000000402d097890 */ /* 0x000fe4000fffe03f */
[----:B------:R-:W-:-:S09]  /*22170*/  UIADD3 UR8, UR47, 0x31000, URZ ;  /* 0x000310002f087890 */ /* 0x000fd2000fffe03f */
[----:B------:R2:W-:Y:S01]  /*22180*/  UTMASTG.2D [UR8], [UR36] ;  /* 0x00000008240073b5 */ /* 0x0005e20008008000 */
[----:B------:R0:W-:Y:S01]  /*22190*/  UTMACMDFLUSH ;  /* 0x00000000000079b7 */ /* 0x0001e20000000000 */
[----:B--2---:R-:W-:-:S04]  /*221a0*/  DEPBAR.LE SB0, 0x1 ;  /* 0x000080400000791a */ /* 0x004fc80000000000 */
.L_x_95:
[----:B------:R-:W-:Y:S05]  /*221b0*/  BSYNC B0 ;  /* 0x0000000000007941 */ /* 0x000fea0003800000 */
.L_x_94:
[----:B------:R-:W-:Y:S06]  /*221c0*/  BAR.SYNC.DEFER_BLOCKING 0x1, 0x80 ;  /* 0x0042000000007b1d */ /* 0x000fec0000010000 */
[----:B------:R-:W-:Y:S05]  /*221d0*/  @!P0 BRA `(.L_x_96) ;  /* 0x0000000000048947 */ /* 0x000fea0003800000 */
[----:B------:R-:W-:Y:S01]  /*221e0*/  BPT.TRAP 0x1 ;  /* 0x000000040000795c */ /* 0x000fe20000300000 */
.L_x_96:
[----:B------:R-:W-:Y:S01]  /*221f0*/  SYNCS.ARRIVE.TRANS64.RED.A1T0 RZ, [UR4], RZ ;  /* 0x000000ffffff79a7 */ /* 0x000fe20008100404 */
[----:B------:R-:W-:Y:S05]  /*22200*/  @!P0 BRA `(.L_x_97) ;  /* 0x0000000000048947 */ /* 0x000fea0003800000 */
[----:B------:R-:W-:Y:S01]  /*22210*/  BPT.TRAP 0x1 ;  /* 0x000000040000795c */ /* 0x000fe20000300000 */
.L_x_97:
[----:B------:R-:W2:Y:S02]  /*22220*/  SYNCS.PHASECHK.TRANS64.TRYWAIT P3, [UR47+0x344c0], R25 ;  /* 0x0344c019ff0075a7 */ /* 0x000ea4000806016f */
[----:B--2---:R-:W-:Y:S05]  /*22230*/  @!P3 BRA `(.L_x_98) ;  /* 0x0000012400b0b947 */ /* 0x004fea0003800000 */
.L_x_547:
        /* <DEDUP_REMOVED lines=93> */
.L_x_100:
[----:B------:R-:W-:Y:S05]  /*22810*/  BSYNC B0 ;  /* 0x0000000000007941 */ /* 0x000fea0003800000 */
.L_x_99:
[----:B------:R-:W-:Y:S06]  /*22820*/  BAR.SYNC.DEFER_BLOCKING 0x1, 0x80 ;  /* 0x0042000000007b1d */ /* 0x000fec0000010000 */
[----:B------:R-:W-:Y:S05]  /*22830*/  @!P0 BRA `(.L_x_101) ;  /* 0x0000000000048947 */ /* 0x000fea0003800000 */
[----:B------:R-:W-:Y:S01]  /*22840*/  BPT.TRAP 0x1 ;  /* 0x000000040000795c */ /* 0x000fe20000300000 */
.L_x_101:
[----:B------:R-:W-:Y:S01]  /*22850*/  SYNCS.ARRIVE.TRANS64.RED.A1T0 RZ, [UR5], RZ ;  /* 0x000000ffffff79a7 */ /* 0x000fe20008100405 */
[----:B------:R-:W-:Y:S05]  /*22860*/  @!P0 BRA `(.L_x_102) ;  /* 0x0000000000048947 */ /* 0x000fea0003800000 */
[----:B------:R-:W-:Y:S01]  /*22870*/  BPT.TRAP 0x1 ;  /* 0x000000040000795c */ /* 0x000fe20000300000 */
.L_x_102:
[----:B------:R-:W2:Y:S02]  /*22880*/  SYNCS.PHASECHK.TRANS64.TRYWAIT P3, [UR47+0x344c8], R25 ;  /* 0x0344c819ff0075a7 */ /* 0x000ea4000806016f */
[----:B--2---:R-:W-:Y:S05]  /*22890*/  @!P3 BRA `(.L_x_103) ;  /* 0x000001200030b947 */ /* 0x004fea0003800000 */
.L_x_548:
        /* <DEDUP_REMOVED lines=21> */
[----:B-1----:R-:W-:-:S05]  /*229f0*/  HADD2.F32 R12, -RZ, R8.H0_H0 ;  /* 0x20000008ff0c7230 */ /* 0x002fca0000004100 */
[----:B------:R-:W-:Y:S01]  /*22a00*/  FFMA R40, R12, R0, R40 ;  /* 0x000000000c287223 */ /* 0x000fe20000000028 */
[----:B------:R-:W-:-:S05]  /*22a10*/  HADD2.F32 R12, -RZ, R8.H1_H1 ;  /* 0x30000008ff0c7230 */ /* 0x000fca0000004100 */
[----:B------:R-:W-:Y:S01]  /*22a20*/  FFMA R41, R12, R0, R41 ;  /* 0x000000000c297223 */ /* 0x000fe20000000029 */
[----:B------:R-:W-:-:S05]  /*22a30*/  HADD2.F32 R12, -RZ, R9.H0_H0 ;  /* 0x20000009ff0c7230 */ /* 0x000fca0000004100 */
[----:B------:R-:W-:Y:S01]  /*22a40*/  FFMA R42, R12, R0, R42 ;  /* 0x000000000c2a7223 */ /* 0x000fe2000000002a */
[----:B------:R-:W-:-:S05]  /*22a50*/  HADD2.F32 R12, -RZ, R9.H1_H1 ;  /* 0x30000009ff0c7230 */ /* 0x000fca0000004100 */
[----:B------:R-:W-:Y:S01]  /*22a60*/  FFMA R13, R12, R0, R43 ;  /* 0x000000000c0d7223 */ /* 0x000fe2000000002b */
[----:B------:R-:W-:-:S04]  /*22a70*/  HADD2.F32 R12, -RZ, R10.H0_H0 ;  /* 0x2000000aff0c7230 */ /* 0x000fc80000004100 */
[----:B------:R-:W-:Y:S01]  /*22a80*/  F2FP.F16.F32.PACK_AB R13, R13, R42 ;  /* 0x0000002a0d0d723e */ /* 0x000fe200000000ff */
        /* <DEDUP_REMOVED lines=8> */
[----:B------:R-:W-:-:S04]  /*22b10*/  F2FP.F16.F32.PACK_AB R12, R41, R40 ;  /* 0x00000028290c723e */ /* 0x000fc800000000ff */
        /* <DEDUP_REMOVED lines=37> */
.L_x_105:
[----:B------:R-:W-:Y:S05]  /*22d70*/  BSYNC B0 ;  /* 0x0000000000007941 */ /* 0x000fea0003800000 */
.L_x_104:
[----:B------:R-:W-:Y:S06]  /*22d80*/  BAR.SYNC.DEFER_BLOCKING 0x1, 0x80 ;  /* 0x0042000000007b1d */ /* 0x000fec0000010000 */
[----:B------:R-:W-:Y:S05]  /*22d90*/  @!P0 BRA `(.L_x_106) ;  /* 0x0000000000048947 */ /* 0x000fea0003800000 */
[----:B------:R-:W-:Y:S01]  /*22da0*/  BPT.TRAP 0x1 ;  /* 0x000000040000795c */ /* 0x000fe20000300000 */
.L_x_106:
[----:B------:R-:W-:Y:S01]  /*22db0*/  SYNCS.ARRIVE.TRANS64.RED.A1T0 RZ, [UR6], RZ ;  /* 0x000000ffffff79a7 */ /* 0x000fe20008100406 */
[----:B------:R-:W-:Y:S05]  /*22dc0*/  @!P0 BRA `(.L_x_107) ;  /* 0x0000000000048947 */ /* 0x000fea0003800000 */
[----:B------:R-:W-:Y:S01]  /*22dd0*/  BPT.TRAP 0x1 ;  /* 0x000000040000795c */ /* 0x000fe20000300000 */
.L_x_107:
[----:B------:R-:W2:Y:S02]  /*22de0*/  SYNCS.PHASECHK.TRANS64.TRYWAIT P3, [UR47+0x344b0], R159 ;  /* 0x0344b09fff0075a7 */ /* 0x000ea4000806016f */
[----:B--2---:R-:W-:Y:S05]  /*22df0*/  @!P3 BRA `(.L_x_108) ;  /* 0x0000011800f0b947 */ /* 0x004fea0003800000 */
.L_x_549:
        /* <DEDUP_REMOVED lines=93> */
.L_x_110:
[----:B------:R-:W-:Y:S05]  /*233d0*/  BSYNC B0 ;  /* 0x0000000000007941 */ /* 0x000fea0003800000 */
.L_x_109:
[----:B------:R-:W-:Y:S06]  /*233e0*/  BAR.SYNC.DEFER_BLOCKING 0x1, 0x80 ;  /* 0x0042000000007b1d */ /* 0x000fec0000010000 */
[----:B------:R-:W-:Y:S05]  /*233f0*/  @!P0 BRA `(.L_x_111) ;  /* 0x0000000000048947 */ /* 0x000fea0003800000 */
[----:B------:R-:W-:Y:S01]  /*23400*/  BPT.TRAP 0x1 ;  /* 0x000000040000795c */ /* 0x000fe20000300000 */
.L_x_111:
[----:B------:R-:W-:Y:S01]  /*23410*/  SYNCS.ARRIVE.TRANS64.RED.A1T0 RZ, [UR7], RZ ;  /* 0x000000ffffff79a7 */ /* 0x000fe20008100407 */
[----:B------:R-:W-:Y:S05]  /*23420*/  @!P0 BRA `(.L_x_112) ;  /* 0x0000000000048947 */ /* 0x000fea0003800000 */
[----:B------:R-:W-:Y:S01]  /*23430*/  BPT.TRAP 0x1 ;  /* 0x000000040000795c */ /* 0x000fe20000300000 */
.L_x_112:
[----:B------:R-:W2:Y:S02]  /*23440*/  SYNCS.PHASECHK.TRANS64.TRYWAIT P3, [UR47+0x344b8], R159 ;  /* 0x0344b89fff0075a7 */ /* 0x000ea4000806016f */
[----:B--2---:R-:W-:Y:S05]  /*23450*/  @!P3 BRA `(.L_x_113) ;  /* 0x000001140070b947 */ /* 0x004fea0003800000 */
.L_x_550:
        /* <DEDUP_REMOVED lines=93> */
.L_x_115:
[----:B------:R-:W-:Y:S05]  /*23a30*/  BSYNC B0 ;  /* 0x0000000000007941 */ /* 0x000fea0003800000 */
.L_x_114:
[----:B------:R-:W-:Y:S06]  /*23a40*/  BAR.SYNC.DEFER_BLOCKING 0x1, 0x80 ;  /* 0x0042000000007b1d */ /* 0x000fec0000010000 */
[----:B------:R-:W-:Y:S05]  /*23a50*/  @!P0 BRA `(.L_x_116) ;  /* 0x0000000000048947 */ /* 0x000fea0003800000 */
[----:B------:R-:W-:Y:S01]  /*23a60*/  BPT.TRAP 0x1 ;  /* 0x000000040000795c */ /* 0x000fe20000300000 */
.L_x_116:
[----:B------:R-:W-:Y:S01]  /*23a70*/  SYNCS.ARRIVE.TRANS64.RED.A1T0 RZ, [UR4], RZ ;  /* 0x000000ffffff79a7 */ /* 0x000fe20008100404 */
[----:B------:R-:W-:Y:S05]  /*23a80*/  @!P0 BRA `(.L_x_117) ;  /* 0x0000000000048947 */ /* 0x000fea0003800000 */
[----:B------:R-:W-:Y:S01]  /*23a90*/  BPT.TRAP 0x1 ;  /* 0x000000040000795c */ /* 0x000fe20000300000 */
.L_x_117:
[----:B------:R-:W2:Y:S02]  /*23aa0*/  SYNCS.PHASECHK.TRANS64.TRYWAIT P3, [UR47+0x344c0], R159 ;  /* 0x0344c09fff0075a7 */ /* 0x000ea4000806016f */
[----:B--2---:R-:W-:Y:S05]  /*23ab0*/  @!P3 BRA `(.L_x_118) ;  /* 0x0000010c00f0b947 */ /* 0x004fea0003800000 */
.L_x_551:
        /* <DEDUP_REMOVED lines=93> */
.L_x_120:
[----:B------:R-:W-:Y:S05]  /*24090*/  BSYNC B0 ;  /* 0x0000000000007941 */ /* 0x000fea0003800000 */
.L_x_119:
[----:B------:R-:W-:Y:S06]  /*240a0*/  BAR.SYNC.DEFER_BLOCKING 0x1, 0x80 ;  /* 0x0042000000007b1d */ /* 0x000fec0000010000 */
[----:B------:R-:W-:Y:S05]  /*240b0*/  @!P0 BRA `(.L_x_121) ;  /* 0x0000000000048947 */ /* 0x000fea0003800000 */
[----:B------:R-:W-:Y:S01]  /*240c0*/  BPT.TRAP 0x1 ;  /* 0x000000040000795c */ /* 0x000fe20000300000 */
.L_x_121:
[----:B------:R-:W-:Y:S01]  /*240d0*/  SYNCS.ARRIVE.TRANS64.RED.A1T0 RZ, [UR5], RZ ;  /* 0x000000ffffff79a7 */ /* 0x000fe20008100405 */
[----:B------:R-:W-:Y:S05]  /*240e0*/  @!P0 BRA `(.L_x_122) ;  /* 0x0000000000048947 */ /* 0x000fea0003800000 */
[----:B------:R-:W-:Y:S01]  /*240f0*/  BPT.TRAP 0x1 ;  /* 0x000000040000795c */ /* 0x000fe20000300000 */
.L_x_122:
[----:B------:R-:W2:Y:S02]  /*24100*/  SYNCS.PHASECHK.TRANS64.TRYWAIT P3, [UR47+0x344c8], R159 ;  /* 0x0344c89fff0075a7 */ /* 0x000ea4000806016f */
[----:B--2---:R-:W-:Y:S05]  /*24110*/  @!P3 BRA `(.L_x_123) ;  /* 0x000001080070b947 */ /* 0x004fea0003800000 */
.L_x_552:
        /* <DEDUP_REMOVED lines=77> */
.L_x_125:
[----:B------:R-:W-:Y:S05]  /*245f0*/  BSYNC B0 ;  /* 0x0000000000007941 */ /* 0x000fea0003800000 */
.L_x_124:
[----:B------:R-:W-:Y:S06]  /*24600*/  BAR.SYNC.DEFER_BLOCKING 0x1, 0x80 ;  /* 0x0042000000007b1d */ /* 0x000fec0000010000 */
[----:B------:R-:W-:Y:S05]  /*24610*/  @!P0 BRA `(.L_x_126) ;  /* 0x0000000000048947 */ /* 0x000fea0003800000 */
[----:B------:R-:W-:Y:S01]  /*24620*/  BPT.TRAP 0x1 ;  /* 0x000000040000795c */ /* 0x000fe20000300000 */
.L_x_126:
[----:B------:R-:W-:Y:S01]  /*24630*/  SYNCS.ARRIVE.TRANS64.RED.A1T0 RZ, [UR6], RZ ;  /* 0x000000ffffff79a7 */ /* 0x000fe20008100406 */
[----:B------:R-:W-:Y:S05]  /*24640*/  @!P0 BRA `(.L_x_127) ;  /* 0x0000000000048947 */ /* 0x000fea0003800000 */
[----:B------:R-:W-:Y:S01]  /*24650*/  BPT.TRAP 0x1 ;  /* 0x000000040000795c */ /* 0x000fe20000300000 */
.L_x_127:
[----:B------:R-:W2:Y:S02]  /*24660*/  SYNCS.PHASECHK.TRANS64.TRYWAIT P3, [UR47+0x344b0], R25 ;  /* 0x0344b019ff0075a7 */ /* 0x000ea4000806016f */
[----:B--2---:R-:W-:Y:S05]  /*24670*/  @!P3 BRA `(.L_x_128) ;  /* 0x000001040030b947 */ /* 0x004fea0003800000 */
.L_x_553:
        /* <DEDUP_REMOVED lines=27> */
[----:B------:R-:W-:-:S04]  /*24830*/  HADD2.F32 R13, -RZ, R9.H0_H0 ;  /* 0x20000009ff0d7230 */ /* 0x000fc80000004100 */
[----:B------:R-:W-:Y:S01]  /*24840*/  F2FP.F16.F32.PACK_AB R12, R12, R14 ;  /* 0x0000000e0c0c723e */ /* 0x000fe200000000ff */
        /* <DEDUP_REMOVED lines=11> */
[----:B------:R-:W-:Y:S02]  /*24900*/  HADD2.F32 R13, -RZ, R11.H0_H0 ;  /* 0x2000000bff0d7230 */ /* 0x000fe40000004100 */
[----:B------:R-:W-:-:S04]  /*24910*/  FMUL R14, R16, R2 ;  /* 0x00000002100e7220 */ /* 0x000fc80000400000 */
        /* <DEDUP_REMOVED lines=51> */
.L_x_130:
[----:B------:R-:W-:Y:S05]  /*24c50*/  BSYNC B0 ;  /* 0x0000000000007941 */ /* 0x000fea0003800000 */
.L_x_129:
[----:B------:R-:W-:Y:S06]  /*24c60*/  BAR.SYNC.DEFER_BLOCKING 0x1, 0x80 ;  /* 0x0042000000007b1d */ /* 0x000fec0000010000 */
[----:B------:R-:W-:Y:S05]  /*24c70*/  @!P0 BRA `(.L_x_131) ;  /* 0x0000000000048947 */ /* 0x000fea0003800000 */
[----:B------:R-:W-:Y:S01]  /*24c80*/  BPT.TRAP 0x1 ;  /* 0x000000040000795c */ /* 0x000fe20000300000 */
.L_x_131:
[----:B------:R-:W-:Y:S01]  /*24c90*/  SYNCS.ARRIVE.TRANS64.RED.A1T0 RZ, [UR7], RZ ;  /* 0x000000ffffff79a7 */ /* 0x000fe20008100407 */
[----:B------:R-:W-:Y:S05]  /*24ca0*/  @!P0 BRA `(.L_x_132) ;  /* 0x0000000000048947 */ /* 0x000fea0003800000 */
[----:B------:R-:W-:Y:S01]  /*24cb0*/  BPT.TRAP 0x1 ;  /* 0x000000040000795c */ /* 0x000fe20000300000 */
.L_x_132:
[----:B------:R-:W2:Y:S02]  /*24cc0*/  SYNCS.PHASECHK.TRANS64.TRYWAIT P3, [UR47+0x344b8], R25 ;  /* 0x0344b819ff0075a7 */ /* 0x000ea4000806016f */
[----:B--2---:R-:W-:Y:S05]  /*24cd0*/  @!P3 BRA `(.L_x_133) ;  /* 0x000000fc00b0b947 */ /* 0x004fea0003800000 */
.L_x_554:
        /* <DEDUP_REMOVED lines=93> */
.L_x_135:
[----:B------:R-:W-:Y:S05]  /*252b0*/  BSYNC B0 ;  /* 0x0000000000007941 */ /* 0x000fea0003800000 */
.L_x_134:
[----:B------:R-:W-:Y:S06]  /*252c0*/  BAR.SYNC.DEFER_BLOCKING 0x1, 0x80 ;  /* 0x0042000000007b1d */ /* 0x000fec0000010000 */
[----:B------:R-:W-:Y:S05]  /*252d0*/  @!P0 BRA `(.L_x_136) ;  /* 0x0000000000048947 */ /* 0x000fea0003800000 */
[----:B------:R-:W-:Y:S01]  /*252e0*/  BPT.TRAP 0x1 ;  /* 0x000000040000795c */ /* 0x000fe20000300000 */
.L_x_136:
[----:B------:R-:W-:Y:S01]  /*252f0*/  SYNCS.ARRIVE.TRANS64.RED.A1T0 RZ, [UR4], RZ ;  /* 0x000000ffffff79a7 */ /* 0x000fe20008100404 */
[----:B------:R-:W-:Y:S05]  /*25300*/  @!P0 BRA `(.L_x_137) ;  /* 0x0000000000048947 */ /* 0x000fea0003800000 */
[----:B------:R-:W-:Y:S01]  /*25310*/  BPT.TRAP 0x1 ;  /* 0x000000040000795c */ /* 0x000fe20000300000 */
.L_x_137:
[----:B------:R-:W2:Y:S02]  /*25320*/  SYNCS.PHASECHK.TRANS64.TRYWAIT P3, [UR47+0x344c0], R25 ;  /* 0x0344c019ff0075a7 */ /* 0x000ea4000806016f */
[----:B--2---:R-:W-:Y:S05]  /*25330*/  @!P3 BRA `(.L_x_138) ;  /* 0x000000f80030b947 */ /* 0x004fea0003800000 */
.L_x_555:
        /* <DEDUP_REMOVED lines=93> */
.L_x_140:
[----:B------:R-:W-:Y:S05]  /*25910*/  BSYNC B0 ;  /* 0x0000000000007941 */ /* 0x000fea0003800000 */
.L_x_139:
[----:B------:R-:W-:Y:S06]  /*25920*/  BAR.SYNC.DEFER_BLOCKING 0x1, 0x80 ;  /* 0x0042000000007b1d */ /* 0x000fec0000010000 */
[----:B------:R-:W-:Y:S05]  /*25930*/  @!P0 BRA `(.L_x_141) ;  /* 0x0000000000048947 */ /* 0x000fea0003800000 */
[----:B------:R-:W-:Y:S01]  /*25940*/  BPT.TRAP 0x1 ;  /* 0x000000040000795c */ /* 0x000fe20000300000 */
.L_x_141:
[----:B------:R-:W-:Y:S01]  /*25950*/  SYNCS.ARRIVE.TRANS64.RED.A1T0 RZ, [UR5], RZ ;  /* 0x000000ffffff79a7 */ /* 0x000fe20008100405 */
[----:B------:R-:W-:Y:S05]  /*25960*/  @!P0 BRA `(.L_x_142) ;  /* 0x0000000000048947 */ /* 0x000fea0003800000 */
[----:B------:R-:W-:Y:S01]  /*25970*/  BPT.TRAP 0x1 ;  /* 0x000000040000795c */ /* 0x000fe20000300000 */
.L_x_142:
[----:B------:R-:W2:Y:S02]  /*25980*/  SYNCS.PHASECHK.TRANS64.TRYWAIT P3, [UR47+0x344c8], R25 ;  /* 0x0344c819ff0075a7 */ /* 0x000ea4000806016f */
[----:B--2---:R-:W-:Y:S05]  /*25990*/  @!P3 BRA `(.L_x_143) ;  /* 0x000000f000b0b947 */ /* 0x004fea0003800000 */
.L_x_556:
        /* <DEDUP_REMOVED lines=22> */
[----:B------:R-:W-:-:S03]  /*25b00*/  HADD2.F32 R12, -RZ, R8.H0_H0 ;  /* 0x20000008ff0c7230 */ /* 0x000fc60000004100 */
[-C--:B------:R-:W-:Y:S01]  /*25b10*/  FFMA R74, R13, R0.reuse, R74 ;  /* 0x000000000d4a7223 */ /* 0x080fe2000000004a */
[----:B------:R-:W-:Y:S02]  /*25b20*/  HADD2.F32 R13, -RZ, R9.H1_H1 ;  /* 0x30000009ff0d7230 */ /* 0x000fe40000004100 */
[-C--:B------:R-:W-:Y:S01]  /*25b30*/  FFMA R72, R12, R0.reuse, R72 ;  /* 0x000000000c487223 */ /* 0x080fe20000000048 */
[----:B------:R-:W-:Y:S02]  /*25b40*/  HADD2.F32 R12, -RZ, R8.H1_H1 ;  /* 0x30000008ff0c7230 */ /* 0x000fe40000004100 */
[-C--:B------:R-:W-:Y:S01]  /*25b50*/  FFMA R75, R13, R0.reuse, R75 ;  /* 0x000000000d4b7223 */ /* 0x080fe2000000004b */
[----:B------:R-:W-:Y:S02]  /*25b60*/  HADD2.F32 R13, -RZ, R10.H0_H0 ;  /* 0x2000000aff0d7230 */ /* 0x000fe40000004100 */
[----:B------:R-:W-:-:S03]  /*25b70*/  FFMA R12, R12, R0, R73 ;  /* 0x000000000c0c7223 */ /* 0x000fc60000000049 */
[----:B------:R-:W-:Y:S01]  /*25b80*/  FFMA R76, R13, R0, R76 ;  /* 0x000000000d4c7223 */ /* 0x000fe2000000004c */
[----:B------:R-:W-:Y:S01]  /*25b90*/  HADD2.F32 R13, -RZ, R10.H1_H1 ;  /* 0x3000000aff0d7230 */ /* 0x000fe20000004100 */
[----:B------:R-:W-:-:S04]  /*25ba0*/  F2FP.F16.F32.PACK_AB R12, R12, R72 ;  /* 0x000000480c0c723e */ /* 0x000fc800000000ff */
        /* <DEDUP_REMOVED lines=44> */
.L_x_145:
[----:B------:R-:W-:Y:S05]  /*25e70*/  BSYNC B0 ;  /* 0x0000000000007941 */ /* 0x000fea0003800000 */
.L_x_144:
[----:B------:R-:W-:Y:S06]  /*25e80*/  BAR.SYNC.DEFER_BLOCKING 0x1, 0x80 ;  /* 0x0042000000007b1d */ /* 0x000fec0000010000 */
[----:B------:R-:W-:Y:S05]  /*25e90*/  @!P0 BRA `(.L_x_146) ;  /* 0x0000000000048947 */ /* 0x000fea0003800000 */
[----:B------:R-:W-:Y:S01]  /*25ea0*/  BPT.TRAP 0x1 ;  /* 0x000000040000795c */ /* 0x000fe20000300000 */
.L_x_146:
[----:B------:R-:W-:Y:S01]  /*25eb0*/  SYNCS.ARRIVE.TRANS64.RED.A1T0 RZ, [UR6], RZ ;  /* 0x000000ffffff79a7 */ /* 0x000fe20008100406 */
[----:B------:R-:W-:Y:S05]  /*25ec0*/  @!P0 BRA `(.L_x_147) ;  /* 0x0000000000048947 */ /* 0x000fea0003800000 */
[----:B------:R-:W-:Y:S01]  /*25ed0*/  BPT.TRAP 0x1 ;  /* 0x000000040000795c */ /* 0x000fe20000300000 */
.L_x_147:
[----:B------:R-:W2:Y:S02]  /*25ee0*/  SYNCS.PHASECHK.TRANS64.TRYWAIT P3, [UR47+0x344b0], R159 ;  /* 0x0344b09fff0075a7 */ /* 0x000ea4000806016f */
[----:B--2---:R-:W-:Y:S05]  /*25ef0*/  @!P3 BRA `(.L_x_148) ;  /* 0x000000ec0070b947 */ /* 0x004fea0003800000 */
.L_x_557:
        /* <DEDUP_REMOVED lines=34> */
[----:B------:R-:W-:-:S04]  /*26120*/  HADD2.F32 R14, -RZ, R10.H0_H0 ;  /* 0x2000000aff0e7230 */ /* 0x000fc80000004100 */
[----:B------:R-:W-:Y:S01]  /*26130*/  F2FP.F16.F32.PACK_AB R13, R13, R15 ;  /* 0x0000000f0d0d723e */ /* 0x000fe200000000ff */
        /* <DEDUP_REMOVED lines=11> */
[----:B------:R-:W-:-:S04]  /*261f0*/  F2FP.F16.F32.PACK_AB R14, R17, R18 ;  /* 0x00000012110e723e */ /* 0x000fc800000000ff */
        /* <DEDUP_REMOVED lines=45> */
.L_x_150:
[----:B------:R-:W-:Y:S05]  /*264d0*/  BSYNC B0 ;  /* 0x0000000000007941 */ /* 0x000fea0003800000 */
.L_x_149:
[----:B------:R-:W-:Y:S06]  /*264e0*/  BAR.SYNC.DEFER_BLOCKING 0x1, 0x80 ;  /* 0x0042000000007b1d */ /* 0x000fec0000010000 */
[----:B------:R-:W-:Y:S05]  /*264f0*/  @!P0 BRA `(.L_x_151) ;  /* 0x0000000000048947 */ /* 0x000fea0003800000 */
[----:B------:R-:W-:Y:S01]  /*26500*/  BPT.TRAP 0x1 ;  /* 0x000000040000795c */ /* 0x000fe20000300000 */
.L_x_151:
[----:B------:R-:W-:Y:S01]  /*26510*/  SYNCS.ARRIVE.TRANS64.RED.A1T0 RZ, [UR7], RZ ;  /* 0x000000ffffff79a7 */ /* 0x000fe20008100407 */
[----:B------:R-:W-:Y:S05]  /*26520*/  @!P0 BRA `(.L_x_152) ;  /* 0x0000000000048947 */ /* 0x000fea0003800000 */
[----:B------:R-:W-:Y:S01]  /*26530*/  BPT.TRAP 0x1 ;  /* 0x000000040000795c */ /* 0x000fe20000300000 */
.L_x_152:
[----:B------:R-:W2:Y:S02]  /*26540*/  SYNCS.PHASECHK.TRANS64.TRYWAIT P3, [UR47+0x344b8], R159 ;  /* 0x0344b89fff0075a7 */ /* 0x000ea4000806016f */
[----:B--2---:R-:W-:Y:S05]  /*26550*/  @!P3 BRA `(.L_x_153) ;  /* 0x000000e400f0b947 */ /* 0x004fea0003800000 */
.L_x_558:
        /* <DEDUP_REMOVED lines=93> */
.L_x_155:
[----:B------:R-:W-:Y:S05]  /*26b30*/  BSYNC B0 ;  /* 0x0000000000007941 */ /* 0x000fea0003800000 */
.L_x_154:
[----:B------:R-:W-:Y:S06]  /*26b40*/  BAR.SYNC.DEFER_BLOCKING 0x1, 0x80 ;  /* 0x0042000000007b1d */ /* 0x000fec0000010000 */
[----:B------:R-:W-:Y:S05]  /*26b50*/  @!P0 BRA `(.L_x_156) ;  /* 0x0000000000048947 */ /* 0x000fea0003800000 */
[----:B------:R-:W-:Y:S01]  /*26b60*/  BPT.TRAP 0x1 ;  /* 0x000000040000795c */ /* 0x000fe20000300000 */
.L_x_156:
[----:B------:R-:W-:Y:S01]  /*26b70*/  SYNCS.ARRIVE.TRANS64.RED.A1T0 RZ, [UR4], RZ ;  /* 0x000000ffffff79a7 */ /* 0x000fe20008100404 */
[----:B------:R-:W-:Y:S05]  /*26b80*/  @!P0 BRA `(.L_x_157) ;  /* 0x0000000000048947 */ /* 0x000fea0003800000 */
[----:B------:R-:W-:Y:S01]  /*26b90*/  BPT.TRAP 0x1 ;  /* 0x000000040000795c */ /* 0x000fe20000300000 */
.L_x_157:
[----:B------:R-:W2:Y:S02]  /*26ba0*/  SYNCS.PHASECHK.TRANS64.TRYWAIT P3, [UR47+0x344c0], R159 ;  /* 0x0344c09fff0075a7 */ /* 0x000ea4000806016f */
[----:B--2---:R-:W-:Y:S05]  /*26bb0*/  @!P3 BRA `(.L_x_158) ;  /* 0x000000e00070b947 */ /* 0x004fea0003800000 */
.L_x_559:
        /* <DEDUP_REMOVED lines=47> */
[----:B------:R-:W-:Y:S01]  /*26eb0*/  F2FP.F16.F32.PACK_AB R14, R17, R18 ;  /* 0x00000012110e723e */ /* 0x000fe200000000ff */
[----:B------:R-:W-:Y:S02]  /*26ec0*/  HADD2.F32 R18, -RZ, R7.H0_H0 ;  /* 0x20000007ff127230 */ /* 0x000fe40000004100 */
[----:B------:R-:W-:Y:S01]  /*26ed0*/  FMUL R17, R24, R2 ;  /* 0x0000000218117220 */ /* 0x000fe20000400000 */
[----:B------:R-:W-:Y:S01]  /*26ee0*/  F2FP.F16.F32.PACK_AB R15, R15, R16 ;  /* 0x000000100f0f723e */ /* 0x000fe200000000ff */
[----:B------:R-:W-:-:S04]  /*26ef0*/  HADD2.F32 R16, -RZ, R6.H0_H0 ;  /* 0x20000006ff107230 */ /* 0x000fc80000004100 */
        /* <DEDUP_REMOVED lines=12> */
[----:B------:R-:W-:Y:S02]  /*26fc0*/  FMUL R15, R28, R2 ;  /* 0x000000021c0f7220 */ /* 0x000fe40000400000 */
[----:B------:R-:W-:Y:S01]  /*26fd0*/  FFMA R13, R14, R0, R12 ;  /* 0x000000000e0d7223 */ /* 0x000fe2000000000c */
[----:B------:R-:W-:Y:S02]  /*26fe0*/  HADD2.F32 R12, -RZ, R6.H1_H1 ;  /* 0x30000006ff0c7230 */ /* 0x000fe40000004100 */
[----:B------:R-:W-:Y:S01]  /*26ff0*/  FMUL R14, R27, R2 ;  /* 0x000000021b0e7220 */ /* 0x000fe20000400000 */
[----:B------:R-:W-:Y:S01]  /*27000*/  FFMA R15, R16, R0, R15 ;  /* 0x00000000100f7223 */ /* 0x000fe2000000000f */
[----:B------:R-:W-:Y:S01]  /*27010*/  FMUL R16, R26, R2 ;  /* 0x000000021a107220 */ /* 0x000fe20000400000 */
[----:B------:R-:W-:Y:S01]  /*27020*/  F2FP.F16.F32.PACK_AB R13, R13, R19 ;  /* 0x000000130d0d723e */ /* 0x000fe200000000ff */
[----:B------:R-:W-:Y:S01]  /*27030*/  FFMA R14, R12, R0, R14 ;  /* 0x000000000c0e7223 */ /* 0x000fe2000000000e */
[----:B------:R-:W-:-:S02]  /*27040*/  HADD2.F32 R12, -RZ, R7.H1_H1 ;  /* 0x30000007ff0c7230 */ /* 0x000fc40000004100 */
[-C--:B------:R-:W-:Y:S02]  /*27050*/  FFMA R16, R18, R0.reuse, R16 ;  /* 0x0000000012107223 */ /* 0x080fe40000000010 */
[----:B------:R-:W-:Y:S01]  /*27060*/  F2FP.F16.F32.PACK_AB R14, R14, R15 ;  /* 0x0000000f0e0e723e */ /* 0x000fe200000000ff */
[----:B------:R-:W-:Y:S01]  /*27070*/  FFMA R17, R12, R0, R17 ;  /* 0x000000000c117223 */ /* 0x000fe20000000011 */
[----:B------:R-:W-:-:S04]  /*27080*/  F2FP.F16.F32.PACK_AB R12, R20, R21 ;  /* 0x00000015140c723e */ /* 0x000fc800000000ff */
        /* <DEDUP_REMOVED lines=16> */
.L_x_160:
[----:B------:R-:W-:Y:S05]  /*27190*/  BSYNC B0 ;  /* 0x0000000000007941 */ /* 0x000fea0003800000 */
.L_x_159:
[----:B------:R-:W-:Y:S06]  /*271a0*/  BAR.SYNC.DEFER_BLOCKING 0x1, 0x80 ;  /* 0x0042000000007b1d */ /* 0x000fec0000010000 */
[----:B------:R-:W-:Y:S05]  /*271b0*/  @!P0 BRA `(.L_x_161) ;  /* 0x0000000000048947 */ /* 0x000fea0003800000 */
[----:B------:R-:W-:Y:S01]  /*271c0*/  BPT.TRAP 0x1 ;  /* 0x000000040000795c */ /* 0x000fe20000300000 */
.L_x_161:
[----:B------:R-:W-:Y:S01]  /*271d0*/  SYNCS.ARRIVE.TRANS64.RED.A1T0 RZ, [UR5], RZ ;  /* 0x000000ffffff79a7 */ /* 0x000fe20008100405 */
[----:B------:R-:W-:Y:S05]  /*271e0*/  @!P0 BRA `(.L_x_162) ;  /* 0x0000000000048947 */ /* 0x000fea0003800000 */
[----:B------:R-:W-:Y:S01]  /*271f0*/  BPT.TRAP 0x1 ;  /* 0x000000040000795c */ /* 0x000fe20000300000 */
.L_x_162:
[----:B------:R-:W2:Y:S02]  /*27200*/  SYNCS.PHASECHK.TRANS64.TRYWAIT P3, [UR47+0x344c8], R159 ;  /* 0x0344c89fff0075a7 */ /* 0x000ea4000806016f */
[----:B--2---:R-:W-:Y:S05]  /*27210*/  @!P3 BRA `(.L_x_163) ;  /* 0x000000d800f0b947 */ /* 0x004fea0003800000 */
.L_x_560:
[----:B------:R-:W-:Y:S05]  /*27220*/  @P1 WARPSYNC.ALL ;  /* 0x0000000000001948 */ /* 0x000fea0003800000 */
[----:B------:R-:W2:Y:S01]  /*27230*/  @P1 LDSM.16.MT88.4 R8, [R3+0x33000] ;  /* 0x033000000308183b */ /* 0x000ea20000004200 */
[-C--:B------:R-:W-:Y:S01]  /*27240*/  FMUL R88, R88, R2.reuse ;  /* 0x0000000258587220 */ /* 0x080fe20000400000 */
[-C--:B------:R-:W-:Y:S01]  /*27250*/  FMUL R89, R89, R2.reuse ;  /* 0x0000000259597220 */ /* 0x080fe20000400000 */
[-C--:B------:R-:W-:Y:S01]  /*27260*/  FMUL R91, R91, R2.reuse ;  /* 0x000000025b5b7220 */ /* 0x080fe20000400000 */
[----:B------:R-:W3:Y:S01]  /*27270*/  @P1 LDSM.16.MT88.4 R4, [R3+0x33800] ;  /* 0x033800000304183b */ /* 0x000ee20000004200 */
[-C--:B-1----:R-:W-:Y:S01]  /*27280*/  FMUL R15, R92, R2.reuse ;  /* 0x000000025c0f7220 */ /* 0x082fe20000400000 */
[-C--:B------:R-:W-:Y:S01]  /*27290*/  FMUL R17, R94, R2.reuse ;  /* 0x000000025e117220 */ /* 0x080fe20000400000 */
[-C--:B------:R-:W-:Y:S01]  /*272a0*/  FMUL R95, R95, R2.reuse ;  /* 0x000000025f5f7220 */ /* 0x080fe20000400000 */
[-C--:B------:R-:W-:Y:S01]  /*272b0*/  FMUL R97, R97, R2.reuse ;  /* 0x0000000261617220 */ /* 0x080fe20000400000 */
[----:B------:R-:W-:Y:S05]  /*272c0*/  WARPSYNC.ALL ;  /* 0x0000000000007948 */ /* 0x000fea0003800000 */
[-C--:B------:R-:W-:Y:S01]  /*272d0*/  FMUL R19, R98, R2.reuse ;  /* 0x0000000262137220 */ /* 0x080fe20000400000 */
[-C--:B------:R-:W-:Y:S01]  /*272e0*/  FMUL R99, R99, R2.reuse ;  /* 0x0000000263637220 */ /* 0x080fe20000400000 */
[-C--:B------:R-:W-:Y:S01]  /*272f0*/  FMUL R101, R101, R2.reuse ;  /* 0x0000000265657220 */ /* 0x080fe20000400000 */
[----:B------:R-:W-:Y:S01]  /*27300*/  FMUL R103, R103, R2 ;  /* 0x0000000267677220 */ /* 0x000fe20000400000 */
[----:B------:R-:W-:Y:S01]  /*27310*/  BSSY B0, `(.L_x_164) ;  /* 0x000003e000007945 */ /* 0x000fe20003800000 */
[----:B--2---:R-:W-:-:S02]  /*27320*/  HADD2.F32 R12, -RZ, R8.H0_H0 ;  /* 0x20000008ff0c7230 */ /* 0x004fc40000004100 */
[----:B------:R-:W-:Y:S02]  /*27330*/  HADD2.F32 R13, -RZ, R8.H1_H1 ;  /* 0x30000008ff0d7230 */ /* 0x000fe40000004100 */
[----:B------:R-:W-:Y:S02]  /*27340*/  HADD2.F32 R14, -RZ, R9.H0_H0 ;  /* 0x20000009ff0e7230 */ /* 0x000fe40000004100 */
[-C--:B------:R-:W-:Y:S01]  /*27350*/  FFMA R12, R12, R0.reuse, R88 ;  /* 0x000000000c0c7223 */ /* 0x080fe20000000058 */
[----:B------:R-:W-:Y:S02]  /*27360*/  HADD2.F32 R16, -RZ, R10.H1_H1 ;  /* 0x3000000aff107230 */ /* 0x000fe40000004100 */
[----:B------:R-:W-:Y:S01]  /*27370*/  FFMA R13, R13, R0, R89 ;  /* 0x000000000d0d7223 */ /* 0x000fe20000000059 */
[----:B------:R-:W-:Y:S02]  /*27380*/  HADD2.F32 R18, -RZ, R11.H1_H1 ;  /* 0x3000000bff127230 */ /* 0x000fe40000004100 */
[----:B---3--:R-:W-:-:S02]  /*27390*/  HADD2.F32 R20, -RZ, R5.H1_H1 ;  /* 0x30000005ff147230 */ /* 0x008fc40000004100 */
[----:B------:R-:W-:Y:S01]  /*273a0*/  F2FP.F16.F32.PACK_AB R12, R13, R12 ;  /* 0x0000000c0d0c723e */ /* 0x000fe200000000ff */
[----:B------:R-:W-:Y:S01]  /*273b0*/  FMUL R13, R90, R2 ;  /* 0x000000025a0d7220 */ /* 0x000fe20000400000 */
[-C--:B------:R-:W-:Y:S01]  /*273c0*/  FFMA R95, R18, R0.reuse, R95 ;  /* 0x00000000125f7223 */ /* 0x080fe2000000005f */
[----:B------:R-:W-:Y:S02]  /*273d0*/  HADD2.F32 R18, -RZ, R4.H1_H1 ;  /* 0x30000004ff127230 */ /* 0x000fe40000004100 */
[----:B------:R-:W-:Y:S01]  /*273e0*/  FFMA R13, R14, R0, R13 ;  /* 0x000000000e0d7223 */ /* 0x000fe2000000000d */
[----:B------:R-:W-:-:S05]  /*273f0*/  HADD2.F32 R14, -RZ, R9.H1_H1 ;  /* 0x30000009ff0e7230 */ /* 0x000fca0000004100 */
[----:B------:R-:W-:-:S05]  /*27400*/  FFMA R14, R14, R0, R91 ;  /* 0x000000000e0e7223 */ /* 0x000fca000000005b */
[----:B------:R-:W-:Y:S01]  /*27410*/  F2FP.F16.F32.PACK_AB R13, R14, R13 ;  /* 0x0000000d0e0d723e */ /* 0x000fe200000000ff */
[----:B------:R-:W-:-:S05]  /*27420*/  HADD2.F32 R14, -RZ, R10.H0_H0 ;  /* 0x2000000aff0e7230 */ /* 0x000fca0000004100 */
[----:B------:R-:W-:Y:S01]  /*27430*/  FFMA R14, R14, R0, R15 ;  /* 0x000000000e0e7223 */ /* 0x000fe2000000000f */
[----:B------:R-:W-:-:S04]  /*27440*/  FMUL R15, R93, R2 ;  /* 0x000000025d0f7220 */ /* 0x000fc80000400000 */
[----:B------:R-:W-:Y:S01]  /*27450*/  FFMA R15, R16, R0, R15 ;  /* 0x00000000100f7223 */ /* 0x000fe2000000000f */
[----:B------:R-:W-:-:S04]  /*27460*/  HADD2.F32 R16, -RZ, R11.H0_H0 ;  /* 0x2000000bff107230 */ /* 0x000fc80000004100 */
[----:B------:R-:W-:Y:S01]  /*27470*/  F2FP.F16.F32.PACK_AB R14, R15, R14 ;  /* 0x0000000e0f0e723e */ /* 0x000fe200000000ff */
[----:B------:R-:W-:Y:S01]  /*27480*/  FFMA R16, R16, R0, R17 ;  /* 0x0000000010107223 */ /* 0x000fe20000000011 */
[----:B------:R-:W-:-:S04]  /*27490*/  FMUL R17, R96, R2 ;  /* 0x0000000260117220 */ /* 0x000fc80000400000 */
[----:B------:R-:W-:Y:S01]  /*274a0*/  F2FP.F16.F32.PACK_AB R15, R95, R16 ;  /* 0x000000105f0f723e */ /* 0x000fe200000000ff */
[----:B------:R-:W-:-:S04]  /*274b0*/  HADD2.F32 R16, -RZ, R4.H0_H0 ;  /* 0x20000004ff107230 */ /* 0x000fc80000004100 */
[----:B------:R1:W-:Y:S01]  /*274c0*/  STSM.16.MT88.4 [R3+0x33000], R12 ;  /* 0x0330000c03007844 */ /* 0x0003e20000004200 */
[-C--:B------:R-:W-:Y:S01]  /*274d0*/  FFMA R16, R16, R0.reuse, R17 ;  /* 0x0000000010107223 */ /* 0x080fe20000000011 */
[----:B------:R-:W-:Y:S01]  /*274e0*/  FFMA R17, R18, R0, R97 ;  /* 0x0000000012117223 */ /* 0x000fe20000000061 */
[----:B------:R-:W-:Y:S02]  /*274f0*/  HADD2.F32 R18, -RZ, R5.H0_H0 ;  /* 0x20000005ff127230 */ /* 0x000fe40000004100 */
[--C-:B-1----:R-:W-:Y:S02]  /*27500*/  HADD2.F32 R12, -RZ, R6.reuse.H0_H0 ;  /* 0x20000006ff0c7230 */ /* 0x102fe40000004100 */
[----:B------:R-:W-:Y:S01]  /*27510*/  FMUL R15, R100, R2 ;  /* 0x00000002640f7220 */ /* 0x000fe20000400000 */
[-C--:B------:R-:W-:Y:S01]  /*27520*/  FFMA R13, R18, R0.reuse, R19 ;  /* 0x00000000120d7223 */ /* 0x080fe20000000013 */
[----:B------:R-:W-:Y:S01]  /*27530*/  FFMA R14, R20, R0, R99 ;  /* 0x00000000140e7223 */ /* 0x000fe20000000063 */
[----:B------:R-:W-:-:S02]  /*27540*/  HADD2.F32 R18, -RZ, R6.H1_H1 ;  /* 0x30000006ff127230 */ /* 0x000fc40000004100 */
[----:B------:R-:W-:Y:S01]  /*27550*/  FFMA R15, R12, R0, R15 ;  /* 0x000000000c0f7223 */ /* 0x000fe2000000000f */
[--C-:B------:R-:W-:Y:S02]  /*27560*/  HADD2.F32 R12, -RZ, R7.reuse.H0_H0 ;  /* 0x20000007ff0c7230 */ /* 0x100fe40000004100 */
[----:B------:R-:W-:Y:S01]  /*27570*/  FMUL R19, R102, R2 ;  /* 0x0000000266137220 */ /* 0x000fe20000400000 */
[----:B------:R-:W-:Y:S02]  /*27580*/  HADD2.F32 R20, -RZ, R7.H1_H1 ;  /* 0x30000007ff147230 */ /* 0x000fe40000004100 */
[-C--:B------:R-:W-:Y:S01]  /*27590*/  FFMA R18, R18, R0.reuse, R101 ;  /* 0x0000000012127223 */ /* 0x080fe20000000065 */
[----:B------:R-:W-:Y:S01]  /*275a0*/  F2FP.F16.F32.PACK_AB R13, R14, R13 ;  /* 0x0000000d0e0d723e */ /* 0x000fe200000000ff */
[----:B------:R-:W-:Y:S01]  /*275b0*/  FFMA R19, R12, R0, R19 ;  /* 0x000000000c137223 */ /* 0x000fe20000000013 */
        /* <DEDUP_REMOVED lines=19> */
.L_x_165:
[----:B------:R-:W-:Y:S05]  /*276f0*/  BSYNC B0 ;  /* 0x0000000000007941 */ /* 0x000fea0003800000 */
.L_x_164:
[----:B------:R-:W-:Y:S06]  /*27700*/  BAR.SYNC.DEFER_BLOCKING 0x1, 0x80 ;  /* 0x0042000000007b1d */ /* 0x000fec0000010000 */
[----:B------:R-:W-:Y:S05]  /*27710*/  @!P0 BRA `(.L_x_166) ;  /* 0x0000000000048947 */ /* 0x000fea0003800000 */
[----:B------:R-:W-:Y:S01]  /*27720*/  BPT.TRAP 0x1 ;  /* 0x000000040000795c */ /* 0x000fe20000300000 */
.L_x_166:
[----:B------:R-:W-:Y:S01]  /*27730*/  SYNCS.ARRIVE.TRANS64.RED.A1T0 RZ, [UR6], RZ ;  /* 0x000000ffffff79a7 */ /* 0x000fe20008100406 */
[----:B------:R-:W-:Y:S05]  /*27740*/  @!P0 BRA `(.L_x_167) ;  /* 0x0000000000048947 */ /* 0x000fea0003800000 */
[----:B------:R-:W-:Y:S01]  /*27750*/  BPT.TRAP 0x1 ;  /* 0x000000040000795c */ /* 0x000fe20000300000 */
.L_x_167:
[----:B------:R-:W2:Y:S02]  /*27760*/  SYNCS.PHASECHK.TRANS64.TRYWAIT P3, [UR47+0x344b0], R25 ;  /* 0x0344b019ff0075a7 */ /* 0x000ea4000806016f */
[----:B--2---:R-:W-:Y:S05]  /*27770*/  @!P3 BRA `(.L_x_168) ;  /* 0x000000d400b0b947 */ /* 0x004fea0003800000 */
.L_x_561:
        /* <DEDUP_REMOVED lines=21> */
[----:B-1----:R-:W-:-:S02]  /*278d0*/  HADD2.F32 R14, -RZ, R8.H1_H1 ;  /* 0x30000008ff0e7230 */ /* 0x002fc40000004100 */
[-C--:B--2---:R-:W-:Y:S01]  /*278e0*/  FMUL R13, R13, R2.reuse ;  /* 0x000000020d0d7220 */ /* 0x084fe20000400000 */
[----:B---3--:R-:W-:Y:S01]  /*278f0*/  FMUL R15, R12, R2 ;  /* 0x000000020c0f7220 */ /* 0x008fe20000400000 */
[----:B------:R-:W-:-:S03]  /*27900*/  HADD2.F32 R12, -RZ, R8.H0_H0 ;  /* 0x20000008ff0c7230 */ /* 0x000fc60000004100 */
[-C--:B------:R-:W-:Y:S01]  /*27910*/  FFMA R15, R14, R0.reuse, R15 ;  /* 0x000000000e0f7223 */ /* 0x080fe2000000000f */
[--C-:B------:R-:W-:Y:S02]  /*27920*/  HADD2.F32 R14, -RZ, R9.reuse.H0_H0 ;  /* 0x20000009ff0e7230 */ /* 0x100fe40000004100 */
[----:B------:R-:W-:Y:S01]  /*27930*/  FFMA R12, R12, R0, R13 ;  /* 0x000000000c0c7223 */ /* 0x000fe2000000000d */
[-C--:B----4-:R-:W-:Y:S01]  /*27940*/  FMUL R13, R17, R2.reuse ;  /* 0x00000002110d7220 */ /* 0x090fe20000400000 */
[----:B-----5:R-:W-:Y:S01]  /*27950*/  FMUL R17, R16, R2 ;  /* 0x0000000210117220 */ /* 0x020fe20000400000 */
[----:B------:R-:W-:Y:S02]  /*27960*/  HADD2.F32 R16, -RZ, R9.H1_H1 ;  /* 0x30000009ff107230 */ /* 0x000fe40000004100 */
[----:B------:R-:W-:Y:S01]  /*27970*/  FFMA R13, R14, R0, R13 ;  /* 0x000000000e0d7223 */ /* 0x000fe2000000000d */
[----:B------:R-:W-:Y:S01]  /*27980*/  F2FP.F16.F32.PACK_AB R12, R15, R12 ;  /* 0x0000000c0f0c723e */ /* 0x000fe200000000ff */
[----:B------:R-:W-:Y:S01]  /*27990*/  FMUL R15, R32, R2 ;  /* 0x00000002200f7220 */ /* 0x000fe20000400000 */
[----:B------:R-:W-:Y:S01]  /*279a0*/  FFMA R14, R16, R0, R17 ;  /* 0x00000000100e7223 */ /* 0x000fe20000000011 */
[----:B------:R-:W-:-:S02]  /*279b0*/  HADD2.F32 R16, -RZ, R10.H1_H1 ;  /* 0x3000000aff107230 */ /* 0x000fc40000004100 */
[----:B------:R-:W-:Y:S02]  /*279c0*/  FMUL R17, R31, R2 ;  /* 0x000000021f117220 */ /* 0x000fe40000400000 */
[----:B------:R-:W-:Y:S01]  /*279d0*/  F2FP.F16.F32.PACK_AB R13, R14, R13 ;  /* 0x0000000d0e0d723e */ /* 0x000fe200000000ff */
[----:B------:R-:W-:-:S05]  /*279e0*/  HADD2.F32 R14, -RZ, R10.H0_H0 ;  /* 0x2000000aff0e7230 */ /* 0x000fca0000004100 */
[-C--:B------:R-:W-:Y:S01]  /*279f0*/  FFMA R14, R14, R0.reuse, R15 ;  /* 0x000000000e0e7223 */ /* 0x080fe2000000000f */
[----:B------:R-:W-:Y:S01]  /*27a00*/  FFMA R15, R16, R0, R17 ;  /* 0x00000000100f7223 */ /* 0x000fe20000000011 */
[-C--:B------:R-:W-:Y:S01]  /*27a10*/  FMUL R17, R19, R2.reuse ;  /* 0x0000000213117220 */ /* 0x080fe20000400000 */
[----:B------:R-:W-:Y:S01]  /*27a20*/  FMUL R19, R18, R2 ;  /* 0x0000000212137220 */ /* 0x000fe20000400000 */
[--C-:B------:R-:W-:Y:S02]  /*27a30*/  HADD2.F32 R16, -RZ, R11.reuse.H0_H0 ;  /* 0x2000000bff107230 */ /* 0x100fe40000004100 */
[----:B------:R-:W-:Y:S01]  /*27a40*/  HADD2.F32 R18, -RZ, R11.H1_H1 ;  /* 0x3000000bff127230 */ /* 0x000fe20000004100 */
[----:B------:R-:W-:Y:S02]  /*27a50*/  F2FP.F16.F32.PACK_AB R14, R15, R14 ;  /* 0x0000000e0f0e723e */ /* 0x000fe400000000ff */
[-C--:B------:R-:W-:Y:S02]  /*27a60*/  FFMA R16, R16, R0.reuse, R17 ;  /* 0x0000000010107223 */ /* 0x080fe40000000011 */
[----:B------:R-:W-:Y:S01]  /*27a70*/  FFMA R17, R18, R0, R19 ;  /* 0x0000000012117223 */ /* 0x000fe20000000013 */
[-C--:B------:R-:W-:Y:S01]  /*27a80*/  FMUL R19, R21, R2.reuse ;  /* 0x0000000215137220 */ /* 0x080fe20000400000 */
[----:B------:R-:W-:Y:S01]  /*27a90*/  FMUL R21, R20, R2 ;  /* 0x0000000214157220 */ /* 0x000fe20000400000 */
[----:B------:R-:W-:-:S02]  /*27aa0*/  HADD2.F32 R18, -RZ, R4.H0_H0 ;  /* 0x20000004ff127230 */ /* 0x000fc40000004100 */
[----:B------:R-:W-:Y:S01]  /*27ab0*/  HADD2.F32 R20, -RZ, R4.H1_H1 ;  /* 0x30000004ff147230 */ /* 0x000fe20000004100 */
[----:B------:R-:W-:Y:S02]  /*27ac0*/  F2FP.F16.F32.PACK_AB R15, R17, R16 ;  /* 0x00000010110f723e */ /* 0x000fe400000000ff */
[-C--:B------:R-:W-:Y:S02]  /*27ad0*/  FFMA R18, R18, R0.reuse, R19 ;  /* 0x0000000012127223 */ /* 0x080fe40000000013 */
[----:B------:R-:W-:Y:S01]  /*27ae0*/  FFMA R19, R20, R0, R21 ;  /* 0x0000000014137223 */ /* 0x000fe20000000015 */
[-C--:B------:R-:W-:Y:S01]  /*27af0*/  FMUL R21, R27, R2.reuse ;  /* 0x000000021b157220 */ /* 0x080fe20000400000 */
[----:B------:R-:W-:Y:S01]  /*27b00*/  FMUL R27, R24, R2 ;  /* 0x00000002181b7220 */ /* 0x000fe20000400000 */
[--C-:B------:R-:W-:Y:S01]  /*27b10*/  HADD2.F32 R20, -RZ, R5.reuse.H0_H0 ;  /* 0x20000005ff147230 */ /* 0x100fe20000004100 */
[----:B------:R1:W-:Y:S01]  /*27b20*/  STSM.16.MT88.4 [R3+0x30000], R12 ;  /* 0x0300000c03007844 */ /* 0x0003e20000004200 */
[----:B------:R-:W-:Y:S01]  /*27b30*/  HADD2.F32 R24, -RZ, R5.H1_H1 ;  /* 0x30000005ff187230 */ /* 0x000fe20000004100 */
[----:B------:R-:W-:-:S02]  /*27b40*/  F2FP.F16.F32.PACK_AB R16, R19, R18 ;  /* 0x000000121310723e */ /* 0x000fc400000000ff */
[-C--:B------:R-:W-:Y:S02]  /*27b50*/  FFMA R21, R20, R0.reuse, R21 ;  /* 0x0000000014157223 */ /* 0x080fe40000000015 */
[----:B------:R-:W-:Y:S01]  /*27b60*/  FFMA R20, R24, R0, R27 ;  /* 0x0000000018147223 */ /* 0x000fe2000000001b */
[-C--:B------:R-:W-:Y:S01]  /*27b70*/  FMUL R27, R29, R2.reuse ;  /* 0x000000021d1b7220 */ /* 0x080fe20000400000 */
[-C--:B------:R-:W-:Y:S01]  /*27b80*/  FMUL R29, R26, R2.reuse ;  /* 0x000000021a1d7220 */ /* 0x080fe20000400000 */
[--C-:B------:R-:W-:Y:S02]  /*27b90*/  HADD2.F32 R24, -RZ, R6.reuse.H0_H0 ;  /* 0x20000006ff187230 */ /* 0x100fe40000004100 */
[----:B------:R-:W-:Y:S01]  /*27ba0*/  FMUL R31, R28, R2 ;  /* 0x000000021c1f7220 */ /* 0x000fe20000400000 */
[----:B------:R-:W-:Y:S01]  /*27bb0*/  HADD2.F32 R26, -RZ, R6.H1_H1 ;  /* 0x30000006ff1a7230 */ /* 0x000fe20000004100 */
[----:B------:R-:W-:Y:S01]  /*27bc0*/  F2FP.F16.F32.PACK_AB R17, R20, R21 ;  /* 0x000000151411723e */ /* 0x000fe200000000ff */
[----:B------:R-:W-:-:S02]  /*27bd0*/  HADD2.F32 R28, -RZ, R7.H1_H1 ;  /* 0x30000007ff1c7230 */ /* 0x000fc40000004100 */
[-C--:B------:R-:W-:Y:S01]  /*27be0*/  FFMA R27, R24, R0.reuse, R27 ;  /* 0x00000000181b7223 */ /* 0x080fe2000000001b */
[----:B------:R-:W-:Y:S01]  /*27bf0*/  FFMA R24, R26, R0, R29 ;  /* 0x000000001a187223 */ /* 0x000fe2000000001d */
[----:B------:R-:W-:Y:S02]  /*27c00*/  HADD2.F32 R26, -RZ, R7.H0_H0 ;  /* 0x20000007ff1a7230 */ /* 0x000fe40000004100 */
[----:B------:R-:W-:Y:S02]  /*27c10*/  FMUL R29, R30, R2 ;  /* 0x000000021e1d7220 */ /* 0x000fe40000400000 */
[----:B------:R-:W-:Y:S02]  /*27c20*/  F2FP.F16.F32.PACK_AB R18, R24, R27 ;  /* 0x0000001b1812723e */ /* 0x000fe400000000ff */
[-C--:B------:R-:W-:Y:S01]  /*27c30*/  FFMA R29, R26, R0.reuse, R29 ;  /* 0x000000001a1d7223 */ /* 0x080fe2000000001d */
[----:B------:R-:W-:-:S05]  /*27c40*/  FFMA R26, R28, R0, R31 ;  /* 0x000000001c1a7223 */ /* 0x000fca000000001f */
        /* <DEDUP_REMOVED lines=16> */
.L_x_170:
[----:B------:R-:W-:Y:S05]  /*27d50*/  BSYNC B0 ;  /* 0x0000000000007941 */ /* 0x000fea0003800000 */
.L_x_169:
[----:B------:R-:W-:Y:S06]  /*27d60*/  BAR.SYNC.DEFER_BLOCKING 0x1, 0x80 ;  /* 0x0042000000007b1d */ /* 0x000fec0000010000 */
[----:B------:R-:W-:Y:S05]  /*27d70*/  @!P0 BRA `(.L_x_171) ;  /* 0x0000000000048947 */ /* 0x000fea0003800000 */
[----:B------:R-:W-:Y:S01]  /*27d80*/  BPT.TRAP 0x1 ;  /* 0x000000040000795c */ /* 0x000fe20000300000 */
.L_x_171:
[----:B------:R-:W-:Y:S01]  /*27d90*/  SYNCS.ARRIVE.TRANS64.RED.A1T0 RZ, [UR7], RZ ;  /* 0x000000ffffff79a7 */ /* 0x000fe20008100407 */
[----:B------:R-:W-:Y:S05]  /*27da0*/  @!P0 BRA `(.L_x_172) ;  /* 0x0000000000048947 */ /* 0x000fea0003800000 */
[----:B------:R-:W-:Y:S01]  /*27db0*/  BPT.TRAP 0x1 ;  /* 0x000000040000795c */ /* 0x000fe20000300000 */
.L_x_172:
[----:B------:R-:W2:Y:S02]  /*27dc0*/  SYNCS.PHASECHK.TRANS64.TRYWAIT P3, [UR47+0x344b8], R25 ;  /* 0x0344b819ff0075a7 */ /* 0x000ea4000806016f */
[----:B--2---:R-:W-:Y:S05]  /*27dd0*/  @!P3 BRA `(.L_x_173) ;  /* 0x000000d00030b947 */ /* 0x004fea0003800000 */
.L_x_562:
        /* <DEDUP_REMOVED lines=21> */
[----:B-1----:R-:W-:-:S02]  /*27f30*/  HADD2.F32 R16, -RZ, R9.H0_H0 ;  /* 0x20000009ff107230 */ /* 0x002fc40000004100 */
[----:B------:R-:W-:Y:S02]  /*27f40*/  HADD2.F32 R18, -RZ, R9.H1_H1 ;  /* 0x30000009ff127230 */ /* 0x000fe40000004100 */
[-C--:B--2---:R-:W-:Y:S01]  /*27f50*/  FMUL R13, R13, R2.reuse ;  /* 0x000000020d0d7220 */ /* 0x084fe20000400000 */
[-C--:B---3--:R-:W-:Y:S01]  /*27f60*/  FMUL R15, R14, R2.reuse ;  /* 0x000000020e0f7220 */ /* 0x088fe20000400000 */
[--C-:B------:R-:W-:Y:S02]  /*27f70*/  HADD2.F32 R14, -RZ, R8.reuse.H1_H1 ;  /* 0x30000008ff0e7230 */ /* 0x100fe40000004100 */
[-C--:B----4-:R-:W-:Y:S01]  /*27f80*/  FMUL R17, R12, R2.reuse ;  /* 0x000000020c117220 */ /* 0x090fe20000400000 */
[----:B------:R-:W-:Y:S02]  /*27f90*/  HADD2.F32 R12, -RZ, R8.H0_H0 ;  /* 0x20000008ff0c7230 */ /* 0x000fe40000004100 */
[----:B-----5:R-:W-:-:S03]  /*27fa0*/  FMUL R19, R19, R2 ;  /* 0x0000000213137220 */ /* 0x020fc60000400000 */
[-C--:B------:R-:W-:Y:S01]  /*27fb0*/  FFMA R12, R12, R0.reuse, R13 ;  /* 0x000000000c0c7223 */ /* 0x080fe2000000000d */
[-C--:B------:R-:W-:Y:S01]  /*27fc0*/  FFMA R13, R14, R0.reuse, R15 ;  /* 0x000000000e0d7223 */ /* 0x080fe2000000000f */
[-C--:B------:R-:W-:Y:S01]  /*27fd0*/  FFMA R14, R16, R0.reuse, R17 ;  /* 0x00000000100e7223 */ /* 0x080fe20000000011 */
[----:B------:R-:W-:Y:S01]  /*27fe0*/  FFMA R15, R18, R0, R19 ;  /* 0x00000000120f7223 */ /* 0x000fe20000000013 */
[--C-:B------:R-:W-:Y:S02]  /*27ff0*/  HADD2.F32 R16, -RZ, R10.reuse.H0_H0 ;  /* 0x2000000aff107230 */ /* 0x100fe40000004100 */
[-C--:B------:R-:W-:Y:S01]  /*28000*/  FMUL R17, R24, R2.reuse ;  /* 0x0000000218117220 */ /* 0x080fe20000400000 */
[----:B------:R-:W-:Y:S01]  /*28010*/  FMUL R19, R21, R2 ;  /* 0x0000000215137220 */ /* 0x000fe20000400000 */
[----:B------:R-:W-:Y:S01]  /*28020*/  HADD2.F32 R18, -RZ, R10.H1_H1 ;  /* 0x3000000aff127230 */ /* 0x000fe20000004100 */
[----:B------:R-:W-:Y:S01]  /*28030*/  F2FP.F16.F32.PACK_AB R12, R13, R12 ;  /* 0x0000000c0d0c723e */ /* 0x000fe200000000ff */
[----:B------:R-:W-:-:S02]  /*28040*/  HADD2.F32 R24, -RZ, R11.H1_H1 ;  /* 0x3000000bff187230 */ /* 0x000fc40000004100 */
[----:B------:R-:W-:Y:S01]  /*28050*/  FMUL R21, R20, R2 ;  /* 0x0000000214157220 */ /* 0x000fe20000400000 */
[----:B------:R-:W-:Y:S02]  /*28060*/  HADD2.F32 R20, -RZ, R11.H0_H0 ;  /* 0x2000000bff147230 */ /* 0x000fe40000004100 */
[-C--:B------:R-:W-:Y:S01]  /*28070*/  FFMA R17, R16, R0.reuse, R17 ;  /* 0x0000000010117223 */ /* 0x080fe20000000011 */
[----:B------:R-:W-:Y:S01]  /*28080*/  FFMA R16, R18, R0, R19 ;  /* 0x0000000012107223 */ /* 0x000fe20000000013 */
[----:B------:R-:W-:Y:S01]  /*28090*/  FMUL R27, R27, R2 ;  /* 0x000000021b1b7220 */ /* 0x000fe20000400000 */
[----:B------:R-:W-:Y:S01]  /*280a0*/  F2FP.F16.F32.PACK_AB R13, R15, R14 ;  /* 0x0000000e0f0d723e */ /* 0x000fe200000000ff */
[----:B------:R-:W-:Y:S01]  /*280b0*/  FFMA R21, R20, R0, R21 ;  /* 0x0000000014157223 */ /* 0x000fe20000000015 */
[--C-:B------:R-:W-:Y:S02]  /*280c0*/  HADD2.F32 R20, -RZ, R4.reuse.H0_H0 ;  /* 0x20000004ff147230 */ /* 0x100fe40000004100 */
[----:B------:R-:W-:Y:S01]  /*280d0*/  FMUL R19, R29, R2 ;  /* 0x000000021d137220 */ /* 0x000fe20000400000 */
[----:B------:R-:W-:Y:S01]  /*280e0*/  FFMA R18, R24, R0, R27 ;  /* 0x0000000018127223 */ /* 0x000fe2000000001b */
[----:B------:R-:W-:Y:S01]  /*280f0*/  HADD2.F32 R24, -RZ, R4.H1_H1 ;  /* 0x30000004ff187230 */ /* 0x000fe20000004100 */
[----:B------:R-:W-:Y:S01]  /*28100*/  F2FP.F16.F32.PACK_AB R14, R16, R17 ;  /* 0x00000011100e723e */ /* 0x000fe200000000ff */
[----:B------:R-:W-:Y:S01]  /*28110*/  FMUL R27, R28, R2 ;  /* 0x000000021c1b7220 */ /* 0x000fe20000400000 */
[----:B------:R-:W-:-:S02]  /*28120*/  HADD2.F32 R28, -RZ, R5.H1_H1 ;  /* 0x30000005ff1c7230 */ /* 0x000fc40000004100 */
[----:B------:R-:W-:Y:S01]  /*28130*/  FFMA R19, R20, R0, R19 ;  /* 0x0000000014137223 */ /* 0x000fe20000000013 */
[----:B------:R-:W-:Y:S01]  /*28140*/  F2FP.F16.F32.PACK_AB R15, R18, R21 ;  /* 0x00000015120f723e */ /* 0x000fe200000000ff */
[----:B------:R-:W-:Y:S01]  /*28150*/  FMUL R29, R26, R2 ;  /* 0x000000021a1d7220 */ /* 0x000fe20000400000 */
[----:B------:R-:W-:Y:S02]  /*28160*/  HADD2.F32 R26, -RZ, R5.H0_H0 ;  /* 0x20000005ff1a7230 */ /* 0x000fe40000004100 */
[----:B------:R-:W-:Y:S01]  /*28170*/  FFMA R20, R24, R0, R27 ;  /* 0x0000000018147223 */ /* 0x000fe2000000001b */
[----:B------:R-:W-:Y:S01]  /*28180*/  FMUL R31, R31, R2 ;  /* 0x000000021f1f7220 */ /* 0x000fe20000400000 */
[----:B------:R1:W-:Y:S01]  /*28190*/  STSM.16.MT88.4 [R3+0x31000], R12 ;  /* 0x0310000c03007844 */ /* 0x0003e20000004200 */
[-C--:B------:R-:W-:Y:S01]  /*281a0*/  FFMA R29, R26, R0.reuse, R29 ;  /* 0x000000001a1d7223 */ /* 0x080fe2000000001d */
[--C-:B------:R-:W-:Y:S02]  /*281b0*/  HADD2.F32 R26, -RZ, R6.reuse.H0_H0 ;  /* 0x20000006ff1a7230 */ /* 0x100fe40000004100 */
[----:B------:R-:W-:Y:S01]  /*281c0*/  FFMA R24, R28, R0, R31 ;  /* 0x000000001c187223 */ /* 0x000fe2000000001f */
[-C--:B------:R-:W-:Y:S01]  /*281d0*/  FMUL R27, R33, R2.reuse ;  /* 0x00000002211b7220 */ /* 0x080fe20000400000 */
        /* <DEDUP_REMOVED lines=9> */
[----:B------:R-:W-:Y:S02]  /*28270*/  FMUL R35, R34, R2 ;  /* 0x0000000222237220 */ /* 0x000fe40000400000 */
[-C--:B------:R-:W-:Y:S02]  /*28280*/  FFMA R33, R30, R0.reuse, R33 ;  /* 0x000000001e217223 */ /* 0x080fe40000000021 */
[----:B------:R-:W-:Y:S01]  /*28290*/  F2FP.F16.F32.PACK_AB R18, R26, R27 ;  /* 0x0000001b1a12723e */ /* 0x000fe200000000ff */
        /* <DEDUP_REMOVED lines=17> */
.L_x_175:
[----:B------:R-:W-:Y:S05]  /*283b0*/  BSYNC B0 ;  /* 0x0000000000007941 */ /* 0x000fea0003800000 */
.L_x_174:
[----:B------:R-:W-:Y:S06]  /*283c0*/  BAR.SYNC.DEFER_BLOCKING 0x1, 0x80 ;  /* 0x0042000000007b1d */ /* 0x000fec0000010000 */
[----:B------:R-:W-:Y:S05]  /*283d0*/  @!P0 BRA `(.L_x_176) ;  /* 0x0000000000048947 */ /* 0x000fea0003800000 */
[----:B------:R-:W-:Y:S01]  /*283e0*/  BPT.TRAP 0x1 ;  /* 0x000000040000795c */ /* 0x000fe20000300000 */
.L_x_176:
[----:B------:R-:W-:Y:S01]  /*283f0*/  SYNCS.ARRIVE.TRANS64.RED.A1T0 RZ, [UR4], RZ ;  /* 0x000000ffffff79a7 */ /* 0x000fe20008100404 */
[----:B------:R-:W-:Y:S05]  /*28400*/  @!P0 BRA `(.L_x_177) ;  /* 0x0000000000048947 */ /* 0x000fea0003800000 */
[----:B------:R-:W-:Y:S01]  /*28410*/  BPT.TRAP 0x1 ;  /* 0x000000040000795c */ /* 0x000fe20000300000 */
.L_x_177:
[----:B------:R-:W2:Y:S02]  /*28420*/  SYNCS.PHASECHK.TRANS64.TRYWAIT P3, [UR47+0x344c0], R25 ;  /* 0x0344c019ff0075a7 */ /* 0x000ea4000806016f */
[----:B--2---:R-:W-:Y:S05]  /*28430*/  @!P3 BRA `(.L_x_178) ;  /* 0x000000c800b0b947 */ /* 0x004fea0003800000 */
.L_x_563:
        /* <DEDUP_REMOVED lines=26> */
[----:B----4-:R-:W-:Y:S01]  /*285e0*/  FMUL R17, R12, R2 ;  /* 0x000000020c117220 */ /* 0x010fe20000400000 */
[----:B------:R-:W-:Y:S02]  /*285f0*/  HADD2.F32 R12, -RZ, R8.H0_H0 ;  /* 0x20000008ff0c7230 */ /* 0x000fe40000004100 */
[----:B------:R-:W-:Y:S01]  /*28600*/  FFMA R15, R14, R0, R15 ;  /* 0x000000000e0f7223 */ /* 0x000fe2000000000f */
[----:B-----5:R-:W-:-:S02]  /*28610*/  FMUL R19, R19, R2 ;  /* 0x0000000213137220 */ /* 0x020fc40000400000 */
[-C--:B------:R-:W-:Y:S01]  /*28620*/  FFMA R12, R12, R0.reuse, R13 ;  /* 0x000000000c0c7223 */ /* 0x080fe2000000000d */
[-C--:B------:R-:W-:Y:S01]  /*28630*/  FFMA R13, R16, R0.reuse, R17 ;  /* 0x00000000100d7223 */ /* 0x080fe20000000011 */
[----:B------:R-:W-:Y:S01]  /*28640*/  FFMA R14, R18, R0, R19 ;  /* 0x00000000120e7223 */ /* 0x000fe20000000013 */
[--C-:B------:R-:W-:Y:S02]  /*28650*/  HADD2.F32 R16, -RZ, R10.reuse.H0_H0 ;  /* 0x2000000aff107230 */ /* 0x100fe40000004100 */
[-C--:B------:R-:W-:Y:S01]  /*28660*/  FMUL R17, R24, R2.reuse ;  /* 0x0000000218117220 */ /* 0x080fe20000400000 */
[----:B------:R-:W-:Y:S02]  /*28670*/  HADD2.F32 R18, -RZ, R10.H1_H1 ;  /* 0x3000000aff127230 */ /* 0x000fe40000004100 */
[----:B------:R-:W-:Y:S01]  /*28680*/  FMUL R19, R21, R2 ;  /* 0x0000000215137220 */ /* 0x000fe20000400000 */
[--C-:B------:R-:W-:Y:S02]  /*28690*/  HADD2.F32 R24, -RZ, R11.reuse.H1_H1 ;  /* 0x3000000bff187230 */ /* 0x100fe40000004100 */
[----:B------:R-:W-:Y:S01]  /*286a0*/  FFMA R17, R16, R0, R17 ;  /* 0x0000000010117223 */ /* 0x000fe20000000011 */
[----:B------:R-:W-:Y:S01]  /*286b0*/  F2FP.F16.F32.PACK_AB R13, R14, R13 ;  /* 0x0000000d0e0d723e */ /* 0x000fe200000000ff */
[----:B------:R-:W-:Y:S01]  /*286c0*/  FMUL R21, R20, R2 ;  /* 0x0000000214157220 */ /* 0x000fe20000400000 */
[----:B------:R-:W-:-:S02]  /*286d0*/  HADD2.F32 R20, -RZ, R11.H0_H0 ;  /* 0x2000000bff147230 */ /* 0x000fc40000004100 */
[----:B------:R-:W-:Y:S01]  /*286e0*/  FFMA R16, R18, R0, R19 ;  /* 0x0000000012107223 */ /* 0x000fe20000000013 */
[----:B------:R-:W-:Y:S01]  /*286f0*/  F2FP.F16.F32.PACK_AB R12, R15, R12 ;  /* 0x0000000c0f0c723e */ /* 0x000fe200000000ff */
[----:B------:R-:W-:Y:S01]  /*28700*/  FMUL R27, R27, R2 ;  /* 0x000000021b1b7220 */ /* 0x000fe20000400000 */
        /* <DEDUP_REMOVED lines=48> */
.L_x_180:
[----:B------:R-:W-:Y:S05]  /*28a10*/  BSYNC B0 ;  /* 0x0000000000007941 */ /* 0x000fea0003800000 */
.L_x_179:
[----:B------:R-:W-:Y:S06]  /*28a20*/  BAR.SYNC.DEFER_BLOCKING 0x1, 0x80 ;  /* 0x0042000000007b1d */ /* 0x000fec0000010000 */
[----:B------:R-:W-:Y:S05]  /*28a30*/  @!P0 BRA `(.L_x_181) ;  /* 0x0000000000048947 */ /* 0x000fea0003800000 */
[----:B------:R-:W-:Y:S01]  /*28a40*/  BPT.TRAP 0x1 ;  /* 0x000000040000795c */ /* 0x000fe20000300000 */
.L_x_181:
[----:B------:R-:W-:Y:S01]  /*28a50*/  SYNCS.ARRIVE.TRANS64.RED.A1T0 RZ, [UR5], RZ ;  /* 0x000000ffffff79a7 */ /* 0x000fe20008100405 */
[----:B------:R-:W-:Y:S05]  /*28a60*/  @!P0 BRA `(.L_x_182) ;  /* 0x0000000000048947 */ /* 0x000fea0003800000 */
[----:B------:R-:W-:Y:S01]  /*28a70*/  BPT.TRAP 0x1 ;  /* 0x000000040000795c */ /* 0x000fe20000300000 */
.L_x_182:
[----:B------:R-:W2:Y:S02]  /*28a80*/  SYNCS.PHASECHK.TRANS64.TRYWAIT P3, [UR47+0x344c8], R25 ;  /* 0x0344c819ff0075a7 */ /* 0x000ea4000806016f */
[----:B--2---:R-:W-:Y:S05]  /*28a90*/  @!P3 BRA `(.L_x_183) ;  /* 0x000000c40030b947 */ /* 0x004fea0003800000 */
.L_x_564:
[----:B------:R-:W-:Y:S05]  /*28aa0*/  @P1 WARPSYNC.ALL ;  /* 0x0000000000001948 */ /* 0x000fea0003800000 */
[----:B------:R-:W2:Y:S01]  /*28ab0*/  @P1 LDSM.16.MT88.4 R8, [R3+0x33000] ;  /* 0x033000000308183b */ /* 0x000ea20000004200 */
[-C--:B-1----:R-:W-:Y:S01]  /*28ac0*/  FMUL R13, R104, R2.reuse ;  /* 0x00000002680d7220 */ /* 0x082fe20000400000 */
[-C--:B------:R-:W-:Y:S01]  /*28ad0*/  FMUL R105, R105, R2.reuse ;  /* 0x0000000269697220 */ /* 0x080fe20000400000 */
[-C--:B------:R-:W-:Y:S01]  /*28ae0*/  FMUL R15, R106, R2.reuse ;  /* 0x000000026a0f7220 */ /* 0x080fe20000400000 */
[----:B------:R-:W1:Y:S01]  /*28af0*/  @P1 LDSM.16.MT88.4 R4, [R3+0x33800] ;  /* 0x033800000304183b */ /* 0x000e620000004200 */
[-C--:B------:R-:W-:Y:S01]  /*28b00*/  FMUL R107, R107, R2.reuse ;  /* 0x000000026b6b7220 */ /* 0x080fe20000400000 */
        /* <DEDUP_REMOVED lines=11> */
[----:B------:R-:W-:Y:S05]  /*28bc0*/  WARPSYNC.ALL ;  /* 0x0000000000007948 */ /* 0x000fea0003800000 */
[----:B------:R-:W-:Y:S01]  /*28bd0*/  BSSY B0, `(.L_x_184) ;  /* 0x000003a000007945 */ /* 0x000fe20003800000 */
[----:B--2---:R-:W-:-:S02]  /*28be0*/  HADD2.F32 R12, -RZ, R8.H0_H0 ;  /* 0x20000008ff0c7230 */ /* 0x004fc40000004100 */
[----:B------:R-:W-:Y:S02]  /*28bf0*/  HADD2.F32 R14, -RZ, R8.H1_H1 ;  /* 0x30000008ff0e7230 */ /* 0x000fe40000004100 */
[--C-:B------:R-:W-:Y:S02]  /*28c00*/  HADD2.F32 R16, -RZ, R9.reuse.H0_H0 ;  /* 0x20000009ff107230 */ /* 0x100fe40000004100 */
[-C--:B------:R-:W-:Y:S01]  /*28c10*/  FFMA R12, R12, R0.reuse, R13 ;  /* 0x000000000c0c7223 */ /* 0x080fe2000000000d */
[----:B------:R-:W-:Y:S02]  /*28c20*/  HADD2.F32 R18, -RZ, R9.H1_H1 ;  /* 0x30000009ff127230 */ /* 0x000fe40000004100 */
[-C--:B------:R-:W-:Y:S01]  /*28c30*/  FFMA R105, R14, R0.reuse, R105 ;  /* 0x000000000e697223 */ /* 0x080fe20000000069 */
[----:B------:R-:W-:Y:S02]  /*28c40*/  HADD2.F32 R20, -RZ, R11.H0_H0 ;  /* 0x2000000bff147230 */ /* 0x000fe40000004100 */
[----:B------:R-:W-:Y:S01]  /*28c50*/  FFMA R13, R16, R0, R15 ;  /* 0x00000000100d7223 */ /* 0x000fe2000000000f */
[----:B------:R-:W-:-:S02]  /*28c60*/  HADD2.F32 R16, -RZ, R10.H0_H0 ;  /* 0x2000000aff107230 */ /* 0x000fc40000004100 */
[----:B------:R-:W-:Y:S01]  /*28c70*/  FFMA R14, R18, R0, R107 ;  /* 0x00000000120e7223 */ /* 0x000fe2000000006b */
[----:B------:R-:W-:Y:S01]  /*28c80*/  FMUL R15, R108, R2 ;  /* 0x000000026c0f7220 */ /* 0x000fe20000400000 */
[----:B------:R-:W-:Y:S02]  /*28c90*/  HADD2.F32 R18, -RZ, R10.H1_H1 ;  /* 0x3000000aff127230 */ /* 0x000fe40000004100 */
[-C--:B------:R-:W-:Y:S01]  /*28ca0*/  FFMA R17, R20, R0.reuse, R17 ;  /* 0x0000000014117223 */ /* 0x080fe20000000011 */
[----:B------:R-:W-:Y:S02]  /*28cb0*/  HADD2.F32 R24, -RZ, R11.H1_H1 ;  /* 0x3000000bff187230 */ /* 0x000fe40000004100 */
[-C--:B------:R-:W-:Y:S01]  /*28cc0*/  FFMA R15, R16, R0.reuse, R15 ;  /* 0x00000000100f7223 */ /* 0x080fe2000000000f */
[----:B-1----:R-:W-:Y:S02]  /*28cd0*/  HADD2.F32 R20, -RZ, R4.H0_H0 ;  /* 0x20000004ff147230 */ /* 0x002fe40000004100 */
[----:B------:R-:W-:Y:S01]  /*28ce0*/  FFMA R16, R18, R0, R109 ;  /* 0x0000000012107223 */ /* 0x000fe2000000006d */
[----:B------:R-:W-:-:S02]  /*28cf0*/  HADD2.F32 R26, -RZ, R5.H0_H0 ;  /* 0x20000005ff1a7230 */ /* 0x000fc40000004100 */
[-C--:B------:R-:W-:Y:S01]  /*28d00*/  FFMA R18, R24, R0.reuse, R111 ;  /* 0x0000000018127223 */ /* 0x080fe2000000006f */
[----:B------:R-:W-:Y:S02]  /*28d10*/  HADD2.F32 R24, -RZ, R4.H1_H1 ;  /* 0x30000004ff187230 */ /* 0x000fe40000004100 */
[-C--:B------:R-:W-:Y:S01]  /*28d20*/  FFMA R19, R20, R0.reuse, R19 ;  /* 0x0000000014137223 */ /* 0x080fe20000000013 */
[----:B------:R-:W-:Y:S02]  /*28d30*/  HADD2.F32 R28, -RZ, R5.H1_H1 ;  /* 0x30000005ff1c7230 */ /* 0x000fe40000004100 */
[-C--:B------:R-:W-:Y:S01]  /*28d40*/  FFMA R21, R26, R0.reuse, R21 ;  /* 0x000000001a157223 */ /* 0x080fe20000000015 */
[----:B------:R-:W-:Y:S02]  /*28d50*/  HADD2.F32 R26, -RZ, R6.H0_H0 ;  /* 0x20000006ff1a7230 */ /* 0x000fe40000004100 */
[----:B------:R-:W-:Y:S01]  /*28d60*/  FFMA R20, R24, R0, R113 ;  /* 0x0000000018147223 */ /* 0x000fe20000000071 */
[----:B------:R-:W-:-:S02]  /*28d70*/  HADD2.F32 R30, -RZ, R7.H0_H0 ;  /* 0x20000007ff1e7230 */ /* 0x000fc40000004100 */
[-C--:B------:R-:W-:Y:S01]  /*28d80*/  FFMA R24, R28, R0.reuse, R115 ;  /* 0x000000001c187223 */ /* 0x080fe20000000073 */
[----:B------:R-:W-:Y:S02]  /*28d90*/  HADD2.F32 R28, -RZ, R6.H1_H1 ;  /* 0x30000006ff1c7230 */ /* 0x000fe40000004100 */
[-C--:B------:R-:W-:Y:S01]  /*28da0*/  FFMA R27, R26, R0.reuse, R27 ;  /* 0x000000001a1b7223 */ /* 0x080fe2000000001b */
[----:B------:R-:W-:Y:S02]  /*28db0*/  HADD2.F32 R32, -RZ, R7.H1_H1 ;  /* 0x30000007ff207230 */ /* 0x000fe40000004100 */
[-C--:B------:R-:W-:Y:S01]  /*28dc0*/  FFMA R29, R30, R0.reuse, R29 ;  /* 0x000000001e1d7223 */ /* 0x080fe2000000001d */
[----:B------:R-:W-:Y:S01]  /*28dd0*/  F2FP.F16.F32.PACK_AB R13, R14, R13 ;  /* 0x0000000d0e0d723e */ /* 0x000fe200000000ff */
[-C--:B------:R-:W-:Y:S01]  /*28de0*/  FFMA R26, R28, R0.reuse, R117 ;  /* 0x000000001c1a7223 */ /* 0x080fe20000000075 */
[----:B------:R-:W-:Y:S01]  /*28df0*/  F2FP.F16.F32.PACK_AB R14, R16, R15 ;  /* 0x0000000f100e723e */ /* 0x000fe200000000ff */
[----:B------:R-:W-:Y:S01]  /*28e00*/  FFMA R28, R32, R0, R119 ;  /* 0x00000000201c7223 */ /* 0x000fe20000000077 */
[----:B------:R-:W-:-:S02]  /*28e10*/  F2FP.F16.F32.PACK_AB R12, R105, R12 ;  /* 0x0000000c690c723e */ /* 0x000fc400000000ff */
[----:B------:R-:W-:Y:S02]  /*28e20*/  F2FP.F16.F32.PACK_AB R15, R18, R17 ;  /* 0x00000011120f723e */ /* 0x000fe400000000ff */
[----:B------:R-:W-:Y:S02]  /*28e30*/  F2FP.F16.F32.PACK_AB R16, R20, R19 ;  /* 0x000000131410723e */ /* 0x000fe400000000ff */
[----:B------:R-:W-:Y:S01]  /*28e40*/  F2FP.F16.F32.PACK_AB R17, R24, R21 ;  /* 0x000000151811723e */ /* 0x000fe200000000ff */
[----:B------:R1:W-:Y:S01]  /*28e50*/  STSM.16.MT88.4 [R3+0x33000], R12 ;  /* 0x0330000c03007844 */ /* 0x0003e20000004200 */
        /* <DEDUP_REMOVED lines=17> */
.L_x_185:
[----:B------:R-:W-:Y:S05]  /*28f70*/  BSYNC B0 ;  /* 0x0000000000007941 */ /* 0x000fea0003800000 */
.L_x_184:
[----:B------:R-:W-:Y:S06]  /*28f80*/  BAR.SYNC.DEFER_BLOCKING 0x1, 0x80 ;  /* 0x0042000000007b1d */ /* 0x000fec0000010000 */
[----:B------:R-:W-:Y:S05]  /*28f90*/  @!P0 BRA `(.L_x_186) ;  /* 0x0000000000048947 */ /* 0x000fea0003800000 */
[----:B------:R-:W-:Y:S01]  /*28fa0*/  BPT.TRAP 0x1 ;  /* 0x000000040000795c */ /* 0x000fe20000300000 */
.L_x_186:
[----:B------:R-:W-:Y:S01]  /*28fb0*/  SYNCS.ARRIVE.TRANS64.RED.A1T0 RZ, [UR6], RZ ;  /* 0x000000ffffff79a7 */ /* 0x000fe20008100406 */
[----:B------:R-:W-:Y:S05]  /*28fc0*/  @!P0 BRA `(.L_x_187) ;  /* 0x0000000000048947 */ /* 0x000fea0003800000 */
[----:B------:R-:W-:Y:S01]  /*28fd0*/  BPT.TRAP 0x1 ;  /* 0x000000040000795c */ /* 0x000fe20000300000 */
.L_x_187:
[----:B------:R-:W2:Y:S02]  /*28fe0*/  SYNCS.PHASECHK.TRANS64.TRYWAIT P3, [UR47+0x344b0], R159 ;  /* 0x0344b09fff0075a7 */ /* 0x000ea4000806016f */
[----:B--2---:R-:W-:Y:S05]  /*28ff0*/  @!P3 BRA `(.L_x_188) ;  /* 0x000000bc00f0b947 */ /* 0x004fea0003800000 */
.L_x_565:
        /* <DEDUP_REMOVED lines=93> */
.L_x_190:
[----:B------:R-:W-:Y:S05]  /*295d0*/  BSYNC B0 ;  /* 0x0000000000007941 */ /* 0x000fea0003800000 */
.L_x_189:
[----:B------:R-:W-:Y:S06]  /*295e0*/  BAR.SYNC.DEFER_BLOCKING 0x1, 0x80 ;  /* 0x0042000000007b1d */ /* 0x000fec0000010000 */
[----:B------:R-:W-:Y:S05]  /*295f0*/  @!P0 BRA `(.L_x_191) ;  /* 0x0000000000048947 */ /* 0x000fea0003800000 */
[----:B------:R-:W-:Y:S01]  /*29600*/  BPT.TRAP 0x1 ;  /* 0x000000040000795c */ /* 0x000fe20000300000 */
.L_x_191:
[----:B------:R-:W-:Y:S01]  /*29610*/  SYNCS.ARRIVE.TRANS64.RED.A1T0 RZ, [UR7], RZ ;  /* 0x000000ffffff79a7 */ /* 0x000fe20008100407 */
[----:B------:R-:W-:Y:S05]  /*29620*/  @!P0 BRA `(.L_x_192) ;  /* 0x0000000000048947 */ /* 0x000fea0003800000 */
[----:B------:R-:W-:Y:S01]  /*29630*/  BPT.TRAP 0x1 ;  /* 0x000000040000795c */ /* 0x000fe20000300000 */
.L_x_192:
[----:B------:R-:W2:Y:S02]  /*29640*/  SYNCS.PHASECHK.TRANS64.TRYWAIT P3, [UR47+0x344b8], R159 ;  /* 0x0344b89fff0075a7 */ /* 0x000ea4000806016f */
[----:B--2---:R-:W-:Y:S05]  /*29650*/  @!P3 BRA `(.L_x_193) ;  /* 0x000000b80070b947 */ /* 0x004fea0003800000 */
.L_x_566:
        /* <DEDUP_REMOVED lines=28> */
[----:B-----5:R-:W-:Y:S01]  /*29820*/  FMUL R19, R19, R2 ;  /* 0x0000000213137220 */ /* 0x020fe20000400000 */
[----:B------:R-:W-:-:S02]  /*29830*/  FFMA R17, R16, R0, R17 ;  /* 0x0000000010117223 */ /* 0x000fc40000000011 */
        /* <DEDUP_REMOVED lines=63> */
.L_x_195:
[----:B------:R-:W-:Y:S05]  /*29c30*/  BSYNC B0 ;  /* 0x0000000000007941 */ /* 0x000fea0003800000 */
.L_x_194:
[----:B------:R-:W-:Y:S06]  /*29c40*/  BAR.SYNC.DEFER_BLOCKING 0x1, 0x80 ;  /* 0x0042000000007b1d */ /* 0x000fec0000010000 */
[----:B------:R-:W-:Y:S05]  /*29c50*/  @!P0 BRA `(.L_x_196) ;  /* 0x0000000000048947 */ /* 0x000fea0003800000 */
[----:B------:R-:W-:Y:S01]  /*29c60*/  BPT.TRAP 0x1 ;  /* 0x000000040000795c */ /* 0x000fe20000300000 */
.L_x_196:
[----:B------:R-:W-:Y:S01]  /*29c70*/  SYNCS.ARRIVE.TRANS64.RED.A1T0 RZ, [UR4], RZ ;  /* 0x000000ffffff79a7 */ /* 0x000fe20008100404 */
[----:B------:R-:W-:Y:S05]  /*29c80*/  @!P0 BRA `(.L_x_197) ;  /* 0x0000000000048947 */ /* 0x000fea0003800000 */
[----:B------:R-:W-:Y:S01]  /*29c90*/  BPT.TRAP 0x1 ;  /* 0x000000040000795c */ /* 0x000fe20000300000 */
.L_x_197:
[----:B------:R-:W2:Y:S02]  /*29ca0*/  SYNCS.PHASECHK.TRANS64.TRYWAIT P3, [UR47+0x344c0], R159 ;  /* 0x0344c09fff0075a7 */ /* 0x000ea4000806016f */
[----:B--2---:R-:W-:Y:S05]  /*29cb0*/  @!P3 BRA `(.L_x_198) ;  /* 0x000000b000f0b947 */ /* 0x004fea0003800000 */
.L_x_567:
        /* <DEDUP_REMOVED lines=93> */
.L_x_200:
[----:B------:R-:W-:Y:S05]  /*2a290*/  BSYNC B0 ;  /* 0x0000000000007941 */ /* 0x000fea0003800000 */
.L_x_199:
[----:B------:R-:W-:Y:S06]  /*2a2a0*/  BAR.SYNC.DEFER_BLOCKING 0x1, 0x80 ;  /* 0x0042000000007b1d */ /* 0x000fec0000010000 */
[----:B------:R-:W-:Y:S05]  /*2a2b0*/  @!P0 BRA `(.L_x_201) ;  /* 0x0000000000048947 */ /* 0x000fea0003800000 */
[----:B------:R-:W-:Y:S01]  /*2a2c0*/  BPT.TRAP 0x1 ;  /* 0x000000040000795c */ /* 0x000fe20000300000 */
.L_x_201:
[----:B------:R-:W-:Y:S01]  /*2a2d0*/  SYNCS.ARRIVE.TRANS64.RED.A1T0 RZ, [UR5], RZ ;  /* 0x000000ffffff79a7 */ /* 0x000fe20008100405 */
[----:B------:R-:W-:Y:S05]  /*2a2e0*/  @!P0 BRA `(.L_x_202) ;  /* 0x0000000000048947 */ /* 0x000fea0003800000 */
[----:B------:R-:W-:Y:S01]  /*2a2f0*/  BPT.TRAP 0x1 ;  /* 0x000000040000795c */ /* 0x000fe20000300000 */
.L_x_202:
[----:B------:R-:W2:Y:S02]  /*2a300*/  SYNCS.PHASECHK.TRANS64.TRYWAIT P3, [UR47+0x344c8], R159 ;  /* 0x0344c89fff0075a7 */ /* 0x000ea4000806016f */
[----:B--2---:R-:W-:Y:S05]  /*2a310*/  @!P3 BRA `(.L_x_203) ;  /* 0x000000ac0070b947 */ /* 0x004fea0003800000 */
.L_x_568:
        /* <DEDUP_REMOVED lines=77> */
.L_x_205:
[----:B------:R-:W-:Y:S05]  /*2a7f0*/  BSYNC B0 ;  /* 0x0000000000007941 */ /* 0x000fea0003800000 */
.L_x_204:
[----:B------:R-:W-:Y:S06]  /*2a800*/  BAR.SYNC.DEFER_BLOCKING 0x1, 0x80 ;  /* 0x0042000000007b1d */ /* 0x000fec0000010000 */
[----:B------:R-:W-:Y:S05]  /*2a810*/  @!P0 BRA `(.L_x_206) ;  /* 0x0000000000048947 */ /* 0x000fea0003800000 */
[----:B------:R-:W-:Y:S01]  /*2a820*/  BPT.TRAP 0x1 ;  /* 0x000000040000795c */ /* 0x000fe20000300000 */
.L_x_206:
[----:B------:R-:W-:Y:S01]  /*2a830*/  SYNCS.ARRIVE.TRANS64.RED.A1T0 RZ, [UR6], RZ ;  /* 0x000000ffffff79a7 */ /* 0x000fe20008100406 */
[----:B------:R-:W-:Y:S05]  /*2a840*/  @!P0 BRA `(.L_x_207) ;  /* 0x0000000000048947 */ /* 0x000fea0003800000 */
[----:B------:R-:W-:Y:S01]  /*2a850*/  BPT.TRAP 0x1 ;  /* 0x000000040000795c */ /* 0x000fe20000300000 */
.L_x_207:
[----:B------:R-:W2:Y:S02]  /*2a860*/  SYNCS.PHASECHK.TRANS64.TRYWAIT P3, [UR47+0x344b0], R25 ;  /* 0x0344b019ff0075a7 */ /* 0x000ea4000806016f */
[----:B--2---:R-:W-:Y:S05]  /*2a870*/  @!P3 BRA `(.L_x_208) ;  /* 0x000000a80030b947 */ /* 0x004fea0003800000 */
.L_x_569:
        /* <DEDUP_REMOVED lines=17> */
[----:B------:R-:W-:Y:S04]  /*2a990*/  @P1 LDSM.16.MT88.4 R8, [R3+0x30000] ;  /* 0x030000000308183b */ /* 0x000fe80000004200 */
[----:B------:R-:W1:Y:S01]  /*2a9a0*/  @P1 LDSM.16.MT88.4 R4, [R3+0x30800] ;  /* 0x030800000304183b */ /* 0x000e620000004200 */
[----:B------:R-:W-:Y:S05]  /*2a9b0*/  WARPSYNC.ALL ;  /* 0x0000000000007948 */ /* 0x000fea0003800000 */
[----:B------:R-:W-:Y:S01]  /*2a9c0*/  BSSY B0, `(.L_x_209) ;  /* 0x0000049000007945 */ /* 0x000fe20003800000 */
[----:B-1----:R-:W-:-:S02]  /*2a9d0*/  HADD2.F32 R32, -RZ, R7.H1_H1 ;  /* 0x30000007ff207230 */ /* 0x002fc40000004100 */
[-C--:B--2---:R-:W-:Y:S01]  /*2a9e0*/  FMUL R13, R13, R2.reuse ;  /* 0x000000020d0d7220 */ /* 0x084fe20000400000 */
[-C--:B---3--:R-:W-:Y:S01]  /*2a9f0*/  FMUL R15, R15, R2.reuse ;  /* 0x000000020f0f7220 */ /* 0x088fe20000400000 */
[-C--:B----4-:R-:W-:Y:S01]  /*2aa00*/  FMUL R17, R17, R2.reuse ;  /* 0x0000000211117220 */ /* 0x090fe20000400000 */
[-C--:B-----5:R-:W-:Y:S01]  /*2aa10*/  FMUL R19, R19, R2.reuse ;  /* 0x0000000213137220 */ /* 0x0a0fe20000400000 */
[-C--:B------:R-:W-:Y:S01]  /*2aa20*/  FMUL R21, R21, R2.reuse ;  /* 0x0000000215157220 */ /* 0x080fe20000400000 */
[-C--:B------:R-:W-:Y:S01]  /*2aa30*/  FMUL R27, R27, R2.reuse ;  /* 0x000000021b1b7220 */ /* 0x080fe20000400000 */
[-C--:B------:R-:W-:Y:S01]  /*2aa40*/  FMUL R29, R29, R2.reuse ;  /* 0x000000021d1d7220 */ /* 0x080fe20000400000 */
[-C--:B------:R-:W-:Y:S01]  /*2aa50*/  FMUL R31, R30, R2.reuse ;  /* 0x000000021e1f7220 */ /* 0x080fe20000400000 */
[----:B------:R-:W-:Y:S02]  /*2aa60*/  HADD2.F32 R30, -RZ, R7.H0_H0 ;  /* 0x20000007ff1e7230 */ /* 0x000fe40000004100 */
[----:B------:R-:W-:Y:S01]  /*2aa70*/  FMUL R33, R28, R2 ;  /* 0x000000021c217220 */ /* 0x000fe20000400000 */
[----:B------:R-:W-:-:S02]  /*2aa80*/  HADD2.F32 R28, -RZ, R5.H0_H0 ;  /* 0x20000005ff1c7230 */ /* 0x000fc40000004100 */
[-C--:B------:R-:W-:Y:S01]  /*2aa90*/  FMUL R35, R26, R2.reuse ;  /* 0x000000021a237220 */ /* 0x080fe20000400000 */
[--C-:B------:R-:W-:Y:S02]  /*2aaa0*/  HADD2.F32 R26, -RZ, R4.reuse.H1_H1 ;  /* 0x30000004ff1a7230 */ /* 0x100fe40000004100 */
[-C--:B------:R-:W-:Y:S01]  /*2aab0*/  FMUL R37, R24, R2.reuse ;  /* 0x0000000218257220 */ /* 0x080fe20000400000 */
[----:B------:R-:W-:Y:S02]  /*2aac0*/  HADD2.F32 R24, -RZ, R4.H0_H0 ;  /* 0x20000004ff187230 */ /* 0x000fe40000004100 */
[----:B------:R-:W-:Y:S01]  /*2aad0*/  FMUL R39, R12, R2 ;  /* 0x000000020c277220 */ /* 0x000fe20000400000 */
[----:B------:R-:W-:Y:S02]  /*2aae0*/  HADD2.F32 R12, -RZ, R8.H0_H0 ;  /* 0x20000008ff0c7230 */ /* 0x000fe40000004100 */
[-C--:B------:R-:W-:Y:S01]  /*2aaf0*/  FFMA R37, R28, R0.reuse, R37 ;  /* 0x000000001c257223 */ /* 0x080fe20000000025 */
[----:B------:R-:W-:Y:S01]  /*2ab00*/  FFMA R33, R24, R0, R33 ;  /* 0x0000000018217223 */ /* 0x000fe20000000021 */
[----:B------:R-:W-:Y:S01]  /*2ab10*/  FMUL R41, R20, R2 ;  /* 0x0000000214297220 */ /* 0x000fe20000400000 */
[----:B------:R-:W-:-:S02]  /*2ab20*/  HADD2.F32 R20, -RZ, R10.H1_H1 ;  /* 0x3000000aff147230 */ /* 0x000fc40000004100 */
[----:B------:R-:W-:Y:S01]  /*2ab30*/  FFMA R13, R12, R0, R13 ;  /* 0x000000000c0d7223 */ /* 0x000fe2000000000d */
[----:B------:R-:W-:Y:S02]  /*2ab40*/  HADD2.F32 R12, -RZ, R8.H1_H1 ;  /* 0x30000008ff0c7230 */ /* 0x000fe40000004100 */
[-C--:B------:R-:W-:Y:S01]  /*2ab50*/  FMUL R43, R18, R2.reuse ;  /* 0x00000002122b7220 */ /* 0x080fe20000400000 */
[----:B------:R-:W-:Y:S02]  /*2ab60*/  HADD2.F32 R18, -RZ, R10.H0_H0 ;  /* 0x2000000aff127230 */ /* 0x000fe40000004100 */
[----:B------:R-:W-:Y:S02]  /*2ab70*/  HADD2.F32 R28, -RZ, R6.H1_H1 ;  /* 0x30000006ff1c7230 */ /* 0x000fe40000004100 */
[----:B------:R-:W-:Y:S01]  /*2ab80*/  FMUL R45, R16, R2 ;  /* 0x00000002102d7220 */ /* 0x000fe20000400000 */
[----:B------:R-:W-:Y:S02]  /*2ab90*/  HADD2.F32 R16, -RZ, R9.H1_H1 ;  /* 0x30000009ff107230 */ /* 0x000fe40000004100 */
[----:B------:R-:W-:Y:S01]  /*2aba0*/  FFMA R21, R18, R0, R21 ;  /* 0x0000000012157223 */ /* 0x000fe20000000015 */
[----:B------:R-:W-:-:S02]  /*2abb0*/  HADD2.F32 R18, -RZ, R11.H0_H0 ;  /* 0x2000000bff127230 */ /* 0x000fc40000004100 */
[----:B------:R-:W-:Y:S01]  /*2abc0*/  FMUL R47, R14, R2 ;  /* 0x000000020e2f7220 */ /* 0x000fe20000400000 */
[----:B------:R-:W-:Y:S02]  /*2abd0*/  HADD2.F32 R14, -RZ, R9.H0_H0 ;  /* 0x20000009ff0e7230 */ /* 0x000fe40000004100 */
[-C--:B------:R-:W-:Y:S01]  /*2abe0*/  FFMA R12, R12, R0.reuse, R15 ;  /* 0x000000000c0c7223 */ /* 0x080fe2000000000f */
[----:B------:R-:W-:Y:S02]  /*2abf0*/  HADD2.F32 R24, -RZ, R5.H1_H1 ;  /* 0x30000005ff187230 */ /* 0x000fe40000004100 */
[-C--:B------:R-:W-:Y:S01]  /*2ac00*/  FFMA R29, R18, R0.reuse, R29 ;  /* 0x00000000121d7223 */ /* 0x080fe2000000001d */
[-C--:B------:R-:W-:Y:S01]  /*2ac10*/  FFMA R45, R30, R0.reuse, R45 ;  /* 0x000000001e2d7223 */ /* 0x080fe2000000002d */
[-C--:B------:R-:W-:Y:S01]  /*2ac20*/  FFMA R17, R14, R0.reuse, R17 ;  /* 0x000000000e117223 */ /* 0x080fe20000000011 */
[-C--:B------:R-:W-:Y:S01]  /*2ac30*/  FFMA R14, R16, R0.reuse, R19 ;  /* 0x00000000100e7223 */ /* 0x080fe20000000013 */
[----:B------:R-:W-:Y:S01]  /*2ac40*/  FFMA R16, R20, R0, R27 ;  /* 0x0000000014107223 */ /* 0x000fe2000000001b */
[----:B------:R-:W-:-:S02]  /*2ac50*/  HADD2.F32 R20, -RZ, R11.H1_H1 ;  /* 0x3000000bff147230 */ /* 0x000fc40000004100 */
[-C--:B------:R-:W-:Y:S01]  /*2ac60*/  FFMA R24, R24, R0.reuse, R39 ;  /* 0x0000000018187223 */ /* 0x080fe20000000027 */
[----:B------:R-:W-:Y:S02]  /*2ac70*/  F2FP.F16.F32.PACK_AB R12, R12, R13 ;  /* 0x0000000d0c0c723e */ /* 0x000fe400000000ff */
[----:B------:R-:W-:Y:S01]  /*2ac80*/  F2FP.F16.F32.PACK_AB R13, R14, R17 ;  /* 0x000000110e0d723e */ /* 0x000fe200000000ff */
[-C--:B------:R-:W-:Y:S01]  /*2ac90*/  FFMA R18, R20, R0.reuse, R31 ;  /* 0x0000000014127223 */ /* 0x080fe2000000001f */
[-C--:B------:R-:W-:Y:S01]  /*2aca0*/  FFMA R20, R26, R0.reuse, R35 ;  /* 0x000000001a147223 */ /* 0x080fe20000000023 */
[----:B------:R-:W-:Y:S01]  /*2acb0*/  HADD2.F32 R26, -RZ, R6.H0_H0 ;  /* 0x20000006ff1a7230 */ /* 0x000fe20000004100 */
[----:B------:R-:W-:Y:S02]  /*2acc0*/  F2FP.F16.F32.PACK_AB R14, R16, R21 ;  /* 0x00000015100e723e */ /* 0x000fe400000000ff */
[----:B------:R-:W-:Y:S02]  /*2acd0*/  F2FP.F16.F32.PACK_AB R15, R18, R29 ;  /* 0x0000001d120f723e */ /* 0x000fe400000000ff */
[-C--:B------:R-:W-:Y:S01]  /*2ace0*/  FFMA R41, R26, R0.reuse, R41 ;  /* 0x000000001a297223 */ /* 0x080fe20000000029 */
[-C--:B------:R-:W-:Y:S01]  /*2acf0*/  FFMA R26, R28, R0.reuse, R43 ;  /* 0x000000001c1a7223 */ /* 0x080fe2000000002b */
[----:B------:R-:W-:Y:S01]  /*2ad00*/  FFMA R28, R32, R0, R47 ;  /* 0x00000000201c7223 */ /* 0x000fe2000000002f */
[----:B------:R-:W-:Y:S01]  /*2ad10*/  F2FP.F16.F32.PACK_AB R36, R20, R33 ;  /* 0x000000211424723e */ /* 0x000fe200000000ff */
[----:B------:R1:W-:Y:S01]  /*2ad20*/  STSM.16.MT88.4 [R3+0x30000], R12 ;  /* 0x0300000c03007844 */ /* 0x0003e20000004200 */
        /* <DEDUP_REMOVED lines=18> */
.L_x_210:
[----:B------:R-:W-:Y:S05]  /*2ae50*/  BSYNC B0 ;  /* 0x0000000000007941 */ /* 0x000fea0003800000 */
.L_x_209:
[----:B------:R-:W-:Y:S06]  /*2ae60*/  BAR.SYNC.DEFER_BLOCKING 0x1, 0x80 ;  /* 0x0042000000007b1d */ /* 0x000fec0000010000 */
[----:B------:R-:W-:Y:S05]  /*2ae70*/  @!P0 BRA `(.L_x_211) ;  /* 0x0000000000048947 */ /* 0x000fea0003800000 */
[----:B------:R-:W-:Y:S01]  /*2ae80*/  BPT.TRAP 0x1 ;  /* 0x000000040000795c */ /* 0x000fe20000300000 */
.L_x_211:
[----:B------:R-:W-:Y:S01]  /*2ae90*/  SYNCS.ARRIVE.TRANS64.RED.A1T0 RZ, [UR7], RZ ;  /* 0x000000ffffff79a7 */ /* 0x000fe20008100407 */
[----:B------:R-:W-:Y:S05]  /*2aea0*/  @!P0 BRA `(.L_x_212) ;  /* 0x0000000000048947 */ /* 0x000fea0003800000 */
[----:B------:R-:W-:Y:S01]  /*2aeb0*/  BPT.TRAP 0x1 ;  /* 0x000000040000795c */ /* 0x000fe20000300000 */
.L_x_212:
[----:B------:R-:W2:Y:S02]  /*2aec0*/  SYNCS.PHASECHK.TRANS64.TRYWAIT P3, [UR47+0x344b8], R25 ;  /* 0x0344b819ff0075a7 */ /* 0x000ea4000806016f */
[----:B--2---:R-:W-:Y:S05]  /*2aed0*/  @!P3 BRA `(.L_x_213) ;  /* 0x000000a000b0b947 */ /* 0x004fea0003800000 */
.L_x_570:
        /* <DEDUP_REMOVED lines=93> */
.L_x_215:
[----:B------:R-:W-:Y:S05]  /*2b4b0*/  BSYNC B0 ;  /* 0x0000000000007941 */ /* 0x000fea0003800000 */
.L_x_214:
[----:B------:R-:W-:Y:S06]  /*2b4c0*/  BAR.SYNC.DEFER_BLOCKING 0x1, 0x80 ;  /* 0x0042000000007b1d */ /* 0x000fec0000010000 */
[----:B------:R-:W-:Y:S05]  /*2b4d0*/  @!P0 BRA `(.L_x_216) ;  /* 0x0000000000048947 */ /* 0x000fea0003800000 */
[----:B------:R-:W-:Y:S01]  /*2b4e0*/  BPT.TRAP 0x1 ;  /* 0x000000040000795c */ /* 0x000fe20000300000 */
.L_x_216:
[----:B------:R-:W-:Y:S01]  /*2b4f0*/  SYNCS.ARRIVE.TRANS64.RED.A1T0 RZ, [UR4], RZ ;  /* 0x000000ffffff79a7 */ /* 0x000fe20008100404 */
[----:B------:R-:W-:Y:S05]  /*2b500*/  @!P0 BRA `(.L_x_217) ;  /* 0x0000000000048947 */ /* 0x000fea0003800000 */
[----:B------:R-:W-:Y:S01]  /*2b510*/  BPT.TRAP 0x1 ;  /* 0x000000040000795c */ /* 0x000fe20000300000 */
.L_x_217:
[----:B------:R-:W2:Y:S02]  /*2b520*/  SYNCS.PHASECHK.TRANS64.TRYWAIT P3, [UR47+0x344c0], R25 ;  /* 0x0344c019ff0075a7 */ /* 0x000ea4000806016f */
[----:B--2---:R-:W-:Y:S05]  /*2b530*/  @!P3 BRA `(.L_x_218) ;  /* 0x0000009c0030b947 */ /* 0x004fea0003800000 */
.L_x_571:
        /* <DEDUP_REMOVED lines=93> */
.L_x_220:
[----:B------:R-:W-:Y:S05]  /*2bb10*/  BSYNC B0 ;  /* 0x0000000000007941 */ /* 0x000fea0003800000 */
.L_x_219:
[----:B------:R-:W-:Y:S06]  /*2bb20*/  BAR.SYNC.DEFER_BLOCKING 0x1, 0x80 ;  /* 0x0042000000007b1d */ /* 0x000fec0000010000 */
[----:B------:R-:W-:Y:S05]  /*2bb30*/  @!P0 BRA `(.L_x_221) ;  /* 0x0000000000048947 */ /* 0x000fea0003800000 */
[----:B------:R-:W-:Y:S01]  /*2bb40*/  BPT.TRAP 0x1 ;  /* 0x000000040000795c */ /* 0x000fe20000300000 */
.L_x_221:
[----:B------:R-:W-:Y:S01]  /*2bb50*/  SYNCS.ARRIVE.TRANS64.RED.A1T0 RZ, [UR5], RZ ;  /* 0x000000ffffff79a7 */ /* 0x000fe20008100405 */
[----:B------:R-:W-:Y:S05]  /*2bb60*/  @!P0 BRA `(.L_x_222) ;  /* 0x0000000000048947 */ /* 0x000fea0003800000 */
[----:B------:R-:W-:Y:S01]  /*2bb70*/  BPT.TRAP 0x1 ;  /* 0x000000040000795c */ /* 0x000fe20000300000 */
.L_x_222:
[----:B------:R-:W2:Y:S02]  /*2bb80*/  SYNCS.PHASECHK.TRANS64.TRYWAIT P3, [UR47+0x344c8], R25 ;  /* 0x0344c819ff0075a7 */ /* 0x000ea4000806016f */
[----:B--2---:R-:W-:Y:S05]  /*2bb90*/  @!P3 BRA `(.L_x_223) ;  /* 0x0000009400b0b947 */ /* 0x004fea0003800000 */
.L_x_572:
[----:B------:R-:W-:Y:S05]  /*2bba0*/  @P1 WARPSYNC.ALL ;  /* 0x0000000000001948 */ /* 0x000fea0003800000 */
[----:B------:R-:W2:Y:S01]  /*2bbb0*/  @P1 LDSM.16.MT88.4 R8, [R3+0x33000] ;  /* 0x033000000308183b */ /* 0x000ea20000004200 */
[-C--:B------:R-:W-:Y:S01]  /*2bbc0*/  FMUL R136, R136, R2.reuse ;  /* 0x0000000288887220 */ /* 0x080fe20000400000 */
[-C--:B-1----:R-:W-:Y:S01]  /*2bbd0*/  FMUL R12, R137, R2.reuse ;  /* 0x00000002890c7220 */ /* 0x082fe20000400000 */
        /* <DEDUP_REMOVED lines=35> */
[--C-:B------:R-:W-:Y:S02]  /*2be10*/  HADD2.F32 R27, -RZ, R4.reuse.H0_H0 ;  /* 0x20000004ff1b7230 */ /* 0x100fe40000004100 */
[-C--:B------:R-:W-:Y:S01]  /*2be20*/  FFMA R31, R31, R0.reuse, R146 ;  /* 0x000000001f1f7223 */ /* 0x080fe20000000092 */
[----:B------:R-:W-:Y:S02]  /*2be30*/  HADD2.F32 R29, -RZ, R4.H1_H1 ;  /* 0x30000004ff1d7230 */ /* 0x000fe40000004100 */
[-C--:B------:R-:W-:Y:S01]  /*2be40*/  FFMA R37, R37, R0.reuse, R150 ;  /* 0x0000000025257223 */ /* 0x080fe20000000096 */
[----:B------:R-:W-:Y:S02]  /*2be50*/  HADD2.F32 R5, -RZ, R5.H1_H1 ;  /* 0x30000005ff057230 */ /* 0x000fe40000004100 */
        /* <DEDUP_REMOVED lines=33> */
.L_x_225:
[----:B------:R-:W-:Y:S05]  /*2c070*/  BSYNC B0 ;  /* 0x0000000000007941 */ /* 0x000fea0003800000 */
.L_x_224:
[----:B------:R-:W-:Y:S06]  /*2c080*/  BAR.SYNC.DEFER_BLOCKING 0x1, 0x80 ;  /* 0x0042000000007b1d */ /* 0x000fec0000010000 */
[----:B------:R-:W-:Y:S05]  /*2c090*/  @!P0 BRA `(.L_x_226) ;  /* 0x0000000000048947 */ /* 0x000fea0003800000 */
[----:B------:R-:W-:Y:S01]  /*2c0a0*/  BPT.TRAP 0x1 ;  /* 0x000000040000795c */ /* 0x000fe20000300000 */
.L_x_226:
[----:B------:R-:W-:Y:S01]  /*2c0b0*/  UISETP.NE.AND UP0, UPT, UR52, 0x3, UPT ;  /* 0x000000033400788c */ /* 0x000fe2000bf05270 */
[----:B------:R-:W-:Y:S05]  /*2c0c0*/  SYNCS.ARRIVE.TRANS64.RED.A1T0 RZ, [UR6], RZ ;  /* 0x000000ffffff79a7 */ /* 0x000fea0008100406 */
[----:B------:R-:W-:-:S13]  /*2c0d0*/  PLOP3.LUT P1, PT, PT, PT, UP0, 0x80, 0x0 ;  /* 0x000000000000781c */ /* 0x000fda0003f2f008 */
[----:B------:R-:W-:Y:S05]  /*2c0e0*/  @!P1 BRA `(.L_x_227) ;  /* 0x0000000000049947 */ /* 0x000fea0003800000 */
[----:B------:R-:W-:Y:S01]  /*2c0f0*/  BPT.TRAP 0x1 ;  /* 0x000000040000795c */ /* 0x000fe20000300000 */
.L_x_227:
[----:B------:R-:W2:Y:S01]  /*2c100*/  LDL R2, [R1+0x600] ;  /* 0x0006000001027983 */ /* 0x000ea20000100800 */
[----:B------:R-:W-:Y:S02]  /*2c110*/  SHF.L.U32 R0, R153, 0x1f, RZ ;  /* 0x0000001f99007819 */ /* 0x000fe400000006ff */
[C---:B--2---:R-:W-:Y:S02]  /*2c120*/  R2UR UR4, R2.reuse ;  /* 0x00000000020472ca */ /* 0x044fe400000e0000 */
[----:B------:R-:W-:-:S11]  /*2c130*/  LEA R19, R2, UR47, 0x4 ;  /* 0x0000002f02137c11 */ /* 0x000fd6000f8e20ff */
[----:B------:R-:W-:-:S09]  /*2c140*/  ULEA UR4, UR4, UR47, 0x3 ;  /* 0x0000002f04047291 */ /* 0x000fd2000f8e183f */
[----:B------:R-:W2:Y:S02]  /*2c150*/  SYNCS.PHASECHK.TRANS64.TRYWAIT P2, [UR4+0x34400], R0 ;  /* 0x03440000ff0075a7 */ /* 0x000ea40008040144 */
[----:B--2---:R-:W-:Y:S05]  /*2c160*/  @!P2 BRA `(.L_x_228) ;  /* 0x000000900054a947 */ /* 0x004fea0003800000 */
.L_x_573:
[----:B------:R-:W2:Y:S01]  /*2c170*/  LDS.128 R16, [R19+0x34520] ;  /* 0x0345200013107984 */ /* 0x000ea20000000c00 */
        /* <DEDUP_REMOVED lines=8> */
.L_x_229:
[----:B-1----:R-:W4:Y:S01]  /*2c200*/  LDL.LU R0, [R1+0x600] ;  /* 0x0006000001007983 */ /* 0x002f220000300800 */
[----:B------:R-:W-:Y:S01]  /*2c210*/  UIADD3 UR4, UR4, 0x34440, URZ ;  /* 0x0003444004047890 */ /* 0x000fe2000fffe03f */
[----:B--2---:R-:W-:Y:S02]  /*2c220*/  ISETP.NE.AND P3, PT, R19, RZ, PT ;  /* 0x000000ff1300720c */ /* 0x004fe40003f65270 */
[----:B------:R-:W-:Y:S01]  /*2c230*/  MOV R19, RZ ;  /* 0x000000ff00137202 */ /* 0x000fe20000000f00 */
[----:B------:R-:W-:-:S09]  /*2c240*/  UPRMT UR4, UR57, 0x654, UR4 ;  /* 0x0000065439047896 */ /* 0x000fd20008000004 */
[----:B---3--:R-:W-:Y:S01]  /*2c250*/  SYNCS.ARRIVE.TRANS64.RED.A1T0 RZ, [UR4], RZ ;  /* 0x000000ffffff79a7 */ /* 0x008fe20008100404 */
[----:B----4-:R-:W-:-:S04]  /*2c260*/  IADD3 R0, R0, 0x1, RZ ;  /* 0x0000000100007810 */ /* 0x010fc80007ffe0ff */
[----:B------:R-:W-:-:S04]  /*2c270*/  ISETP.NE.AND P2, PT, R0, 0x8, PT ;  /* 0x000000080000780c */ /* 0x000fc80003f45270 */
[----:B------:R-:W-:Y:S02]  /*2c280*/  SEL R4, R0, RZ, P2 ;  /* 0x000000ff00047207 */ /* 0x000fe40001000000 */
[----:B------:R-:W-:-:S03]  /*2c290*/  SEL R2, RZ, 0x1, P2 ;  /* 0x00000001ff027807 */ /* 0x000fc60001000000 */
[----:B------:R1:W-:Y:S01]  /*2c2a0*/  STL [R1+0x600], R4 ;  /* 0x0006000401007387 */ /* 0x0003e20000100800 */
[----:B------:R-:W-:Y:S01]  /*2c2b0*/  LOP3.LUT R153, R153, R2, RZ, 0x3c, !PT ;  /* 0x0000000299997212 */ /* 0x000fe200078e3cff */
[----:B------:R-:W-:Y:S06]  /*2c2c0*/  @!P3 BRA `(.L_x_230) ;  /* 0x0000000000bcb947 */ /* 0x000fec0003800000 */
[----:B------:R-:W2:Y:S02]  /*2c2d0*/  LDC.64 R2, c[0x0][0x290] ;  /* 0x0000a400ff027b82 */ /* 0x000ea40000000a00 */
[----:B--2---:R-:W-:-:S06]  /*2c2e0*/  IMAD.WIDE R2, R18, 0xc, R2 ;  /* 0x0000000c12027825 */ /* 0x004fcc00078e0202 */
[----:B------:R-:W2:Y:S02]  /*2c2f0*/  LDG.E R2, desc[UR38][R2.64+0x8] ;  /* 0x0000082602027981 */ /* 0x000ea4000c1e1900 */
[----:B--2---:R-:W-:-:S13]  /*2c300*/  R2UR UR4, R2 ;  /* 0x00000000020472ca */ /* 0x004fda00000e0000 */
[----:B------:R-:W-:-:S04]  /*2c310*/  UIADD3 UR4, UR4, 0x3f, URZ ;  /* 0x0000003f04047890 */ /* 0x000fc8000fffe03f */
[----:B------:R-:W-:-:S04]  /*2c320*/  USHF.R.S32.HI UR5, URZ, 0x1f, UR4 ;  /* 0x0000001f3f057899 */ /* 0x000fc80008011404 */
[----:B------:R-:W-:-:S04]  /*2c330*/  ULEA.HI UR5, UR5, UR4, URZ, 0x6 ;  /* 0x0000000405057291 */ /* 0x000fc8000f8f303f */
[----:B------:R-:W-:-:S04]  /*2c340*/  USHF.R.S32.HI UR5, URZ, 0x6, UR5 ;  /* 0x000000063f057899 */ /* 0x000fc80008011405 */
[----:B------:R-:W-:Y:S02]  /*2c350*/  UIADD3 UR41, UR41, UR5, URZ ;  /* 0x0000000529297290 */ /* 0x000fe4000fffe03f */
[----:B------:R-:W-:Y:S02]  /*2c360*/  UISETP.GE.U32.AND UP1, UPT, UR5, 0x3, UPT ;  /* 0x000000030500788c */ /* 0x000fe4000bf26070 */
[----:B------:R-:W-:-:S04]  /*2c370*/  UISETP.GT.U32.AND UP0, UPT, UR41, 0x2, UPT ;  /* 0x000000022900788c */ /* 0x000fc8000bf04070 */
[----:B------:R-:W-:-:S04]  /*2c380*/  UISETP.LT.U32.AND UP0, UPT, UR5, 0x3, UP0 ;  /* 0x000000030500788c */ /* 0x000fc80008701070 */
[----:B------:R-:W-:Y:S02]  /*2c390*/  USEL UR6, URZ, 0x1, !UP0 ;  /* 0x000000013f067887 */ /* 0x000fe4000c000000 */
[----:B------:R-:W-:Y:S02]  /*2c3a0*/  @UP1 UIMAD.WIDE.U32 UR4, UR41, -0x55555555, URZ ;  /* 0xaaaaaaab290418a5 */ /* 0x000fe4000f8e003f */
[----:B------:R-:W-:Y:S02]  /*2c3b0*/  ULOP3.LUT UR42, UR42, UR6, URZ, 0x3c, !UPT ;  /* 0x000000062a2a7292 */ /* 0x000fe4000f8e3c3f */
[----:B------:R-:W-:-:S04]  /*2c3c0*/  @UP1 USHF.R.U32.HI UR4, URZ, 0x1, UR5 ;  /* 0x000000013f041899 */ /* 0x000fc80008011605 */
[----:B------:R-:W-:Y:S01]  /*2c3d0*/  @UP1 ULOP3.LUT UR42, UR42, 0x1, UR4, 0x78, !UPT ;  /* 0x000000012a2a1892 */ /* 0x000fe2000f8e7804 */
[----:B------:R-:W-:Y:S11]  /*2c3e0*/  @!P1 BRA `(.L_x_231) ;  /* 0x0000000000049947 */ /* 0x000ff60003800000 */
[----:B------:R-:W-:Y:S01]  /*2c3f0*/  BPT.TRAP 0x1 ;  /* 0x000000040000795c */ /* 0x000fe20000300000 */
.L_x_231:
[C---:B------:R-:W-:Y:S02]  /*2c400*/  R2UR UR4, R4.reuse ;  /* 0x00000000040472ca */ /* 0x040fe400000e0000 */
[----:B------:R-:W-:Y:S02]  /*2c410*/  SHF.L.U32 R2, R153, 0x1f, RZ ;  /* 0x0000001f99027819 */ /* 0x000fe400000006ff */
[----:B------:R-:W-:-:S09]  /*2c420*/  LEA R0, R4, UR47, 0x4 ;  /* 0x0000002f04007c11 */ /* 0x000fd2000f8e20ff */
[----:B------:R-:W-:-:S09]  /*2c430*/  ULEA UR4, UR4, UR47, 0x3 ;  /* 0x0000002f04047291 */ /* 0x000fd2000f8e183f */
[----:B------:R-:W2:Y:S02]  /*2c440*/  SYNCS.PHASECHK.TRANS64.TRYWAIT P2, [UR4+0x34400], R2 ;  /* 0x03440002ff0075a7 */ /* 0x000ea40008040144 */
[----:B--2---:R-:W-:Y:S05]  /*2c450*/  @!P2 BRA `(.L_x_232) ;  /* 0x0000008c00b0a947 */ /* 0x004fea0003800000 */
.L_x_574:
[----:B------:R3:W4:Y:S01]  /*2c460*/  LDS.128 R16, [R0+0x34520] ;  /* 0x0345200000107984 */ /* 0x0007220000000c00 */
[----:B------:R-:W-:Y:S01]  /*2c470*/  @!PT LDS RZ, [RZ] ;  /* 0x00000000fffff984 */ /* 0x000fe20000000800 */
[----:B------:R-:W-:Y:S01]  /*2c480*/  @!PT LDS RZ, [RZ] ;  /* 0x00000000fffff984 */ /* 0x000fe20000000800 */
[----:B------:R-:W-:Y:S01]  /*2c490*/  @!PT LDS RZ, [RZ] ;  /* 0x00000000fffff984 */ /* 0x000fe20000000800 */
[----:B------:R-:W-:Y:S01]  /*2c4a0*/  @!PT LDS RZ, [RZ] ;  /* 0x00000000fffff984 */ /* 0x000fe20000000800 */
[----:B------:R5:W-:Y:S06]  /*2c4b0*/  MEMBAR.ALL.CTA ;  /* 0x0000000000007992 */ /* 0x000bec0000008000 */
[----:B-----5:R-:W1:Y:S01]  /*2c4c0*/  FENCE.VIEW.ASYNC.S ;  /* 0x00000000000073c6 */ /* 0x020e620000000000 */
[----:B---3--:R-:W-:Y:S05]  /*2c4d0*/  @!P1 BRA `(.L_x_233) ;  /* 0x0000000000049947 */ /* 0x008fea0003800000 */
[----:B------:R-:W-:Y:S01]  /*2c4e0*/  BPT.TRAP 0x1 ;  /* 0x000000040000795c */ /* 0x000fe20000300000 */
.L_x_233:
[----:B------:R-:W3:Y:S01]  /*2c4f0*/  LDL.LU R0, [R1+0x600] ;  /* 0x0006000001007983 */ /* 0x000ee20000300800 */
[----:B------:R-:W-:-:S04]  /*2c500*/  UIADD3 UR4, UR4, 0x34440, URZ ;  /* 0x0003444004047890 */ /* 0x000fc8000fffe03f */
[----:B------:R-:W-:-:S09]  /*2c510*/  UPRMT UR4, UR57, 0x654, UR4 ;  /* 0x0000065439047896 */ /* 0x000fd20008000004 */
[----:B-1----:R-:W-:Y:S01]  /*2c520*/  SYNCS.ARRIVE.TRANS64.RED.A1T0 RZ, [UR4], RZ ;  /* 0x000000ffffff79a7 */ /* 0x002fe20008100404 */
[----:B------:R-:W-:-:S04]  /*2c530*/  UIMAD.WIDE.U32 UR4, UR41, -0x55555555, URZ ;  /* 0xaaaaaaab290478a5 */ /* 0x000fc8000f8e003f */
[----:B------:R-:W-:-:S04]  /*2c540*/  USHF.R.U32.HI UR4, URZ, 0x1, UR5 ;  /* 0x000000013f047899 */ /* 0x000fc80008011605 */
[----:B------:R-:W-:Y:S01]  /*2c550*/  UIMAD UR41, UR4, -0x3, UR41 ;  /* 0xfffffffd042978a4 */ /* 0x000fe2000f8e0229 */
[----:B---3--:R-:W-:-:S05]  /*2c560*/  VIADD R0, R0, 0x1 ;  /* 0x0000000100007836 */ /* 0x008fca0000000000 */
[----:B------:R-:W-:-:S04]  /*2c570*/  ISETP.NE.AND P1, PT, R0, 0x8, PT ;  /* 0x000000080000780c */ /* 0x000fc80003f25270 */
[----:B------:R-:W-:Y:S02]  /*2c580*/  SEL R0, R0, RZ, P1 ;  /* 0x000000ff00007207 */ /* 0x000fe40000800000 */
[----:B--2---:R-:W-:-:S03]  /*2c590*/  SEL R2, RZ, 0x1, P1 ;  /* 0x00000001ff027807 */ /* 0x004fc60000800000 */
[----:B------:R2:W-:Y:S01]  /*2c5a0*/  STL [R1+0x600], R0 ;  /* 0x0006000001007387 */ /* 0x0005e20000100800 */
[----:B------:R-:W-:-:S07]  /*2c5b0*/  LOP3.LUT R153, R153, R2, RZ, 0x3c, !PT ;  /* 0x0000000299997212 */ /* 0x000fce00078e3cff */
.L_x_230:
[----:B----4-:R-:W-:Y:S02]  /*2c5c0*/  ISETP.NE.AND P1, PT, R19, RZ, PT ;  /* 0x000000ff1300720c */ /* 0x010fe40003f25270 */
[CC--:B------:R-:W-:Y:S02]  /*2c5d0*/  ISETP.NE.AND P2, PT, R156.reuse, R18.reuse, PT ;  /* 0x000000129c00720c */ /* 0x0c0fe40003f45270 */
[----:B------:R-:W-:-:S13]  /*2c5e0*/  ISETP.EQ.OR P3, PT, R156, R18, !P1 ;  /* 0x000000129c00720c */ /* 0x000fda0004f62670 */
[----:B------:R-:W-:Y:S05]  /*2c5f0*/  @P3 BRA `(.L_x_234) ;  /* 0x0000000000fc3947 */ /* 0x000fea0003800000 */
[----:B------:R-:W-:-:S13]  /*2c600*/  ISETP.NE.AND P3, PT, RZ, UR51, PT ;  /* 0x00000033ff007c0c */ /* 0x000fda000bf65270 */
[----:B------:R-:W-:Y:S05]  /*2c610*/  @P3 BRA `(.L_x_234) ;  /* 0x0000000000f43947 */ /* 0x000fea0003800000 */
[----:B--2---:R-:W2:Y:S01]  /*2c620*/  S2R R0, SR_LANEID ;  /* 0x0000000000007919 */ /* 0x004ea20000000000 */
[----:B------:R-:W-:Y:S01]  /*2c630*/  ELECT P3, URZ, PT ;  /* 0x00000000003f782f */ /* 0x000fe20003860000 */
[----:B------:R-:W-:Y:S01]  /*2c640*/  BSSY B0, `(.L_x_235) ;  /* 0x000002f000007945 */ /* 0x000fe20003800000 */
[----:B--2---:R-:W-:-:S11]  /*2c650*/  SHF.L.U32 R15, R0, 0x2, RZ ;  /* 0x00000002000f7819 */ /* 0x004fd600000006ff */
[----:B------:R-:W-:Y:S05]  /*2c660*/  @!P3 BRA `(.L_x_236) ;  /* 0x0000000000b0b947 */ /* 0x000fea0003800000 */
[----:B------:R-:W-:Y:S01]  /*2c670*/  SHF.R.S32.HI R3, RZ, 0x1f, R18 ;  /* 0x0000001fff037819 */ /* 0x000fe20000011412 */
[----:B------:R-:W-:Y:S01]  /*2c680*/  ULDC.64 UR4, c[0x0][0x820] ;  /* 0x0002080000047ab9 */ /* 0x000fe20000000a00 */
[C---:B------:R-:W-:Y:S02]  /*2c690*/  SHF.L.U32 R0, R18.reuse, 0x3, RZ ;  /* 0x0000000312007819 */ /* 0x040fe400000006ff */
[----:B------:R-:W-:Y:S02]  /*2c6a0*/  SHF.L.U64.HI R8, R18, 0x3, R3 ;  /* 0x0000000312087819 */ /* 0x000fe40000010203 */
[----:B-1----:R-:W-:Y:S01]  /*2c6b0*/  IADD3 R4, P3, R0, UR4, RZ ;  /* 0x0000000400047c10 */ /* 0x002fe2000ff7e0ff */
[----:B------:R-:W1:Y:S03]  /*2c6c0*/  LDC.64 R2, c[0x0][0x290] ;  /* 0x0000a400ff027b82 */ /* 0x000e660000000a00 */
[----:B------:R-:W-:Y:S01]  /*2c6d0*/  IADD3.X R5, R8, UR5, RZ, P3, !PT ;  /* 0x0000000508057c10 */ /* 0x000fe20009ffe4ff */
[----:B------:R-:W-:-:S05]  /*2c6e0*/  ULDC.64 UR4, c[0x0][0x818] ;  /* 0x0002060000047ab9 */ /* 0x000fca0000000a00 */
[----:B------:R-:W2:Y:S01]  /*2c6f0*/  LDG.E.64 R4, desc[UR38][R4.64] ;  /* 0x0000002604047981 */ /* 0x000ea2000c1e1b00 */
[----:B-1----:R-:W-:Y:S01]  /*2c700*/  IMAD.WIDE R6, R18, 0xc, R2 ;  /* 0x0000000c12067825 */ /* 0x002fe200078e0202 */
[----:B------:R-:W-:Y:S02]  /*2c710*/  IADD3 R2, P3, R0, UR4, RZ ;  /* 0x0000000400027c10 */ /* 0x000fe4000ff7e0ff */
[----:B------:R-:W1:Y:S02]  /*2c720*/  LDS R0, [UR48+0x1c] ;  /* 0x00001c30ff007984 */ /* 0x000e640008000800 */
[----:B------:R-:W-:Y:S02]  /*2c730*/  IADD3.X R3, R8, UR5, RZ, P3, !PT ;  /* 0x0000000508037c10 */ /* 0x000fe40009ffe4ff */
[----:B------:R-:W3:Y:S04]  /*2c740*/  LDG.E R12, desc[UR38][R6.64] ;  /* 0x00000026060c7981 */ /* 0x000ee8000c1e1900 */
[----:B------:R4:W5:Y:S04]  /*2c750*/  LDG.E R13, desc[UR38][R6.64+0x4] ;  /* 0x00000426060d7981 */ /* 0x000968000c1e1900 */
[----:B------:R-:W5:Y:S01]  /*2c760*/  LDG.E.64 R2, desc[UR38][R2.64] ;  /* 0x0000002602027981 */ /* 0x000f62000c1e1b00 */
[----:B------:R-:W-:-:S03]  /*2c770*/  MOV R8, UR48 ;  /* 0x0000003000087c02 */ /* 0x000fc60008000f00 */
[----:B------:R-:W-:Y:S01]  /*2c780*/  STS [UR48+0x30], RZ ;  /* 0x000030ffff007988 */ /* 0x000fe20008000830 */
[----:B------:R-:W-:Y:S02]  /*2c790*/  SHF.R.U64 R8, R8, 0x4, RZ ;  /* 0x0000000408087819 */ /* 0x000fe400000012ff */
[----:B----4-:R-:W-:-:S03]  /*2c7a0*/  CS2R R6, SRZ ;  /* 0x0000000000067805 */ /* 0x010fc6000001ff00 */
[----:B------:R-:W-:Y:S04]  /*2c7b0*/  STS [UR48+0x10], R8 ;  /* 0x00001008ff007988 */ /* 0x000fe80008000830 */
[----:B------:R-:W-:Y:S01]  /*2c7c0*/  STS [UR48+0x14], R8 ;  /* 0x00001408ff007988 */ /* 0x000fe20008000830 */
[C---:B--2---:R-:W-:Y:S01]  /*2c7d0*/  SHF.L.U64.HI R11, R4.reuse, 0x1, R5 ;  /* 0x00000001040b7819 */ /* 0x044fe20000010205 */
[----:B------:R-:W-:-:S03]  /*2c7e0*/  IMAD.SHL.U32 R10, R4, 0x2, RZ ;  /* 0x00000002040a7824 */ /* 0x000fc600078e00ff */
[----:B------:R-:W-:Y:S02]  /*2c7f0*/  LOP3.LUT R11, R11, 0x1fffffff, RZ, 0xc0, !PT ;  /* 0x1fffffff0b0b7812 */ /* 0x000fe400078ec0ff */
[----:B------:R-:W-:Y:S02]  /*2c800*/  LOP3.LUT R10, R10, 0xfffffffe, RZ, 0xc0, !PT ;  /* 0xfffffffe0a0a7812 */ /* 0x000fe400078ec0ff */
[--C-:B------:R-:W-:Y:S02]  /*2c810*/  SHF.R.U32.HI R5, RZ, 0x4, R11.reuse ;  /* 0x00000004ff057819 */ /* 0x100fe4000001160b */
[----:B------:R-:W-:Y:S02]  /*2c820*/  SHF.R.U64 R10, R10, 0x4, R11 ;  /* 0x000000040a0a7819 */ /* 0x000fe4000000120b */
[----:B-1----:R-:W-:-:S03]  /*2c830*/  LOP3.LUT R0, R0, 0xf, R5, 0xb8, !PT ;  /* 0x0000000f00007812 */ /* 0x002fc600078eb805 */
[----:B------:R-:W-:Y:S04]  /*2c840*/  STS [UR48+0xc], R10 ;  /* 0x00000c0aff007988 */ /* 0x000fe80008000830 */
[----:B------:R-:W-:Y:S01]  /*2c850*/  STS [UR48+0x1c], R0 ;  /* 0x00001c00ff007988 */ /* 0x000fe20008000830 */
[----:B---3--:R-:W-:-:S03]  /*2c860*/  IADD3 R4, R12, -0x1, RZ ;  /* 0xffffffff0c047810 */ /* 0x008fc60007ffe0ff */
[----:B------:R-:W1:Y:S04]  /*2c870*/  LDS R5, [UR48+0x1c] ;  /* 0x00001c30ff057984 */ /* 0x000e680008000800 */
[----:B-----5:R-:W-:Y:S01]  /*2c880*/  STS.64 [UR48], R2 ;  /* 0x00000002ff007988 */ /* 0x020fe20008000a30 */
[----:B-1----:R-:W-:-:S05]  /*2c890*/  LOP3.LUT R5, R5, 0xf0, RZ, 0xb8, !PT ;  /* 0x000000f005057812 */ /* 0x002fca00078eb8ff */
[----:B------:R1:W-:Y:S04]  /*2c8a0*/  STS [UR48+0x1c], R5 ;  /* 0x00001c05ff007988 */ /* 0x0003e80008000830 */
[----:B------:R-:W2:Y:S01]  /*2c8b0*/  LDS R9, [UR48+0x1c] ;  /* 0x00001c30ff097984 */ /* 0x000ea20008000800 */
[----:B-1----:R-:W-:-:S05]  /*2c8c0*/  IADD3 R5, R13, -0x1, RZ ;  /* 0xffffffff0d057810 */ /* 0x002fca0007ffe0ff */
[----:B------:R-:W-:Y:S01]  /*2c8d0*/  STS.128 [UR48+0x20], R4 ;  /* 0x00002004ff007988 */ /* 0x000fe20008000c30 */
[----:B--2---:R-:W-:-:S05]  /*2c8e0*/  LOP3.LUT R9, R9, 0xf00, RZ, 0xb8, !PT ;  /* 0x00000f0009097812 */ /* 0x004fca00078eb8ff */
[----:B------:R-:W-:Y:S04]  /*2c8f0*/  STS.64 [UR48+0x18], R8 ;  /* 0x00001808ff007988 */ /* 0x000fe80008000a30 */
[----:B------:R-:W1:Y:S02]  /*2c900*/  LDS R14, [UR48+0x1c] ;  /* 0x00001c30ff0e7984 */ /* 0x000e640008000800 */
[----:B-1----:R-:W-:-:S05]  /*2c910*/  LOP3.LUT R0, R14, 0xf000, RZ, 0xb8, !PT ;  /* 0x0000f0000e007812 */ /* 0x002fca00078eb8ff */
[----:B------:R2:W-:Y:S02]  /*2c920*/  STS [UR48+0x1c], R0 ;  /* 0x00001c00ff007988 */ /* 0x0005e40008000830 */
.L_x_236:
[----:B------:R-:W-:Y:S05]  /*2c930*/  BSYNC B0 ;  /* 0x0000000000007941 */ /* 0x000fea0003800000 */
.L_x_235:
[----:B------:R-:W-:Y:S01]  /*2c940*/  NOP ;  /* 0x0000000000007918 */ /* 0x000fe20000000000 */
[----:B------:R3:W4:Y:S01]  /*2c950*/  LDS R5, [R15+UR48] ;  /* 0x000000300f057984 */ /* 0x0007220008000800 */
[----:B------:R-:W-:Y:S02]  /*2c960*/  ELECT P3, URZ, PT ;  /* 0x00000000003f782f */ /* 0x000fe40003860000 */
[----:B------:R-:W-:Y:S01]  /*2c970*/  IADD3 R2, P4, R15, UR36, RZ ;  /* 0x000000240f027c10 */ /* 0x000fe2000ff9e0ff */
[----:B------:R-:W-:Y:S03]  /*2c980*/  BSSY B0, `(.L_x_237) ;  /* 0x0000005000007945 */ /* 0x000fe60003800000 */
[----:B------:R-:W-:-:S07]  /*2c990*/  IADD3.X R3, RZ, UR37, RZ, P4, !PT ;  /* 0x00000025ff037c10 */ /* 0x000fce000a7fe4ff */
[----:B---3--:R-:W-:Y:S05]  /*2c9a0*/  @!P3 BRA `(.L_x_238) ;  /* 0x000000000008b947 */ /* 0x008fea0003800000 */
[----:B------:R0:W-:Y:S01]  /*2c9b0*/  UTMACMDFLUSH ;  /* 0x00000000000079b7 */ /* 0x0001e20000000000 */
[----:B------:R-:W-:-:S04]  /*2c9c0*/  DEPBAR.LE SB0, 0x0 ;  /* 0x000080000000791a */ /* 0x000fc80000000000 */
.L_x_238:
[----:B------:R-:W-:Y:S05]  /*2c9d0*/  BSYNC B0 ;  /* 0x0000000000007941 */ /* 0x000fea0003800000 */
.L_x_237:
[----:B----4-:R3:W5:Y:S02]  /*2c9e0*/  ATOMG.E.EXCH.STRONG.GPU PT, RZ, [R2], R5 ;  /* 0x0000000502ff73a8 */ /* 0x01076400041ee100 */
.L_x_234:
[----:B------:R-:W-:-:S04]  /*2c9f0*/  DEPBAR.LE SB0, 0x0 ;  /* 0x000080000000791a */ /* 0x000fc80000000000 */
[----:B------:R-:W-:Y:S05]  /*2ca00*/  @!P0 BRA `(.L_x_239) ;  /* 0x0000000000048947 */ /* 0x000fea0003800000 */
[----:B------:R-:W-:Y:S01]  /*2ca10*/  BPT.TRAP 0x1 ;  /* 0x000000040000795c */ /* 0x000fe20000300000 */
.L_x_239:
[----:B--2---:R-:W-:Y:S01]  /*2ca20*/  IMAD.U32 R0, RZ, RZ, UR53 ;  /* 0x00000035ff007e24 */ /* 0x004fe2000f8e00ff */
[----:B-----5:R-:W-:Y:S01]  /*2ca30*/  SYNCS.ARRIVE.TRANS64.RED.A1T0 RZ, [UR7], RZ ;  /* 0x000000ffffff79a7 */ /* 0x020fe20008100407 */
[----:B------:R-:W-:Y:S02]  /*2ca40*/  SEL R7, RZ, 0x1, !P2 ;  /* 0x00000001ff077807 */ /* 0x000fe40005000000 */
[----:B------:R-:W-:Y:S01]  /*2ca50*/  LOP3.LUT R154, R154, 0x1, RZ, 0x3c, !PT ;  /* 0x000000019a9a7812 */ /* 0x000fe200078e3cff */
[----:B------:R2:W-:Y:S01]  /*2ca60*/  SYNCS.ARRIVE.TRANS64.A1T0 RZ, [R0+UR49], RZ ;  /* 0x000000ff00ff79a7 */ /* 0x0005e20008100031 */
[----:B------:R-:W-:Y:S05]  /*2ca70*/  @P1 BRA `(.L_x_240) ;  /* 0xfffffd7000d01947 */ /* 0x000fea000383ffff */
[----:B------:R-:W-:Y:S05]  /*2ca80*/  EXIT ;  /* 0x000000000000794d */ /* 0x000fea0003800000 */
.L_x_27:
[----:B------:R-:W-:-:S08]  /*2ca90*/  NOP ;  /* 0x0000000000007918 */ /* 0x000fd00000000000 */
[----:B-1--45:R-:W1:-:S00]  /*2caa0*/  USETMAXREG.DEALLOC.CTAPOOL 0x28 ;  /* 0x00000028000079c8 */ /* 0x032e4000080e0500 */
[----:B------:R-:W-:-:S06]  /*2cab0*/  UISETP.NE.AND UP1, UPT, UR51, 0x3, UPT ;  /* 0x000000033300788c */ /* 0x000fcc000bf25270 */
[----:B------:R-:W-:-:S13]  /*2cac0*/  PLOP3.LUT P1, PT, PT, PT, UP1, 0x80, 0x0 ;  /* 0x000000000000781c */ /* 0x000fda0003f2f018 */
[----:B-1----:R-:W-:Y:S05]  /*2cad0*/  @!P1 BRA `(.L_x_241) ;  /* 0x0000005400949947 */ /* 0x002fea0003800000 */
[----:B------:R-:W-:-:S13]  /*2cae0*/  ISETP.NE.AND P0, PT, RZ, UR51, PT ;  /* 0x00000033ff007c0c */ /* 0x000fda000bf05270 */
[----:B------:R-:W-:Y:S05]  /*2caf0*/  @!P0 BRA `(.L_x_242) ;  /* 0x0000003800ac8947 */ /* 0x000fea0003800000 */
[----:B------:R-:W-:-:S06]  /*2cb00*/  UISETP.NE.AND UP0, UPT, UR51, 0x2, UPT ;  /* 0x000000023300788c */ /* 0x000fcc000bf05270 */
[----:B------:R-:W-:-:S13]  /*2cb10*/  PLOP3.LUT P0, PT, PT, PT, UP0, 0x80, 0x0 ;  /* 0x000000000000781c */ /* 0x000fda0003f0f008 */
[----:B--2---:R-:W-:Y:S05]  /*2cb20*/  @P0 EXIT ;  /* 0x000000000000094d */ /* 0x004fea0003800000 */
[----:B------:R-:W1:Y:S01]  /*2cb30*/  S2UR UR4, SR_CTAID.Y ;  /* 0x00000000000479c3 */ /* 0x000e620000002600 */
[----:B------:R-:W-:Y:S01]  /*2cb40*/  ELECT P0, URZ, PT ;  /* 0x00000000003f782f */ /* 0x000fe20003800000 */
[----:B------:R-:W-:Y:S01]  /*2cb50*/  BSSY B0, `(.L_x_243) ;  /* 0x000001f000007945 */ /* 0x000fe20003800000 */
[----:B-1----:R-:W-:-:S11]  /*2cb60*/  UIMAD UR4, UR4, UR60, UR56 ;  /* 0x0000003c040472a4 */ /* 0x002fd6000f8e0238 */
[----:B------:R-:W-:Y:S05]  /*2cb70*/  @!P0 BRA `(.L_x_244) ;  /* 0x0000000000708947 */ /* 0x000fea0003800000 */
[----:B------:R1:W-:Y:S01]  /*2cb80*/  STL [R1+0x604], R13 ;  /* 0x0006040d01007387 */ /* 0x0003e20000100800 */
[----:B------:R-:W2:Y:S01]  /*2cb90*/  LDC.64 R14, c[0x0][0x618] ;  /* 0x00018600ff0e7b82 */ /* 0x000ea20000000a00 */
[----:B------:R-:W-:Y:S02]  /*2cba0*/  UMOV UR5, 0x400 ;  /* 0x0000040000057882 */ /* 0x000fe40000000000 */
[----:B------:R-:W-:-:S05]  /*2cbb0*/  ULEA UR5, UR58, UR5, 0x18 ;  /* 0x000000053a057291 */ /* 0x000fca000f8ec03f */
[----:B------:R-:W3:Y:S08]  /*2cbc0*/  LDC.64 R4, c[0x0][0x600] ;  /* 0x00018000ff047b82 */ /* 0x000ef00000000a00 */
[----:B-1----:R-:W2:Y:S08]  /*2cbd0*/  LDC.64 R12, c[0x0][0x610] ;  /* 0x00018400ff0c7b82 */ /* 0x002eb00000000a00 */
[----:B------:R-:W3:Y:S08]  /*2cbe0*/  LDC.64 R6, c[0x0][0x608] ;  /* 0x00018200ff067b82 */ /* 0x000ef00000000a00 */
[----:B------:R-:W1:Y:S01]  /*2cbf0*/  LDC.64 R32, c[0x0][0x620] ;  /* 0x00018800ff207b82 */ /* 0x000e620000000a00 */
[----:B--2---:R2:W-:Y:S07]  /*2cc00*/  STS.128 [UR5+0x34710], R12 ;  /* 0x0347100cff007988 */ /* 0x0045ee0008000c05 */
[----:B------:R-:W1:Y:S01]  /*2cc10*/  LDC.64 R34, c[0x0][0x628] ;  /* 0x00018a00ff227b82 */ /* 0x000e620000000a00 */
[----:B---3--:R3:W-:Y:S07]  /*2cc20*/  STS.128 [UR5+0x34700], R4 ;  /* 0x03470004ff007988 */ /* 0x0087ee0008000c05 */
[----:B------:R-:W4:Y:S01]  /*2cc30*/  LDC.64 R28, c[0x0][0x630] ;  /* 0x00018c00ff1c7b82 */ /* 0x000f220000000a00 */
[----:B--2---:R2:W5:Y:S07]  /*2cc40*/  LDL.LU R13, [R1+0x604] ;  /* 0x00060400010d7983 */ /* 0x00456e0000300800 */
[----:B------:R-:W4:Y:S08]  /*2cc50*/  LDC.64 R30, c[0x0][0x638] ;  /* 0x00018e00ff1e7b82 */ /* 0x000f300000000a00 */
[----:B------:R-:W2:Y:S08]  /*2cc60*/  LDC.64 R24, c[0x0][0x640] ;  /* 0x00019000ff187b82 */ /* 0x000eb00000000a00 */
[----:B------:R-:W2:Y:S08]  /*2cc70*/  LDC.64 R26, c[0x0][0x648] ;  /* 0x00019200ff1a7b82 */ /* 0x000eb00000000a00 */
[----:B------:R-:W2:Y:S08]  /*2cc80*/  LDC.64 R20, c[0x0][0x650] ;  /* 0x00019400ff147b82 */ /* 0x000eb00000000a00 */
[----:B------:R-:W2:Y:S08]  /*2cc90*/  LDC.64 R22, c[0x0][0x658] ;  /* 0x00019600ff167b82 */ /* 0x000eb00000000a00 */
[----:B------:R-:W2:Y:S08]  /*2cca0*/  LDC.64 R8, c[0x0][0x660] ;  /* 0x00019800ff087b82 */ /* 0x000eb00000000a00 */
[----:B------:R-:W2:Y:S08]  /*2ccb0*/  LDC.64 R10, c[0x0][0x668] ;  /* 0x00019a00ff0a7b82 */ /* 0x000eb00000000a00 */
[----:B---3--:R-:W3:Y:S08]  /*2ccc0*/  LDC.64 R4, c[0x0][0x670] ;  /* 0x00019c00ff047b82 */ /* 0x008ef00000000a00 */
[----:B------:R-:W3:Y:S01]  /*2ccd0*/  LDC.64 R6, c[0x0][0x678] ;  /* 0x00019e00ff067b82 */ /* 0x000ee20000000a00 */
[----:B-1----:R1:W-:Y:S04]  /*2cce0*/  STS.128 [UR5+0x34720], R32 ;  /* 0x03472020ff007988 */ /* 0x0023e80008000c05 */
[----:B----4-:R1:W-:Y:S04]  /*2ccf0*/  STS.128 [UR5+0x34730], R28 ;  /* 0x0347301cff007988 */ /* 0x0103e80008000c05 */
[----:B--2---:R1:W-:Y:S04]  /*2cd00*/  STS.128 [UR5+0x34740], R24 ;  /* 0x03474018ff007988 */ /* 0x0043e80008000c05 */
[----:B------:R1:W-:Y:S04]  /*2cd10*/  STS.128 [UR5+0x34750], R20 ;  /* 0x03475014ff007988 */ /* 0x0003e80008000c05 */
[----:B------:R1:W-:Y:S04]  /*2cd20*/  STS.128 [UR5+0x34760], R8 ;  /* 0x03476008ff007988 */ /* 0x0003e80008000c05 */
[----:B---3--:R1:W-:Y:S02]  /*2cd30*/  STS.128 [UR5+0x34770], R4 ;  /* 0x03477004ff007988 */ /* 0x0083e40008000c05 */
.L_x_244:
[----:B------:R-:W-:Y:S05]  /*2cd40*/  BSYNC B0 ;  /* 0x0000000000007941 */ /* 0x000fea0003800000 */
.L_x_243:
[----:B------:R-:W-:Y:S01]  /*2cd50*/  ELECT P0, URZ, PT ;  /* 0x00000000003f782f */ /* 0x000fe20003800000 */
[----:B------:R-:W-:Y:S01]  /*2cd60*/  NOP ;  /* 0x0000000000007918 */ /* 0x000fe20000000000 */
[----:B------:R-:W-:Y:S01]  /*2cd70*/  ULDC UR5, c[0x0][0x884] ;  /* 0x0002210000057ab9 */ /* 0x000fe20000000800 */
[----:B------:R-:W-:Y:S01]  /*2cd80*/  ULDC.64 UR10, c[0x0][0x800] ;  /* 0x00020000000a7ab9 */ /* 0x000fe20000000a00 */
[----:B------:R-:W-:Y:S01]  /*2cd90*/  ULEA UR4, UR5, UR4, 0x1 ;  /* 0x0000000405047291 */ /* 0x000fe2000f8e083f */
[----:B------:R-:W-:Y:S03]  /*2cda0*/  BSSY B0, `(.L_x_245) ;  /* 0x0000033000007945 */ /* 0x000fe60003800000 */
[----:B------:R-:W-:-:S05]  /*2cdb0*/  UIMAD.WIDE UR10, UR4, 0x80, UR10 ;  /* 0x00000080040a78a5 */ /* 0x000fca000f8e020a */
[----:B------:R-:W-:Y:S07]  /*2cdc0*/  @!P0 BRA `(.L_x_246) ;  /* 0x0000000000c08947 */ /* 0x000fee0003800000 */
[----:B------:R-:W-:Y:S01]  /*2cdd0*/  ULDC.64 UR4, c[0x0][0x808] ;  /* 0x0002020000047ab9 */ /* 0x000fe20000000a00 */
[----:B------:R-:W-:Y:S01]  /*2cde0*/  ULDC.64 UR6, c[0x0][0x810] ;  /* 0x0002040000067ab9 */ /* 0x000fe20000000a00 */
[----:B------:R-:W-:Y:S02]  /*2cdf0*/  ISETP.NE.U32.AND P0, PT, RZ, UR4, PT ;  /* 0x00000004ff007c0c */ /* 0x000fe4000bf05070 */
[----:B------:R-:W-:Y:S02]  /*2ce00*/  ISETP.NE.U32.AND P1, PT, RZ, UR6, PT ;  /* 0x00000006ff007c0c */ /* 0x000fe4000bf25070 */
[----:B------:R-:W-:Y:S02]  /*2ce10*/  ISETP.NE.AND.EX P0, PT, RZ, UR5, PT, P0 ;  /* 0x00000005ff007c0c */ /* 0x000fe4000bf05300 */
[----:B------:R-:W-:-:S11]  /*2ce20*/  ISETP.NE.AND.EX P1, PT, RZ, UR7, PT, P1 ;  /* 0x00000007ff007c0c */ /* 0x000fd6000bf25310 */
[----:B------:R-:W-:Y:S05]  /*2ce30*/  @!P0 BRA `(.L_x_247) ;  /* 0x0000000000188947 */ /* 0x000fea0003800000 */
[----:B------:R-:W2:Y:S02]  /*2ce40*/  LDC.64 R2, c[0x0][0x808] ;  /* 0x00020200ff027b82 */ /* 0x000ea40000000a00 */
[----:B--2---:R-:W-:-:S06]  /*2ce50*/  IMAD.WIDE R2, R18, 0x8, R2 ;  /* 0x0000000812027825 */ /* 0x004fcc00078e0202 */
[----:B------:R-:W2:Y:S01]  /*2ce60*/  LDG.E.64 R2, desc[UR38][R2.64] ;  /* 0x0000002602027981 */ /* 0x000ea2000c1e1b00 */
[----:B------:R-:W-:Y:S02]  /*2ce70*/  UMOV UR4, 0x400 ;  /* 0x0000040000047882 */ /* 0x000fe40000000000 */
[----:B------:R-:W-:-:S09]  /*2ce80*/  ULEA UR4, UR58, UR4, 0x18 ;  /* 0x000000043a047291 */ /* 0x000fd2000f8ec03f */
[----:B--2---:R2:W-:Y:S03]  /*2ce90*/  STS.64 [UR4+0x34700], R2 ;  /* 0x03470002ff007988 */ /* 0x0045e60008000a04 */
.L_x_247:
[----:B------:R-:W-:Y:S05]  /*2cea0*/  @!P1 BRA `(.L_x_246) ;  /* 0x0000000000889947 */ /* 0x000fea0003800000 */
[----:B--2---:R-:W2:Y:S02]  /*2ceb0*/  LDC.64 R2, c[0x0][0x810] ;  /* 0x00020400ff027b82 */ /* 0x004ea40000000a00 */
[----:B--2---:R-:W-:-:S06]  /*2cec0*/  IMAD.WIDE R2, R18, 0x8, R2 ;  /* 0x0000000812027825 */ /* 0x004fcc00078e0202 */
[----:B------:R-:W2:Y:S01]  /*2ced0*/  LDG.E.64 R2, desc[UR38][R2.64] ;  /* 0x0000002602027981 */ /* 0x000ea2000c1e1b00 */
[----:B------:R-:W-:Y:S01]  /*2cee0*/  UMOV UR4, 0x400 ;  /* 0x0000040000047882 */ /* 0x000fe20000000000 */
[----:B-1---5:R-:W-:Y:S01]  /*2cef0*/  IADD3 R4, R13, -0x1, RZ ;  /* 0xffffffff0d047810 */ /* 0x022fe20007ffe0ff */
[----:B------:R-:W-:-:S04]  /*2cf00*/  ULEA UR4, UR58, UR4, 0x18 ;  /* 0x000000043a047291 */ /* 0x000fc8000f8ec03f */
[----:B------:R-:W-:-:S05]  /*2cf10*/  UIADD3 UR5, UR4, 0x34700, URZ ;  /* 0x0003470004057890 */ /* 0x000fca000fffe03f */
[----:B------:R-:W1:Y:S01]  /*2cf20*/  LDS R0, [UR4+0x3471c] ;  /* 0x03471c04ff007984 */ /* 0x000e620008000800 */
[----:B------:R-:W-:-:S03]  /*2cf30*/  MOV R8, UR5 ;  /* 0x0000000500087c02 */ /* 0x000fc60008000f00 */
[----:B------:R-:W-:Y:S01]  /*2cf40*/  STS [UR4+0x34730], RZ ;  /* 0x034730ffff007988 */ /* 0x000fe20008000804 */
[----:B------:R-:W-:-:S05]  /*2cf50*/  SHF.R.U64 R8, R8, 0x4, RZ ;  /* 0x0000000408087819 */ /* 0x000fca00000012ff */
[----:B------:R-:W-:Y:S04]  /*2cf60*/  STS [UR4+0x34710], R8 ;  /* 0x03471008ff007988 */ /* 0x000fe80008000804 */
[----:B------:R-:W-:Y:S01]  /*2cf70*/  STS [UR4+0x34714], R8 ;  /* 0x03471408ff007988 */ /* 0x000fe20008000804 */
[C---:B--2---:R-:W-:Y:S02]  /*2cf80*/  SHF.L.U64.HI R11, R2.reuse, 0x1, R3 ;  /* 0x00000001020b7819 */ /* 0x044fe40000010203 */
[----:B------:R-:W-:Y:S02]  /*2cf90*/  SHF.L.U32 R2, R2, 0x1, RZ ;  /* 0x0000000102027819 */ /* 0x000fe400000006ff */
[----:B------:R-:W-:Y:S02]  /*2cfa0*/  LOP3.LUT R11, R11, 0x1fffffff, RZ, 0xc0, !PT ;  /* 0x1fffffff0b0b7812 */ /* 0x000fe400078ec0ff */
[----:B------:R-:W-:-:S02]  /*2cfb0*/  LOP3.LUT R2, R2, 0xfffffffe, RZ, 0xc0, !PT ;  /* 0xfffffffe02027812 */ /* 0x000fc400078ec0ff */
[--C-:B------:R-:W-:Y:S02]  /*2cfc0*/  SHF.R.U32.HI R5, RZ, 0x4, R11.reuse ;  /* 0x00000004ff057819 */ /* 0x100fe4000001160b */
[----:B------:R-:W-:Y:S02]  /*2cfd0*/  SHF.R.U64 R2, R2, 0x4, R11 ;  /* 0x0000000402027819 */ /* 0x000fe4000000120b */
[----:B-1----:R-:W-:Y:S01]  /*2cfe0*/  LOP3.LUT R0, R0, 0xf, R5, 0xb8, !PT ;  /* 0x0000000f00007812 */ /* 0x002fe200078eb805 */
[----:B------:R-:W-:Y:S02]  /*2cff0*/  VIADD R5, R19, 0xffffffff ;  /* 0xffffffff13057836 */ /* 0x000fe40000000000 */
[----:B------:R-:W-:Y:S04]  /*2d000*/  STS [UR4+0x3470c], R2 ;  /* 0x03470c02ff007988 */ /* 0x000fe80008000804 */
[----:B------:R-:W-:Y:S04]  /*2d010*/  STS [UR4+0x3471c], R0 ;  /* 0x03471c00ff007988 */ /* 0x000fe80008000804 */
[----:B------:R-:W1:Y:S02]  /*2d020*/  LDS R6, [UR4+0x3471c] ;  /* 0x03471c04ff067984 */ /* 0x000e640008000800 */
[----:B-1----:R-:W-:-:S05]  /*2d030*/  LOP3.LUT R6, R6, 0xf0, RZ, 0xb8, !PT ;  /* 0x000000f006067812 */ /* 0x002fca00078eb8ff */
[----:B------:R1:W-:Y:S04]  /*2d040*/  STS [UR4+0x3471c], R6 ;  /* 0x03471c06ff007988 */ /* 0x0003e80008000804 */
[----:B------:R-:W2:Y:S01]  /*2d050*/  LDS R9, [UR4+0x3471c] ;  /* 0x03471c04ff097984 */ /* 0x000ea20008000800 */
[----:B-1----:R-:W-:-:S05]  /*2d060*/  CS2R R6, SRZ ;  /* 0x0000000000067805 */ /* 0x002fca000001ff00 */
[----:B------:R-:W-:Y:S01]  /*2d070*/  STS.128 [UR4+0x34720], R4 ;  /* 0x03472004ff007988 */ /* 0x000fe20008000c04 */
[----:B--2---:R-:W-:-:S05]  /*2d080*/  LOP3.LUT R9, R9, 0xf00, RZ, 0xb8, !PT ;  /* 0x00000f0009097812 */ /* 0x004fca00078eb8ff */
[----:B------:R-:W-:Y:S04]  /*2d090*/  STS.64 [UR4+0x34718], R8 ;  /* 0x03471808ff007988 */ /* 0x000fe80008000a04 */
[----:B------:R-:W1:Y:S02]  /*2d0a0*/  LDS R3, [UR4+0x3471c] ;  /* 0x03471c04ff037984 */ /* 0x000e640008000800 */
[----:B-1----:R-:W-:-:S05]  /*2d0b0*/  LOP3.LUT R0, R3, 0xf000, RZ, 0xb8, !PT ;  /* 0x0000f00003007812 */ /* 0x002fca00078eb8ff */
[----:B------:R3:W-:Y:S02]  /*2d0c0*/  STS [UR4+0x3471c], R0 ;  /* 0x03471c00ff007988 */ /* 0x0007e40008000804 */
.L_x_246:
[----:B------:R-:W-:Y:S05]  /*2d0d0*/  BSYNC B0 ;  /* 0x0000000000007941 */ /* 0x000fea0003800000 */
.L_x_245:
[----:B---3--:R-:W3:Y:S01]  /*2d0e0*/  S2R R0, SR_LANEID ;  /* 0x0000000000007919 */ /* 0x008ee20000000000 */
[----:B------:R-:W-:Y:S01]  /*2d0f0*/  ELECT P0, URZ, PT ;  /* 0x00000000003f782f */ /* 0x000fe20003800000 */
[----:B------:R-:W-:Y:S01]  /*2d100*/  NOP ;  /* 0x0000000000007918 */ /* 0x000fe20000000000 */
[----:B------:R-:W-:Y:S11]  /*2d110*/  BSSY B0, `(.L_x_248) ;  /* 0x0000004000007945 */ /* 0x000ff60003800000 */
[----:B------:R-:W-:Y:S05]  /*2d120*/  @!P0 BRA `(.L_x_249) ;  /* 0x0000000000088947 */ /* 0x000fea0003800000 */
[----:B------:R0:W-:Y:S01]  /*2d130*/  UTMACMDFLUSH ;  /* 0x00000000000079b7 */ /* 0x0001e20000000000 */
[----:B------:R-:W-:-:S04]  /*2d140*/  DEPBAR.LE SB0, 0x0 ;  /* 0x000080000000791a */ /* 0x000fc80000000000 */
.L_x_249:
[----:B------:R-:W-:Y:S05]  /*2d150*/  BSYNC B0 ;  /* 0x0000000000007941 */ /* 0x000fea0003800000 */
.L_x_248:
[----:B------:R-:W-:Y:S01]  /*2d160*/  UMOV UR4, 0x400 ;  /* 0x0000040000047882 */ /* 0x000fe20000000000 */
[----:B-1-3--:R-:W-:Y:S01]  /*2d170*/  SHF.L.U32 R4, R0, 0x2, RZ ;  /* 0x0000000200047819 */ /* 0x00afe200000006ff */
[----:B------:R-:W-:-:S03]  /*2d180*/  ULEA UR4, UR58, UR4, 0x18 ;  /* 0x000000043a047291 */ /* 0x000fc6000f8ec03f */
[----:B--2---:R-:W-:Y:S01]  /*2d190*/  IADD3 R2, P0, R4, UR10, RZ ;  /* 0x0000000a04027c10 */ /* 0x004fe2000ff1e0ff */
[----:B------:R-:W-:Y:S01]  /*2d1a0*/  UIADD3 UR5, UR4, 0x34700, URZ ;  /* 0x0003470004057890 */ /* 0x000fe2000fffe03f */
[----:B------:R-:W-:Y:S02]  /*2d1b0*/  MOV R0, RZ ;  /* 0x000000ff00007202 */ /* 0x000fe40000000f00 */
[----:B------:R-:W-:-:S06]  /*2d1c0*/  IADD3.X R3, RZ, UR11, RZ, P0, !PT ;  /* 0x0000000bff037c10 */ /* 0x000fcc00087fe4ff */
[----:B------:R-:W1:Y:S01]  /*2d1d0*/  LDS R5, [R4+UR5] ;  /* 0x0000000504057984 */ /* 0x000e620008000800 */
[----:B------:R-:W-:-:S03]  /*2d1e0*/  SHF.L.U32 R0, R0, 0x1f, RZ ;  /* 0x0000001f00007819 */ /* 0x000fc600000006ff */
[----:B-1----:R1:W2:Y:S02]  /*2d1f0*/  ATOMG.E.EXCH.STRONG.GPU PT, RZ, [R2], R5 ;  /* 0x0000000502ff73a8 */ /* 0x0022a400041ee100 */
[----:B--2---:R-:W2:Y:S01]  /*2d200*/  SYNCS.PHASECHK.TRANS64.TRYWAIT P0, [UR4+0x344f8], R0 ;  /* 0x0344f800ff0075a7 */ /* 0x004ea20008000144 */
[----:B------:R-:W-:Y:S02]  /*2d210*/  ULOP3.LUT UR36, UR59, 0x1, URZ, 0xfc, !UPT ;  /* 0x000000013b247892 */ /* 0x000fe4000f8efc3f */
[----:B------:R-:W-:Y:S01]  /*2d220*/  ULOP3.LUT UR37, UR61, 0x2, URZ, 0xfc, !UPT ;  /* 0x000000023d257892 */ /* 0x000fe2000f8efc3f */
[----:B-12---:R-:W-:Y:S11]  /*2d230*/  @!P0 BRA `(.L_x_250) ;  /* 0x0000008000508947 */ /* 0x006ff60003800000 */
.L_x_575:
[----:B------:R-:W-:Y:S01]  /*2d240*/  IMAD.MOV.U32 R2, RZ, RZ, 0x1 ;  /* 0x00000001ff027424 */ /* 0x000fe200078e00ff */
[----:B-1----:R-:W-:Y:S01]  /*2d250*/  MOV R0, RZ ;  /* 0x000000ff00007202 */ /* 0x002fe20000000f00 */
[----:B------:R-:W-:Y:S01]  /*2d260*/  ULDC UR41, c[0x0][0x598] ;  /* 0x0001660000297ab9 */ /* 0x000fe20000000800 */
[----:B------:R-:W-:Y:S01]  /*2d270*/  ULDC UR42, c[0x0][0x580] ;  /* 0x00016000002a7ab9 */ /* 0x000fe20000000800 */
[----:B------:R-:W-:Y:S01]  /*2d280*/  ULDC.64 UR34, c[0x0][0x590] ;  /* 0x0001640000227ab9 */ /* 0x000fe20000000a00 */
[----:B------:R-:W-:-:S05]  /*2d290*/  ULDC.64 UR32, c[0x0][0x588] ;  /* 0x0001620000207ab9 */ /* 0x000fca0000000a00 */
.L_x_455:
[----:B------:R-:W-:-:S06]  /*2d2a0*/  UISETP.NE.AND UP0, UPT, UR36, 0x3, UPT ;  /* 0x000000032400788c */ /* 0x000fcc000bf05270 */
[----:B------:R-:W-:-:S13]  /*2d2b0*/  PLOP3.LUT P1, PT, PT, PT, UP0, 0x80, 0x0 ;  /* 0x000000000000781c */ /* 0x000fda0003f2f008 */
[----:B-1---5:R-:W-:Y:S05]  /*2d2c0*/  @!P1 BRA `(.L_x_251) ;  /* 0x0000000000049947 */ /* 0x022fea0003800000 */
[----:B------:R-:W-:Y:S01]  /*2d2d0*/  BPT.TRAP 0x1 ;  /* 0x000000040000795c */ /* 0x000fe20000300000 */
.L_x_251:
[----:B------:R-:W2:Y:S01]  /*2d2e0*/  LDL R4, [R1+0x600] ;  /* 0x0006000001047983 */ /* 0x000ea20000100800 */
[----:B------:R-:W-:Y:S02]  /*2d2f0*/  SHF.L.U32 R3, R0, 0x1f, RZ ;  /* 0x0000001f00037819 */ /* 0x000fe400000006ff */
[C---:B--2---:R-:W-:Y:S02]  /*2d300*/  R2UR UR6, R4.reuse ;  /* 0x00000000040672ca */ /* 0x044fe400000e0000 */
[----:B------:R-:W-:-:S11]  /*2d310*/  LEA R4, R4, UR4, 0x4 ;  /* 0x0000000404047c11 */ /* 0x000fd6000f8e20ff */
[----:B------:R-:W-:-:S09]  /*2d320*/  ULEA UR6, UR6, UR4, 0x3 ;  /* 0x0000000406067291 */ /* 0x000fd2000f8e183f */
[----:B------:R-:W1:Y:S02]  /*2d330*/  SYNCS.PHASECHK.TRANS64.TRYWAIT P0, [UR6+0x34400], R3 ;  /* 0x03440003ff0075a7 */ /* 0x000e640008000146 */
[----:B-1----:R-:W-:Y:S05]  /*2d340*/  @!P0 BRA `(.L_x_252) ;  /* 0x0000008000248947 */ /* 0x002fea0003800000 */
.L_x_576:
[----:B-1----:R-:W1:Y:S01]  /*2d350*/  LDS.128 R4, [R4+0x34520] ;  /* 0x0345200004047984 */ /* 0x002e620000000c00 */
[----:B------:R-:W-:Y:S01]  /*2d360*/  @!PT LDS RZ, [RZ] ;  /* 0x00000000fffff984 */ /* 0x000fe20000000800 */
[----:B------:R-:W-:Y:S01]  /*2d370*/  @!PT LDS RZ, [RZ] ;  /* 0x00000000fffff984 */ /* 0x000fe20000000800 */
[----:B------:R-:W-:Y:S01]  /*2d380*/  @!PT LDS RZ, [RZ] ;  /* 0x00000000fffff984 */ /* 0x000fe20000000800 */
[----:B------:R-:W-:Y:S01]  /*2d390*/  @!PT LDS RZ, [RZ] ;  /* 0x00000000fffff984 */ /* 0x000fe20000000800 */
[----:B------:R2:W-:Y:S06]  /*2d3a0*/  MEMBAR.ALL.CTA ;  /* 0x0000000000007992 */ /* 0x0005ec0000008000 */
[----:B--2---:R-:W2:Y:S01]  /*2d3b0*/  FENCE.VIEW.ASYNC.S ;  /* 0x00000000000073c6 */ /* 0x004ea20000000000 */
[----:B------:R-:W-:Y:S05]  /*2d3c0*/  @!P1 BRA `(.L_x_253) ;  /* 0x0000000000049947 */ /* 0x000fea0003800000 */
[----:B------:R-:W-:Y:S01]  /*2d3d0*/  BPT.TRAP 0x1 ;  /* 0x000000040000795c */ /* 0x000fe20000300000 */
.L_x_253:
[----:B------:R-:W-:Y:S01]  /*2d3e0*/  UIADD3 UR6, UR6, 0x34440, URZ ;  /* 0x0003444006067890 */ /* 0x000fe2000fffe03f */
[----:B------:R-:W-:Y:S02]  /*2d3f0*/  R2UR UR14, R16 ;  /* 0x00000000100e72ca */ /* 0x000fe400000e0000 */
[----:B------:R-:W-:Y:S01]  /*2d400*/  R2UR UR15, R17 ;  /* 0x00000000110f72ca */ /* 0x000fe200000e0000 */
[----:B------:R-:W-:Y:S01]  /*2d410*/  UPRMT UR6, UR58, 0x654, UR6 ;  /* 0x000006543a067896 */ /* 0x000fe20008000006 */
[----:B------:R-:W-:Y:S02]  /*2d420*/  LOP3.LUT P1, RZ, R2, 0xff, RZ, 0xc0, !PT ;  /* 0x000000ff02ff7812 */ /* 0x000fe4000782c0ff */
[----:B------:R-:W-:-:S04]  /*2d430*/  ISETP.NE.U32.AND P0, PT, RZ, UR34, PT ;  /* 0x00000022ff007c0c */ /* 0x000fc8000bf05070 */
[----:B------:R-:W-:Y:S02]  /*2d440*/  ISETP.NE.AND.EX P0, PT, RZ, UR35, PT, P0 ;  /* 0x00000023ff007c0c */ /* 0x000fe4000bf05300 */
[----:B--2---:R-:W-:Y:S01]  /*2d450*/  SYNCS.ARRIVE.TRANS64.RED.A1T0 RZ, [UR6], RZ ;  /* 0x000000ffffff79a7 */ /* 0x004fe20008100406 */
[----:B------:R-:W-:Y:S02]  /*2d460*/  USHF.L.U32 UR14, UR14, 0x8, URZ ;  /* 0x000000080e0e7899 */ /* 0x000fe4000800063f */
[----:B------:R-:W-:Y:S02]  /*2d470*/  USHF.L.U32 UR15, UR15, 0x8, URZ ;  /* 0x000000080f0f7899 */ /* 0x000fe4000800063f */
[----:B------:R-:W-:Y:S10]  /*2d480*/  @!P1 BRA `(.L_x_254) ;  /* 0x00000000000c9947 */ /* 0x000ff40003800000 */
[----:B------:R-:W-:-:S04]  /*2d490*/  DEPBAR {5,4,3,2,1,0} ;  /* 0x0000003f0000791a */ /* 0x000fc80000000000 */
[----:B------:R2:W-:Y:S02]  /*2d4a0*/  UTMACCTL.IV [UR10] ;  /* 0x000000000a0079b9 */ /* 0x0005e40008000000 */
[----:B--2---:R-:W-:Y:S01]  /*2d4b0*/  NOP ;  /* 0x0000000000007918 */ /* 0x004fe20000000000 */
.L_x_254:
[----:B------:R-:W-:Y:S05]  /*2d4c0*/  @!P0 BRA `(.L_x_255) ;  /* 0x0000000000188947 */ /* 0x000fea0003800000 */
[----:B------:R-:W2:Y:S02]  /*2d4d0*/  LDC.64 R2, c[0x0][0x590] ;  /* 0x00016400ff027b82 */ /* 0x000ea40000000a00 */
[----:B--2---:R-:W-:-:S06]  /*2d4e0*/  IMAD.WIDE R2, R18, 0x8, R2 ;  /* 0x0000000812027825 */ /* 0x004fcc00078e0202 */
[----:B------:R-:W2:Y:S04]  /*2d4f0*/  LDG.E.64 R2, desc[UR38][R2.64] ;  /* 0x0000002602027981 */ /* 0x000ea8000c1e1b00 */
[----:B--2---:R-:W2:Y:S02]  /*2d500*/  LD.E R8, desc[UR38][R2.64] ;  /* 0x0000002602087980 */ /* 0x004ea4000c101900 */
[----:B--2---:R-:W-:Y:S01]  /*2d510*/  FSETP.NEU.AND P0, PT, R8, RZ, PT ;  /* 0x000000ff0800720b */ /* 0x004fe20003f0d000 */
[----:B------:R-:W-:-:S12]  /*2d520*/  BRA `(.L_x_256) ;  /* 0x0000000000247947 */ /* 0x000fd80003800000 */
.L_x_255:
[----:B------:R-:W-:Y:S02]  /*2d530*/  ISETP.NE.U32.AND P1, PT, RZ, UR32, PT ;  /* 0x00000020ff007c0c */ /* 0x000fe4000bf25070 */
[----:B------:R-:W-:Y:S02]  /*2d540*/  FSETP.NEU.AND P0, PT, RZ, UR42, PT ;  /* 0x0000002aff007c0b */ /* 0x000fe4000bf0d000 */
[----:B------:R-:W-:-:S13]  /*2d550*/  ISETP.NE.AND.EX P1, PT, RZ, UR33, PT, P1 ;  /* 0x00000021ff007c0c */ /* 0x000fda000bf25310 */
[----:B------:R-:W-:Y:S05]  /*2d560*/  @!P1 BRA `(.L_x_256) ;  /* 0x0000000000149947 */ /* 0x000fea0003800000 */
[----:B------:R-:W2:Y:S01]  /*2d570*/  LDC.64 R2, c[0x0][0x588] ;  /* 0x00016200ff027b82 */ /* 0x000ea20000000a00 */
[----:B------:R-:W-:-:S04]  /*2d580*/  IMAD R9, R18, UR41, RZ ;  /* 0x0000002912097c24 */ /* 0x000fc8000f8e02ff */
[----:B--2---:R-:W-:-:S06]  /*2d590*/  IMAD.WIDE R2, R9, 0x4, R2 ;  /* 0x0000000409027825 */ /* 0x004fcc00078e0202 */
[----:B------:R-:W2:Y:S02]  /*2d5a0*/  LDG.E R2, desc[UR38][R2.64] ;  /* 0x0000002602027981 */ /* 0x000ea4000c1e1900 */
[----:B--2---:R-:W-:-:S13]  /*2d5b0*/  FSETP.NEU.AND P0, PT, R2, RZ, PT ;  /* 0x000000ff0200720b */ /* 0x004fda0003f0d000 */
.L_x_256:
[----:B------:R-:W-:Y:S01]  /*2d5c0*/  UISETP.NE.AND UP0, UPT, UR37, 0x3, UPT ;  /* 0x000000032500788c */ /* 0x000fe2000bf05270 */
[----:B------:R-:W-:-:S05]  /*2d5d0*/  ELECT P1, URZ, PT ;  /* 0x00000000003f782f */ /* 0x000fca0003820000 */
[----:B------:R-:W-:Y:S02]  /*2d5e0*/  PLOP3.LUT P2, PT, PT, PT, UP0, 0x80, 0x0 ;  /* 0x000000000000781c */ /* 0x000fe40003f4f008 */
[----:B------:R-:W-:-:S11]  /*2d5f0*/  PLOP3.LUT P0, PT, P0, P1, PT, 0x2a, 0x0 ;  /* 0x000000000000781c */ /* 0x000fd60000702572 */
[----:B------:R-:W-:Y:S05]  /*2d600*/  @!P2 BRA `(.L_x_257) ;  /* 0x000000000004a947 */ /* 0x000fea0003800000 */
[----:B------:R-:W-:Y:S01]  /*2d610*/  BPT.TRAP 0x1 ;  /* 0x000000040000795c */ /* 0x000fe20000300000 */
.L_x_257:
[----:B------:R-:W-:-:S04]  /*2d620*/  MOV R8, 0x1 ;  /* 0x0000000100087802 */ /* 0x000fc80000000f00 */
[----:B------:R-:W-:-:S04]  /*2d630*/  SHF.L.U32 R8, R8, 0x1f, RZ ;  /* 0x0000001f08087819 */ /* 0x000fc800000006ff */
[----:B------:R-:W2:Y:S02]  /*2d640*/  SYNCS.PHASECHK.TRANS64.TRYWAIT P1, [UR4+0x344d0], R8 ;  /* 0x0344d008ff0075a7 */ /* 0x000ea40008020144 */
[----:B--2---:R-:W-:Y:S05]  /*2d650*/  @!P1 BRA `(.L_x_258) ;  /* 0x0000007c00789947 */ /* 0x004fea0003800000 */
.L_x_577:
[----:B------:R-:W-:Y:S04]  /*2d660*/  BSSY B0, `(.L_x_259) ;  /* 0x000000b000007945 */ /* 0x000fe80003800000 */
[----:B------:R-:W-:Y:S05]  /*2d670*/  @P0 BRA `(.L_x_260) ;  /* 0x0000000000240947 */ /* 0x000fea0003800000 */
[----:B------:R-:W-:Y:S02]  /*2d680*/  UIADD3 UR12, UR4, 0x30000, URZ ;  /* 0x00030000040c7890 */ /* 0x000fe4000fffe03f */
[----:B------:R-:W-:Y:S01]  /*2d690*/  UIADD3 UR13, UR4, 0x344b0, URZ ;  /* 0x000344b0040d7890 */ /* 0x000fe2000fffe03f */
[----:B------:R-:W-:Y:S01]  /*2d6a0*/  UMOV UR6, 0x0 ;  /* 0x0000000000067882 */ /* 0x000fe20000000000 */
[----:B------:R-:W-:-:S07]  /*2d6b0*/  UMOV UR7, 0x10000000 ;  /* 0x1000000000077882 */ /* 0x000fce0000000000 */
[----:B------:R3:W-:Y:S02]  /*2d6c0*/  UTMALDG.2D [UR12], [UR10], desc[UR6] ;  /* 0x0000060c0a0075b4 */ /* 0x0007e40008009000 */
[----:B---3--:R-:W-:Y:S05]  /*2d6d0*/  @!P2 BRA `(.L_x_261) ;  /* 0x000000000004a947 */ /* 0x008fea0003800000 */
[----:B------:R-:W-:Y:S01]  /*2d6e0*/  BPT.TRAP 0x1 ;  /* 0x000000040000795c */ /* 0x000fe20000300000 */
.L_x_261:
[----:B------:R-:W3:Y:S02]  /*2d6f0*/  LDC R2, c[0x0][0x828] ;  /* 0x00020a00ff027b82 */ /* 0x000ee40000000800 */
[----:B---3--:R3:W-:Y:S02]  /*2d700*/  SYNCS.ARRIVE.TRANS64.RED.A0TR RZ, [UR4+0x344b0], R2 ;  /* 0x0344b002ffff79a7 */ /* 0x0087e40008300404 */
.L_x_260:
[----:B------:R-:W-:Y:S05]  /*2d710*/  BSYNC B0 ;  /* 0x0000000000007941 */ /* 0x000fea0003800000 */
.L_x_259:
[----:B------:R-:W-:Y:S05]  /*2d720*/  @!P2 BRA `(.L_x_262) ;  /* 0x000000000004a947 */ /* 0x000fea0003800000 */
[----:B------:R-:W-:Y:S01]  /*2d730*/  BPT.TRAP 0x1 ;  /* 0x000000040000795c */ /* 0x000fe20000300000 */
.L_x_262:
[----:B------:R-:W-:-:S04]  /*2d740*/  UIADD3 UR29, UR4, 0x344b0, URZ ;  /* 0x000344b0041d7890 */ /* 0x000fc8000fffe03f */
[----:B------:R-:W-:-:S09]  /*2d750*/  UPRMT UR6, UR58, 0x654, UR29 ;  /* 0x000006543a067896 */ /* 0x000fd2000800001d */
[----:B------:R-:W-:Y:S01]  /*2d760*/  SYNCS.ARRIVE.TRANS64.RED.A1T0 RZ, [UR6], RZ ;  /* 0x000000ffffff79a7 */ /* 0x000fe20008100406 */
[----:B------:R-:W-:Y:S05]  /*2d770*/  @!P2 BRA `(.L_x_263) ;  /* 0x000000000004a947 */ /* 0x000fea0003800000 */
[----:B------:R-:W-:Y:S01]  /*2d780*/  BPT.TRAP 0x1 ;  /* 0x000000040000795c */ /* 0x000fe20000300000 */
.L_x_263:
[----:B------:R-:W4:Y:S02]  /*2d790*/  SYNCS.PHASECHK.TRANS64.TRYWAIT P1, [UR4+0x344d8], R8 ;  /* 0x0344d808ff0075a7 */ /* 0x000f240008020144 */
[----:B----4-:R-:W-:Y:S05]  /*2d7a0*/  @!P1 BRA `(.L_x_264) ;  /* 0x0000007c003c9947 */ /* 0x010fea0003800000 */
.L_x_578:
[----:B------:R-:W-:Y:S04]  /*2d7b0*/  BSSY B0, `(.L_x_265) ;  /* 0x000000d000007945 */ /* 0x000fe80003800000 */
[----:B------:R-:W-:Y:S05]  /*2d7c0*/  @P0 BRA `(.L_x_266) ;  /* 0x00000000002c0947 */ /* 0x000fea0003800000 */
[----:B------:R-:W-:Y:S02]  /*2d7d0*/  UIADD3 UR18, UR14, 0x40, URZ ;  /* 0x000000400e127890 */ /* 0x000fe4000fffe03f */
[----:B------:R-:W-:Y:S02]  /*2d7e0*/  UIADD3 UR16, UR4, 0x31000, URZ ;  /* 0x0003100004107890 */ /* 0x000fe4000fffe03f */
[----:B------:R-:W-:Y:S01]  /*2d7f0*/  UIADD3 UR17, UR4, 0x344b8, URZ ;  /* 0x000344b804117890 */ /* 0x000fe2000fffe03f */
[----:B------:R-:W-:Y:S01]  /*2d800*/  UMOV UR8, 0x0 ;  /* 0x0000000000087882 */ /* 0x000fe20000000000 */
[----:B------:R-:W-:Y:S01]  /*2d810*/  UMOV UR9, 0x10000000 ;  /* 0x1000000000097882 */ /* 0x000fe20000000000 */
[----:B------:R-:W-:-:S06]  /*2d820*/  UMOV UR19, UR15 ;  /* 0x0000000f00137c82 */ /* 0x000fcc0008000000 */
[----:B------:R4:W-:Y:S02]  /*2d830*/  UTMALDG.2D [UR16], [UR10], desc[UR8] ;  /* 0x000008100a0075b4 */ /* 0x0009e40008009000 */
[----:B----4-:R-:W-:Y:S05]  /*2d840*/  @!P2 BRA `(.L_x_267) ;  /* 0x000000000004a947 */ /* 0x010fea0003800000 */
[----:B------:R-:W-:Y:S01]  /*2d850*/  BPT.TRAP 0x1 ;  /* 0x000000040000795c */ /* 0x000fe20000300000 */
.L_x_267:
[----:B---3--:R-:W3:Y:S02]  /*2d860*/  LDC R2, c[0x0][0x828] ;  /* 0x00020a00ff027b82 */ /* 0x008ee40000000800 */
[----:B---3--:R4:W-:Y:S02]  /*2d870*/  SYNCS.ARRIVE.TRANS64.RED.A0TR RZ, [UR4+0x344b8], R2 ;  /* 0x0344b802ffff79a7 */ /* 0x0089e40008300404 */
.L_x_266:
[----:B------:R-:W-:Y:S05]  /*2d880*/  BSYNC B0 ;  /* 0x0000000000007941 */ /* 0x000fea0003800000 */
.L_x_265:
[----:B------:R-:W-:Y:S05]  /*2d890*/  @!P2 BRA `(.L_x_268) ;  /* 0x000000000004a947 */ /* 0x000fea0003800000 */
[----:B------:R-:W-:Y:S01]  /*2d8a0*/  BPT.TRAP 0x1 ;  /* 0x000000040000795c */ /* 0x000fe20000300000 */
.L_x_268:
[----:B------:R-:W-:-:S04]  /*2d8b0*/  UIADD3 UR17, UR4, 0x344b8, URZ ;  /* 0x000344b804117890 */ /* 0x000fc8000fffe03f */
[----:B------:R-:W-:-:S09]  /*2d8c0*/  UPRMT UR7, UR58, 0x654, UR17 ;  /* 0x000006543a077896 */ /* 0x000fd20008000011 */
[----:B------:R-:W-:Y:S01]  /*2d8d0*/  SYNCS.ARRIVE.TRANS64.RED.A1T0 RZ, [UR7], RZ ;  /* 0x000000ffffff79a7 */ /* 0x000fe20008100407 */
[----:B------:R-:W-:Y:S05]  /*2d8e0*/  @!P2 BRA `(.L_x_269) ;  /* 0x000000000004a947 */ /* 0x000fea0003800000 */
[----:B------:R-:W-:Y:S01]  /*2d8f0*/  BPT.TRAP 0x1 ;  /* 0x000000040000795c */ /* 0x000fe20000300000 */
.L_x_269:
[----:B------:R-:W1:Y:S02]  /*2d900*/  SYNCS.PHASECHK.TRANS64.TRYWAIT P1, [UR4+0x344e0], R8 ;  /* 0x0344e008ff0075a7 */ /* 0x000e640008020144 */
[----:B-1----:R-:W-:Y:S05]  /*2d910*/  @!P1 BRA `(.L_x_270) ;  /* 0x0000007800f89947 */ /* 0x002fea0003800000 */
.L_x_579:
        /* <DEDUP_REMOVED lines=9> */
[----:B-1----:R-:W-:Y:S05]  /*2d9b0*/  @!P2 BRA `(.L_x_273) ;  /* 0x000000000004a947 */ /* 0x002fea0003800000 */
[----:B------:R-:W-:Y:S01]  /*2d9c0*/  BPT.TRAP 0x1 ;  /* 0x000000040000795c */ /* 0x000fe20000300000 */
.L_x_273:
[----:B---34-:R-:W1:Y:S02]  /*2d9d0*/  LDC R2, c[0x0][0x828] ;  /* 0x00020a00ff027b82 */ /* 0x018e640000000800 */
[----:B-1----:R1:W-:Y:S02]  /*2d9e0*/  SYNCS.ARRIVE.TRANS64.RED.A0TR RZ, [UR4+0x344c0], R2 ;  /* 0x0344c002ffff79a7 */ /* 0x0023e40008300404 */
.L_x_272:
[----:B------:R-:W-:Y:S05]  /*2d9f0*/  BSYNC B0 ;  /* 0x0000000000007941 */ /* 0x000fea0003800000 */
.L_x_271:
[----:B------:R-:W-:Y:S05]  /*2da00*/  @!P2 BRA `(.L_x_274) ;  /* 0x000000000004a947 */ /* 0x000fea0003800000 */
[----:B------:R-:W-:Y:S01]  /*2da10*/  BPT.TRAP 0x1 ;  /* 0x000000040000795c */ /* 0x000fe20000300000 */
.L_x_274:
[----:B------:R-:W-:-:S04]  /*2da20*/  UIADD3 UR21, UR4, 0x344c0, URZ ;  /* 0x000344c004157890 */ /* 0x000fc8000fffe03f */
[----:B------:R-:W-:-:S09]  /*2da30*/  UPRMT UR8, UR58, 0x654, UR21 ;  /* 0x000006543a087896 */ /* 0x000fd20008000015 */
[----:B------:R-:W-:Y:S01]  /*2da40*/  SYNCS.ARRIVE.TRANS64.RED.A1T0 RZ, [UR8], RZ ;  /* 0x000000ffffff79a7 */ /* 0x000fe20008100408 */
[----:B------:R-:W-:Y:S05]  /*2da50*/  @!P2 BRA `(.L_x_275) ;  /* 0x000000000004a947 */ /* 0x000fea0003800000 */
[----:B------:R-:W-:Y:S01]  /*2da60*/  BPT.TRAP 0x1 ;  /* 0x000000040000795c */ /* 0x000fe20000300000 */
.L_x_275:
[----:B------:R-:W1:Y:S02]  /*2da70*/  SYNCS.PHASECHK.TRANS64.TRYWAIT P1, [UR4+0x344e8], R8 ;  /* 0x0344e808ff0075a7 */ /* 0x000e640008020144 */
[----:B-1----:R-:W-:Y:S05]  /*2da80*/  @!P1 BRA `(.L_x_276) ;  /* 0x0000007800b49947 */ /* 0x002fea0003800000 */
.L_x_580:
        /* <DEDUP_REMOVED lines=11> */
.L_x_279:
[----:B---34-:R-:W1:Y:S02]  /*2db40*/  LDC R2, c[0x0][0x828] ;  /* 0x00020a00ff027b82 */ /* 0x018e640000000800 */
[----:B-1----:R1:W-:Y:S02]  /*2db50*/  SYNCS.ARRIVE.TRANS64.RED.A0TR RZ, [UR4+0x344c8], R2 ;  /* 0x0344c802ffff79a7 */ /* 0x0023e40008300404 */
.L_x_278:
[----:B------:R-:W-:Y:S05]  /*2db60*/  BSYNC B0 ;  /* 0x0000000000007941 */ /* 0x000fea0003800000 */
.L_x_277:
[----:B------:R-:W-:Y:S05]  /*2db70*/  @!P2 BRA `(.L_x_280) ;  /* 0x000000000004a947 */ /* 0x000fea0003800000 */
[----:B------:R-:W-:Y:S01]  /*2db80*/  BPT.TRAP 0x1 ;  /* 0x000000040000795c */ /* 0x000fe20000300000 */
.L_x_280:
[----:B------:R-:W-:Y:S02]  /*2db90*/  UIADD3 UR25, UR4, 0x344c8, URZ ;  /* 0x000344c804197890 */ /* 0x000fe4000fffe03f */
[----:B------:R-:W-:Y:S02]  /*2dba0*/  UIADD3 UR31, UR15, 0x20, URZ ;  /* 0x000000200f1f7890 */ /* 0x000fe4000fffe03f */
[----:B------:R-:W-:-:S09]  /*2dbb0*/  UPRMT UR9, UR58, 0x654, UR25 ;  /* 0x000006543a097896 */ /* 0x000fd20008000019 */
[----:B------:R-:W-:Y:S01]  /*2dbc0*/  SYNCS.ARRIVE.TRANS64.RED.A1T0 RZ, [UR9], RZ ;  /* 0x000000ffffff79a7 */ /* 0x000fe20008100409 */
[----:B------:R-:W-:Y:S05]  /*2dbd0*/  @!P2 BRA `(.L_x_281) ;  /* 0x000000000004a947 */ /* 0x000fea0003800000 */
[----:B------:R-:W-:Y:S01]  /*2dbe0*/  BPT.TRAP 0x1 ;  /* 0x000000040000795c */ /* 0x000fe20000300000 */
.L_x_281:
[----:B-1-34-:R-:W-:-:S04]  /*2dbf0*/  SHF.L.U32 R2, RZ, 0x1f, RZ ;  /* 0x0000001fff027819 */ /* 0x01afc800000006ff */
[----:B------:R-:W1:Y:S02]  /*2dc00*/  SYNCS.PHASECHK.TRANS64.TRYWAIT P1, [UR4+0x344d0], R2 ;  /* 0x0344d002ff0075a7 */ /* 0x000e640008020144 */
[----:B-1----:R-:W-:Y:S05]  /*2dc10*/  @!P1 BRA `(.L_x_282) ;  /* 0x0000007800689947 */ /* 0x002fea0003800000 */
.L_x_581:
[----:B------:R-:W-:Y:S04]  /*2dc20*/  BSSY B0, `(.L_x_283) ;  /* 0x000000b000007945 */ /* 0x000fe80003800000 */
[----:B------:R-:W-:Y:S05]  /*2dc30*/  @P0 BRA `(.L_x_284) ;  /* 0x0000000000240947 */ /* 0x000fea0003800000 */
[----:B------:R-:W-:Y:S01]  /*2dc40*/  UIADD3 UR28, UR4, 0x30000, URZ ;  /* 0x00030000041c7890 */ /* 0x000fe2000fffe03f */
[----:B------:R-:W-:Y:S01]  /*2dc50*/  UMOV UR12, 0x0 ;  /* 0x00000000000c7882 */ /* 0x000fe20000000000 */
[----:B------:R-:W-:Y:S01]  /*2dc60*/  UMOV UR13, 0x10000000 ;  /* 0x10000000000d7882 */ /* 0x000fe20000000000 */
[----:B------:R-:W-:-:S06]  /*2dc70*/  UMOV UR30, UR14 ;  /* 0x0000000e001e7c82 */ /* 0x000fcc0008000000 */
[----:B------:R3:W-:Y:S02]  /*2dc80*/  UTMALDG.2D [UR28], [UR10], desc[UR12] ;  /* 0x00000c1c0a0075b4 */ /* 0x0007e40008009000 */
[----:B---3--:R-:W-:Y:S05]  /*2dc90*/  @!P2 BRA `(.L_x_285) ;  /* 0x000000000004a947 */ /* 0x008fea0003800000 */
[----:B------:R-:W-:Y:S01]  /*2dca0*/  BPT.TRAP 0x1 ;  /* 0x000000040000795c */ /* 0x000fe20000300000 */
.L_x_285:
[----:B-12---:R-:W1:Y:S02]  /*2dcb0*/  LDC R3, c[0x0][0x828] ;  /* 0x00020a00ff037b82 */ /* 0x006e640000000800 */
[----:B-1----:R3:W-:Y:S02]  /*2dcc0*/  SYNCS.ARRIVE.TRANS64.RED.A0TR RZ, [UR4+0x344b0], R3 ;  /* 0x0344b003ffff79a7 */ /* 0x0027e40008300404 */
.L_x_284:
[----:B------:R-:W-:Y:S05]  /*2dcd0*/  BSYNC B0 ;  /* 0x0000000000007941 */ /* 0x000fea0003800000 */
.L_x_283:
[----:B------:R-:W-:Y:S05]  /*2dce0*/  @!P2 BRA `(.L_x_286) ;  /* 0x000000000004a947 */ /* 0x000fea0003800000 */
[----:B------:R-:W-:Y:S01]  /*2dcf0*/  BPT.TRAP 0x1 ;  /* 0x000000040000795c */ /* 0x000fe20000300000 */
.L_x_286:
[----:B------:R-:W-:Y:S01]  /*2dd00*/  SYNCS.ARRIVE.TRANS64.RED.A1T0 RZ, [UR6], RZ ;  /* 0x000000ffffff79a7 */ /* 0x000fe20008100406 */
[----:B------:R-:W-:Y:S05]  /*2dd10*/  @!P2 BRA `(.L_x_287) ;  /* 0x000000000004a947 */ /* 0x000fea0003800000 */
[----:B------:R-:W-:Y:S01]  /*2dd20*/  BPT.TRAP 0x1 ;  /* 0x000000040000795c */ /* 0x000fe20000300000 */
.L_x_287:
[----:B------:R-:W4:Y:S02]  /*2dd30*/  SYNCS.PHASECHK.TRANS64.TRYWAIT P1, [UR4+0x344d8], R2 ;  /* 0x0344d802ff0075a7 */ /* 0x000f240008020144 */
[----:B----4-:R-:W-:Y:S05]  /*2dd40*/  @!P1 BRA `(.L_x_288) ;  /* 0x0000007800349947 */ /* 0x010fea0003800000 */
.L_x_582:
[----:B------:R-:W-:Y:S04]  /*2dd50*/  BSSY B0, `(.L_x_289) ;  /* 0x000000c000007945 */ /* 0x000fe80003800000 */
[----:B------:R-:W-:Y:S05]  /*2dd60*/  @P0 BRA `(.L_x_290) ;  /* 0x0000000000280947 */ /* 0x000fea0003800000 */
        /* <DEDUP_REMOVED lines=8> */
.L_x_291:
[----:B-123--:R-:W1:Y:S02]  /*2ddf0*/  LDC R3, c[0x0][0x828] ;  /* 0x00020a00ff037b82 */ /* 0x00ee640000000800 */
[----:B-1----:R4:W-:Y:S02]  /*2de00*/  SYNCS.ARRIVE.TRANS64.RED.A0TR RZ, [UR4+0x344b8], R3 ;  /* 0x0344b803ffff79a7 */ /* 0x0029e40008300404 */
.L_x_290:
[----:B------:R-:W-:Y:S05]  /*2de10*/  BSYNC B0 ;  /* 0x0000000000007941 */ /* 0x000fea0003800000 */
.L_x_289:
[----:B------:R-:W-:Y:S05]  /*2de20*/  @!P2 BRA `(.L_x_292) ;  /* 0x000000000004a947 */ /* 0x000fea0003800000 */
[----:B------:R-:W-:Y:S01]  /*2de30*/  BPT.TRAP 0x1 ;  /* 0x000000040000795c */ /* 0x000fe20000300000 */
.L_x_292:
[----:B------:R-:W-:Y:S01]  /*2de40*/  SYNCS.ARRIVE.TRANS64.RED.A1T0 RZ, [UR7], RZ ;  /* 0x000000ffffff79a7 */ /* 0x000fe20008100407 */
[----:B------:R-:W-:Y:S05]  /*2de50*/  @!P2 BRA `(.L_x_293) ;  /* 0x000000000004a947 */ /* 0x000fea0003800000 */
[----:B------:R-:W-:Y:S01]  /*2de60*/  BPT.TRAP 0x1 ;  /* 0x000000040000795c */ /* 0x000fe20000300000 */
.L_x_293:
[----:B------:R-:W1:Y:S02]  /*2de70*/  SYNCS.PHASECHK.TRANS64.TRYWAIT P1, [UR4+0x344e0], R2 ;  /* 0x0344e002ff0075a7 */ /* 0x000e640008020144 */
[----:B-1----:R-:W-:Y:S05]  /*2de80*/  @!P1 BRA `(.L_x_294) ;  /* 0x0000007400fc9947 */ /* 0x002fea0003800000 */
.L_x_583:
        /* <DEDUP_REMOVED lines=10> */
.L_x_297:
[----:B--234-:R-:W1:Y:S02]  /*2df30*/  LDC R3, c[0x0][0x828] ;  /* 0x00020a00ff037b82 */ /* 0x01ce640000000800 */
[----:B-1----:R1:W-:Y:S02]  /*2df40*/  SYNCS.ARRIVE.TRANS64.RED.A0TR RZ, [UR4+0x344c0], R3 ;  /* 0x0344c003ffff79a7 */ /* 0x0023e40008300404 */
.L_x_296:
[----:B------:R-:W-:Y:S05]  /*2df50*/  BSYNC B0 ;  /* 0x0000000000007941 */ /* 0x000fea0003800000 */
.L_x_295:
[----:B------:R-:W-:Y:S05]  /*2df60*/  @!P2 BRA `(.L_x_298) ;  /* 0x000000000004a947 */ /* 0x000fea0003800000 */
[----:B------:R-:W-:Y:S01]  /*2df70*/  BPT.TRAP 0x1 ;  /* 0x000000040000795c */ /* 0x000fe20000300000 */
.L_x_298:
[----:B------:R-:W-:Y:S01]  /*2df80*/  SYNCS.ARRIVE.TRANS64.RED.A1T0 RZ, [UR8], RZ ;  /* 0x000000ffffff79a7 */ /* 0x000fe20008100408 */
[----:B------:R-:W-:Y:S05]  /*2df90*/  @!P2 BRA `(.L_x_299) ;  /* 0x000000000004a947 */ /* 0x000fea0003800000 */
[----:B------:R-:W-:Y:S01]  /*2dfa0*/  BPT.TRAP 0x1 ;  /* 0x000000040000795c */ /* 0x000fe20000300000 */
.L_x_299:
[----:B------:R-:W1:Y:S02]  /*2dfb0*/  SYNCS.PHASECHK.TRANS64.TRYWAIT P1, [UR4+0x344e8], R2 ;  /* 0x0344e802ff0075a7 */ /* 0x000e640008020144 */
[----:B-1----:R-:W-:Y:S05]  /*2dfc0*/  @!P1 BRA `(.L_x_300) ;  /* 0x0000007400c49947 */ /* 0x002fea0003800000 */
.L_x_584:
        /* <DEDUP_REMOVED lines=10> */
.L_x_303:
[----:B--234-:R-:W1:Y:S02]  /*2e070*/  LDC R3, c[0x0][0x828] ;  /* 0x00020a00ff037b82 */ /* 0x01ce640000000800 */
[----:B-1----:R1:W-:Y:S02]  /*2e080*/  SYNCS.ARRIVE.TRANS64.RED.A0TR RZ, [UR4+0x344c8], R3 ;  /* 0x0344c803ffff79a7 */ /* 0x0023e40008300404 */
.L_x_302:
[----:B------:R-:W-:Y:S05]  /*2e090*/  BSYNC B0 ;  /* 0x0000000000007941 */ /* 0x000fea0003800000 */
.L_x_301:
[----:B------:R-:W-:Y:S05]  /*2e0a0*/  @!P2 BRA `(.L_x_304) ;  /* 0x000000000004a947 */ /* 0x000fea0003800000 */
[----:B------:R-:W-:Y:S01]  /*2e0b0*/  BPT.TRAP 0x1 ;  /* 0x000000040000795c */ /* 0x000fe20000300000 */
.L_x_304:
[----:B------:R-:W-:Y:S01]  /*2e0c0*/  SYNCS.ARRIVE.TRANS64.RED.A1T0 RZ, [UR9], RZ ;  /* 0x000000ffffff79a7 */ /* 0x000fe20008100409 */
[----:B------:R-:W-:Y:S01]  /*2e0d0*/  UIADD3 UR31, UR15, 0x40, URZ ;  /* 0x000000400f1f7890 */ /* 0x000fe2000fffe03f */
[----:B------:R-:W-:Y:S11]  /*2e0e0*/  @!P2 BRA `(.L_x_305) ;  /* 0x000000000004a947 */ /* 0x000ff60003800000 */
[----:B------:R-:W-:Y:S01]  /*2e0f0*/  BPT.TRAP 0x1 ;  /* 0x000000040000795c */ /* 0x000fe20000300000 */
.L_x_305:
[----:B------:R-:W1:Y:S02]  /*2e100*/  SYNCS.PHASECHK.TRANS64.TRYWAIT P1, [UR4+0x344d0], R8 ;  /* 0x0344d008ff0075a7 */ /* 0x000e640008020144 */
[----:B-1----:R-:W-:Y:S05]  /*2e110*/  @!P1 BRA `(.L_x_306) ;  /* 0x0000007400889947 */ /* 0x002fea0003800000 */
.L_x_585:
[----:B------:R-:W-:Y:S04]  /*2e120*/  BSSY B0, `(.L_x_307) ;  /* 0x000000b000007945 */ /* 0x000fe80003800000 */
[----:B------:R-:W-:Y:S05]  /*2e130*/  @P0 BRA `(.L_x_308) ;  /* 0x0000000000240947 */ /* 0x000fea0003800000 */
[----:B------:R-:W-:Y:S01]  /*2e140*/  UIADD3 UR28, UR4, 0x30000, URZ ;  /* 0x00030000041c7890 */ /* 0x000fe2000fffe03f */
[----:B------:R-:W-:Y:S01]  /*2e150*/  UMOV UR12, 0x0 ;  /* 0x00000000000c7882 */ /* 0x000fe20000000000 */
[----:B------:R-:W-:Y:S01]  /*2e160*/  UMOV UR13, 0x10000000 ;  /* 0x10000000000d7882 */ /* 0x000fe20000000000 */
[----:B------:R-:W-:-:S06]  /*2e170*/  UMOV UR30, UR14 ;  /* 0x0000000e001e7c82 */ /* 0x000fcc0008000000 */
[----:B------:R1:W-:Y:S02]  /*2e180*/  UTMALDG.2D [UR28], [UR10], desc[UR12] ;  /* 0x00000c1c0a0075b4 */ /* 0x0003e40008009000 */
[----:B-1----:R-:W-:Y:S05]  /*2e190*/  @!P2 BRA `(.L_x_309) ;  /* 0x000000000004a947 */ /* 0x002fea0003800000 */
[----:B------:R-:W-:Y:S01]  /*2e1a0*/  BPT.TRAP 0x1 ;  /* 0x000000040000795c */ /* 0x000fe20000300000 */
.L_x_309:
[----:B--234-:R-:W1:Y:S02]  /*2e1b0*/  LDC R3, c[0x0][0x828] ;  /* 0x00020a00ff037b82 */ /* 0x01ce640000000800 */
[----:B-1----:R1:W-:Y:S02]  /*2e1c0*/  SYNCS.ARRIVE.TRANS64.RED.A0TR RZ, [UR4+0x344b0], R3 ;  /* 0x0344b003ffff79a7 */ /* 0x0023e40008300404 */
.L_x_308:
[----:B------:R-:W-:Y:S05]  /*2e1d0*/  BSYNC B0 ;  /* 0x0000000000007941 */ /* 0x000fea0003800000 */
.L_x_307:
[----:B------:R-:W-:Y:S05]  /*2e1e0*/  @!P2 BRA `(.L_x_310) ;  /* 0x000000000004a947 */ /* 0x000fea0003800000 */
[----:B------:R-:W-:Y:S01]  /*2e1f0*/  BPT.TRAP 0x1 ;  /* 0x000000040000795c */ /* 0x000fe20000300000 */
.L_x_310:
[----:B------:R-:W-:Y:S01]  /*2e200*/  SYNCS.ARRIVE.TRANS64.RED.A1T0 RZ, [UR6], RZ ;  /* 0x000000ffffff79a7 */ /* 0x000fe20008100406 */
[----:B------:R-:W-:Y:S05]  /*2e210*/  @!P2 BRA `(.L_x_311) ;  /* 0x000000000004a947 */ /* 0x000fea0003800000 */
[----:B------:R-:W-:Y:S01]  /*2e220*/  BPT.TRAP 0x1 ;  /* 0x000000040000795c */ /* 0x000fe20000300000 */
.L_x_311:
[----:B------:R-:W1:Y:S02]  /*2e230*/  SYNCS.PHASECHK.TRANS64.TRYWAIT P1, [UR4+0x344d8], R8 ;  /* 0x0344d808ff0075a7 */ /* 0x000e640008020144 */
[----:B-1----:R-:W-:Y:S05]  /*2e240*/  @!P1 BRA `(.L_x_312) ;  /* 0x0000007400549947 */ /* 0x002fea0003800000 */
.L_x_586:
        /* <DEDUP_REMOVED lines=10> */
.L_x_315:
[----:B--234-:R-:W1:Y:S02]  /*2e2f0*/  LDC R3, c[0x0][0x828] ;  /* 0x00020a00ff037b82 */ /* 0x01ce640000000800 */
[----:B-1----:R1:W-:Y:S02]  /*2e300*/  SYNCS.ARRIVE.TRANS64.RED.A0TR RZ, [UR4+0x344b8], R3 ;  /* 0x0344b803ffff79a7 */ /* 0x0023e40008300404 */
.L_x_314:
[----:B------:R-:W-:Y:S05]  /*2e310*/  BSYNC B0 ;  /* 0x0000000000007941 */ /* 0x000fea0003800000 */
.L_x_313:
[----:B------:R-:W-:Y:S05]  /*2e320*/  @!P2 BRA `(.L_x_316) ;  /* 0x000000000004a947 */ /* 0x000fea0003800000 */
[----:B------:R-:W-:Y:S01]  /*2e330*/  BPT.TRAP 0x1 ;  /* 0x000000040000795c */ /* 0x000fe20000300000 */
.L_x_316:
[----:B------:R-:W-:Y:S01]  /*2e340*/  SYNCS.ARRIVE.TRANS64.RED.A1T0 RZ, [UR7], RZ ;  /* 0x000000ffffff79a7 */ /* 0x000fe20008100407 */
[----:B------:R-:W-:Y:S05]  /*2e350*/  @!P2 BRA `(.L_x_317) ;  /* 0x000000000004a947 */ /* 0x000fea0003800000 */
[----:B------:R-:W-:Y:S01]  /*2e360*/  BPT.TRAP 0x1 ;  /* 0x000000040000795c */ /* 0x000fe20000300000 */
.L_x_317:
[----:B------:R-:W1:Y:S02]  /*2e370*/  SYNCS.PHASECHK.TRANS64.TRYWAIT P1, [UR4+0x344e0], R8 ;  /* 0x0344e008ff0075a7 */ /* 0x000e640008020144 */
[----:B-1----:R-:W-:Y:S05]  /*2e380*/  @!P1 BRA `(.L_x_318) ;  /* 0x00000074001c9947 */ /* 0x002fea0003800000 */
.L_x_587:
        /* <DEDUP_REMOVED lines=10> */
.L_x_321:
[----:B--234-:R-:W1:Y:S02]  /*2e430*/  LDC R3, c[0x0][0x828] ;  /* 0x00020a00ff037b82 */ /* 0x01ce640000000800 */
[----:B-1----:R1:W-:Y:S02]  /*2e440*/  SYNCS.ARRIVE.TRANS64.RED.A0TR RZ, [UR4+0x344c0], R3 ;  /* 0x0344c003ffff79a7 */ /* 0x0023e40008300404 */
.L_x_320:
[----:B------:R-:W-:Y:S05]  /*2e450*/  BSYNC B0 ;  /* 0x0000000000007941 */ /* 0x000fea0003800000 */
.L_x_319:
[----:B------:R-:W-:Y:S05]  /*2e460*/  @!P2 BRA `(.L_x_322) ;  /* 0x000000000004a947 */ /* 0x000fea0003800000 */
[----:B------:R-:W-:Y:S01]  /*2e470*/  BPT.TRAP 0x1 ;  /* 0x000000040000795c */ /* 0x000fe20000300000 */
.L_x_322:
[----:B------:R-:W-:Y:S01]  /*2e480*/  SYNCS.ARRIVE.TRANS64.RED.A1T0 RZ, [UR8], RZ ;  /* 0x000000ffffff79a7 */ /* 0x000fe20008100408 */
[----:B------:R-:W-:Y:S05]  /*2e490*/  @!P2 BRA `(.L_x_323) ;  /* 0x000000000004a947 */ /* 0x000fea0003800000 */
[----:B------:R-:W-:Y:S01]  /*2e4a0*/  BPT.TRAP 0x1 ;  /* 0x000000040000795c */ /* 0x000fe20000300000 */
.L_x_323:
[----:B------:R-:W1:Y:S02]  /*2e4b0*/  SYNCS.PHASECHK.TRANS64.TRYWAIT P1, [UR4+0x344e8], R8 ;  /* 0x0344e808ff0075a7 */ /* 0x000e640008020144 */
[----:B-1----:R-:W-:Y:S05]  /*2e4c0*/  @!P1 BRA `(.L_x_324) ;  /* 0x0000007000e49947 */ /* 0x002fea0003800000 */
.L_x_588:
        /* <DEDUP_REMOVED lines=10> */
.L_x_327:
[----:B--234-:R-:W1:Y:S02]  /*2e570*/  LDC R3, c[0x0][0x828] ;  /* 0x00020a00ff037b82 */ /* 0x01ce640000000800 */
[----:B-1----:R1:W-:Y:S02]  /*2e580*/  SYNCS.ARRIVE.TRANS64.RED.A0TR RZ, [UR4+0x344c8], R3 ;  /* 0x0344c803ffff79a7 */ /* 0x0023e40008300404 */
.L_x_326:
[----:B------:R-:W-:Y:S05]  /*2e590*/  BSYNC B0 ;  /* 0x0000000000007941 */ /* 0x000fea0003800000 */
.L_x_325:
[----:B------:R-:W-:Y:S05]  /*2e5a0*/  @!P2 BRA `(.L_x_328) ;  /* 0x000000000004a947 */ /* 0x000fea0003800000 */
[----:B------:R-:W-:Y:S01]  /*2e5b0*/  BPT.TRAP 0x1 ;  /* 0x000000040000795c */ /* 0x000fe20000300000 */
.L_x_328:
[----:B------:R-:W-:Y:S01]  /*2e5c0*/  SYNCS.ARRIVE.TRANS64.RED.A1T0 RZ, [UR9], RZ ;  /* 0x000000ffffff79a7 */ /* 0x000fe20008100409 */
[----:B------:R-:W-:Y:S01]  /*2e5d0*/  UIADD3 UR31, UR15, 0x60, URZ ;  /* 0x000000600f1f7890 */ /* 0x000fe2000fffe03f */
[----:B------:R-:W-:Y:S11]  /*2e5e0*/  @!P2 BRA `(.L_x_329) ;  /* 0x000000000004a947 */ /* 0x000ff60003800000 */
[----:B------:R-:W-:Y:S01]  /*2e5f0*/  BPT.TRAP 0x1 ;  /* 0x000000040000795c */ /* 0x000fe20000300000 */
.L_x_329:
[----:B------:R-:W1:Y:S02]  /*2e600*/  SYNCS.PHASECHK.TRANS64.TRYWAIT P1, [UR4+0x344d0], R2 ;  /* 0x0344d002ff0075a7 */ /* 0x000e640008020144 */
[----:B-1----:R-:W-:Y:S05]  /*2e610*/  @!P1 BRA `(.L_x_330) ;  /* 0x0000007000a89947 */ /* 0x002fea0003800000 */
.L_x_589:
        /* <DEDUP_REMOVED lines=9> */
.L_x_333:
[----:B--234-:R-:W1:Y:S02]  /*2e6b0*/  LDC R3, c[0x0][0x828] ;  /* 0x00020a00ff037b82 */ /* 0x01ce640000000800 */
[----:B-1----:R1:W-:Y:S02]  /*2e6c0*/  SYNCS.ARRIVE.TRANS64.RED.A0TR RZ, [UR4+0x344b0], R3 ;  /* 0x0344b003ffff79a7 */ /* 0x0023e40008300404 */
.L_x_332:
[----:B------:R-:W-:Y:S05]  /*2e6d0*/  BSYNC B0 ;  /* 0x0000000000007941 */ /* 0x000fea0003800000 */
.L_x_331:
[----:B------:R-:W-:Y:S05]  /*2e6e0*/  @!P2 BRA `(.L_x_334) ;  /* 0x000000000004a947 */ /* 0x000fea0003800000 */
[----:B------:R-:W-:Y:S01]  /*2e6f0*/  BPT.TRAP 0x1 ;  /* 0x000000040000795c */ /* 0x000fe20000300000 */
.L_x_334:
[----:B------:R-:W-:Y:S01]  /*2e700*/  SYNCS.ARRIVE.TRANS64.RED.A1T0 RZ, [UR6], RZ ;  /* 0x000000ffffff79a7 */ /* 0x000fe20008100406 */
[----:B------:R-:W-:Y:S05]  /*2e710*/  @!P2 BRA `(.L_x_335) ;  /* 0x000000000004a947 */ /* 0x000fea0003800000 */
[----:B------:R-:W-:Y:S01]  /*2e720*/  BPT.TRAP 0x1 ;  /* 0x000000040000795c */ /* 0x000fe20000300000 */
.L_x_335:
[----:B------:R-:W1:Y:S02]  /*2e730*/  SYNCS.PHASECHK.TRANS64.TRYWAIT P1, [UR4+0x344d8], R2 ;  /* 0x0344d802ff0075a7 */ /* 0x000e640008020144 */
[----:B-1----:R-:W-:Y:S05]  /*2e740*/  @!P1 BRA `(.L_x_336) ;  /* 0x0000007000749947 */ /* 0x002fea0003800000 */
.L_x_590:
        /* <DEDUP_REMOVED lines=10> */
.L_x_339:
[----:B--234-:R-:W1:Y:S02]  /*2e7f0*/  LDC R3, c[0x0][0x828] ;  /* 0x00020a00ff037b82 */ /* 0x01ce640000000800 */
[----:B-1----:R1:W-:Y:S02]  /*2e800*/  SYNCS.ARRIVE.TRANS64.RED.A0TR RZ, [UR4+0x344b8], R3 ;  /* 0x0344b803ffff79a7 */ /* 0x0023e40008300404 */
.L_x_338:
[----:B------:R-:W-:Y:S05]  /*2e810*/  BSYNC B0 ;  /* 0x0000000000007941 */ /* 0x000fea0003800000 */
.L_x_337:
[----:B------:R-:W-:Y:S05]  /*2e820*/  @!P2 BRA `(.L_x_340) ;  /* 0x000000000004a947 */ /* 0x000fea0003800000 */
[----:B------:R-:W-:Y:S01]  /*2e830*/  BPT.TRAP 0x1 ;  /* 0x000000040000795c */ /* 0x000fe20000300000 */
.L_x_340:
[----:B------:R-:W-:Y:S01]  /*2e840*/  SYNCS.ARRIVE.TRANS64.RED.A1T0 RZ, [UR7], RZ ;  /* 0x000000ffffff79a7 */ /* 0x000fe20008100407 */
[----:B------:R-:W-:Y:S05]  /*2e850*/  @!P2 BRA `(.L_x_341) ;  /* 0x000000000004a947 */ /* 0x000fea0003800000 */
[----:B------:R-:W-:Y:S01]  /*2e860*/  BPT.TRAP 0x1 ;  /* 0x000000040000795c */ /* 0x000fe20000300000 */
.L_x_341:
[----:B------:R-:W1:Y:S02]  /*2e870*/  SYNCS.PHASECHK.TRANS64.TRYWAIT P1, [UR4+0x344e0], R2 ;  /* 0x0344e002ff0075a7 */ /* 0x000e640008020144 */
[----:B-1----:R-:W-:Y:S05]  /*2e880*/  @!P1 BRA `(.L_x_342) ;  /* 0x00000070003c9947 */ /* 0x002fea0003800000 */
.L_x_591:
        /* <DEDUP_REMOVED lines=10> */
.L_x_345:
[----:B--234-:R-:W1:Y:S02]  /*2e930*/  LDC R3, c[0x0][0x828] ;  /* 0x00020a00ff037b82 */ /* 0x01ce640000000800 */
[----:B-1----:R1:W-:Y:S02]  /*2e940*/  SYNCS.ARRIVE.TRANS64.RED.A0TR RZ, [UR4+0x344c0], R3 ;  /* 0x0344c003ffff79a7 */ /* 0x0023e40008300404 */
.L_x_344:
[----:B------:R-:W-:Y:S05]  /*2e950*/  BSYNC B0 ;  /* 0x0000000000007941 */ /* 0x000fea0003800000 */
.L_x_343:
[----:B------:R-:W-:Y:S05]  /*2e960*/  @!P2 BRA `(.L_x_346) ;  /* 0x000000000004a947 */ /* 0x000fea0003800000 */
[----:B------:R-:W-:Y:S01]  /*2e970*/  BPT.TRAP 0x1 ;  /* 0x000000040000795c */ /* 0x000fe20000300000 */
.L_x_346:
[----:B------:R-:W-:Y:S01]  /*2e980*/  SYNCS.ARRIVE.TRANS64.RED.A1T0 RZ, [UR8], RZ ;  /* 0x000000ffffff79a7 */ /* 0x000fe20008100408 */
[----:B------:R-:W-:Y:S05]  /*2e990*/  @!P2 BRA `(.L_x_347) ;  /* 0x000000000004a947 */ /* 0x000fea0003800000 */
[----:B------:R-:W-:Y:S01]  /*2e9a0*/  BPT.TRAP 0x1 ;  /* 0x000000040000795c */ /* 0x000fe20000300000 */
.L_x_347:
[----:B------:R-:W1:Y:S02]  /*2e9b0*/  SYNCS.PHASECHK.TRANS64.TRYWAIT P1, [UR4+0x344e8], R2 ;  /* 0x0344e802ff0075a7 */ /* 0x000e640008020144 */
[----:B-1----:R-:W-:Y:S05]  /*2e9c0*/  @!P1 BRA `(.L_x_348) ;  /* 0x0000007000049947 */ /* 0x002fea0003800000 */
.L_x_592:
        /* <DEDUP_REMOVED lines=10> */
.L_x_351:
[----:B--234-:R-:W1:Y:S02]  /*2ea70*/  LDC R3, c[0x0][0x828] ;  /* 0x00020a00ff037b82 */ /* 0x01ce640000000800 */
[----:B-1----:R1:W-:Y:S02]  /*2ea80*/  SYNCS.ARRIVE.TRANS64.RED.A0TR RZ, [UR4+0x344c8], R3 ;  /* 0x0344c803ffff79a7 */ /* 0x0023e40008300404 */
.L_x_350:
[----:B------:R-:W-:Y:S05]  /*2ea90*/  BSYNC B0 ;  /* 0x0000000000007941 */ /* 0x000fea0003800000 */
.L_x_349:
[----:B------:R-:W-:Y:S05]  /*2eaa0*/  @!P2 BRA `(.L_x_352) ;  /* 0x000000000004a947 */ /* 0x000fea0003800000 */
[----:B------:R-:W-:Y:S01]  /*2eab0*/  BPT.TRAP 0x1 ;  /* 0x000000040000795c */ /* 0x000fe20000300000 */
.L_x_352:
[----:B------:R-:W-:Y:S01]  /*2eac0*/  SYNCS.ARRIVE.TRANS64.RED.A1T0 RZ, [UR9], RZ ;  /* 0x000000ffffff79a7 */ /* 0x000fe20008100409 */
[----:B------:R-:W-:Y:S01]  /*2ead0*/  UIADD3 UR31, UR15, 0x80, URZ ;  /* 0x000000800f1f7890 */ /* 0x000fe2000fffe03f */
[----:B------:R-:W-:Y:S11]  /*2eae0*/  @!P2 BRA `(.L_x_353) ;  /* 0x000000000004a947 */ /* 0x000ff60003800000 */
[----:B------:R-:W-:Y:S01]  /*2eaf0*/  BPT.TRAP 0x1 ;  /* 0x000000040000795c */ /* 0x000fe20000300000 */
.L_x_353:
[----:B------:R-:W1:Y:S02]  /*2eb00*/  SYNCS.PHASECHK.TRANS64.TRYWAIT P1, [UR4+0x344d0], R8 ;  /* 0x0344d008ff0075a7 */ /* 0x000e640008020144 */
[----:B-1----:R-:W-:Y:S05]  /*2eb10*/  @!P1 BRA `(.L_x_354) ;  /* 0x0000006c00c89947 */ /* 0x002fea0003800000 */
.L_x_593:
        /* <DEDUP_REMOVED lines=9> */
.L_x_357:
[----:B--234-:R-:W1:Y:S02]  /*2ebb0*/  LDC R3, c[0x0][0x828] ;  /* 0x00020a00ff037b82 */ /* 0x01ce640000000800 */
[----:B-1----:R1:W-:Y:S02]  /*2ebc0*/  SYNCS.ARRIVE.TRANS64.RED.A0TR RZ, [UR4+0x344b0], R3 ;  /* 0x0344b003ffff79a7 */ /* 0x0023e40008300404 */
.L_x_356:
[----:B------:R-:W-:Y:S05]  /*2ebd0*/  BSYNC B0 ;  /* 0x0000000000007941 */ /* 0x000fea0003800000 */
.L_x_355:
[----:B------:R-:W-:Y:S05]  /*2ebe0*/  @!P2 BRA `(.L_x_358) ;  /* 0x000000000004a947 */ /* 0x000fea0003800000 */
[----:B------:R-:W-:Y:S01]  /*2ebf0*/  BPT.TRAP 0x1 ;  /* 0x000000040000795c */ /* 0x000fe20000300000 */
.L_x_358:
[----:B------:R-:W-:Y:S01]  /*2ec00*/  SYNCS.ARRIVE.TRANS64.RED.A1T0 RZ, [UR6], RZ ;  /* 0x000000ffffff79a7 */ /* 0x000fe20008100406 */
[----:B------:R-:W-:Y:S05]  /*2ec10*/  @!P2 BRA `(.L_x_359) ;  /* 0x000000000004a947 */ /* 0x000fea0003800000 */
[----:B------:R-:W-:Y:S01]  /*2ec20*/  BPT.TRAP 0x1 ;  /* 0x000000040000795c */ /* 0x000fe20000300000 */
.L_x_359:
[----:B------:R-:W1:Y:S02]  /*2ec30*/  SYNCS.PHASECHK.TRANS64.TRYWAIT P1, [UR4+0x344d8], R8 ;  /* 0x0344d808ff0075a7 */ /* 0x000e640008020144 */
[----:B-1----:R-:W-:Y:S05]  /*2ec40*/  @!P1 BRA `(.L_x_360) ;  /* 0x0000006c00949947 */ /* 0x002fea0003800000 */
.L_x_594:
        /* <DEDUP_REMOVED lines=10> */
.L_x_363:
[----:B--234-:R-:W1:Y:S02]  /*2ecf0*/  LDC R3, c[0x0][0x828] ;  /* 0x00020a00ff037b82 */ /* 0x01ce640000000800 */
[----:B-1----:R1:W-:Y:S02]  /*2ed00*/  SYNCS.ARRIVE.TRANS64.RED.A0TR RZ, [UR4+0x344b8], R3 ;  /* 0x0344b803ffff79a7 */ /* 0x0023e40008300404 */
.L_x_362:
[----:B------:R-:W-:Y:S05]  /*2ed10*/  BSYNC B0 ;  /* 0x0000000000007941 */ /* 0x000fea0003800000 */
.L_x_361:
[----:B------:R-:W-:Y:S05]  /*2ed20*/  @!P2 BRA `(.L_x_364) ;  /* 0x000000000004a947 */ /* 0x000fea0003800000 */
[----:B------:R-:W-:Y:S01]  /*2ed30*/  BPT.TRAP 0x1 ;  /* 0x000000040000795c */ /* 0x000fe20000300000 */
.L_x_364:
[----:B------:R-:W-:Y:S01]  /*2ed40*/  SYNCS.ARRIVE.TRANS64.RED.A1T0 RZ, [UR7], RZ ;  /* 0x000000ffffff79a7 */ /* 0x000fe20008100407 */
[----:B------:R-:W-:Y:S05]  /*2ed50*/  @!P2 BRA `(.L_x_365) ;  /* 0x000000000004a947 */ /* 0x000fea0003800000 */
[----:B------:R-:W-:Y:S01]  /*2ed60*/  BPT.TRAP 0x1 ;  /* 0x000000040000795c */ /* 0x000fe20000300000 */
.L_x_365:
[----:B------:R-:W1:Y:S02]  /*2ed70*/  SYNCS.PHASECHK.TRANS64.TRYWAIT P1, [UR4+0x344e0], R8 ;  /* 0x0344e008ff0075a7 */ /* 0x000e640008020144 */
[----:B-1----:R-:W-:Y:S05]  /*2ed80*/  @!P1 BRA `(.L_x_366) ;  /* 0x0000006c005c9947 */ /* 0x002fea0003800000 */
.L_x_595:
        /* <DEDUP_REMOVED lines=10> */
.L_x_369:
[----:B--234-:R-:W1:Y:S02]  /*2ee30*/  LDC R3, c[0x0][0x828] ;  /* 0x00020a00ff037b82 */ /* 0x01ce640000000800 */
[----:B-1----:R1:W-:Y:S02]  /*2ee40*/  SYNCS.ARRIVE.TRANS64.RED.A0TR RZ, [UR4+0x344c0], R3 ;  /* 0x0344c003ffff79a7 */ /* 0x0023e40008300404 */
.L_x_368:
[----:B------:R-:W-:Y:S05]  /*2ee50*/  BSYNC B0 ;  /* 0x0000000000007941 */ /* 0x000fea0003800000 */
.L_x_367:
[----:B------:R-:W-:Y:S05]  /*2ee60*/  @!P2 BRA `(.L_x_370) ;  /* 0x000000000004a947 */ /* 0x000fea0003800000 */
[----:B------:R-:W-:Y:S01]  /*2ee70*/  BPT.TRAP 0x1 ;  /* 0x000000040000795c */ /* 0x000fe20000300000 */
.L_x_370:
[----:B------:R-:W-:Y:S01]  /*2ee80*/  SYNCS.ARRIVE.TRANS64.RED.A1T0 RZ, [UR8], RZ ;  /* 0x000000ffffff79a7 */ /* 0x000fe20008100408 */
[----:B------:R-:W-:Y:S05]  /*2ee90*/  @!P2 BRA `(.L_x_371) ;  /* 0x000000000004a947 */ /* 0x000fea0003800000 */
[----:B------:R-:W-:Y:S01]  /*2eea0*/  BPT.TRAP 0x1 ;  /* 0x000000040000795c */ /* 0x000fe20000300000 */
.L_x_371:
[----:B------:R-:W1:Y:S02]  /*2eeb0*/  SYNCS.PHASECHK.TRANS64.TRYWAIT P1, [UR4+0x344e8], R8 ;  /* 0x0344e808ff0075a7 */ /* 0x000e640008020144 */
[----:B-1----:R-:W-:Y:S05]  /*2eec0*/  @!P1 BRA `(.L_x_372) ;  /* 0x0000006c00249947 */ /* 0x002fea0003800000 */
.L_x_596:
        /* <DEDUP_REMOVED lines=10> */
.L_x_375:
[----:B--234-:R-:W1:Y:S02]  /*2ef70*/  LDC R3, c[0x0][0x828] ;  /* 0x00020a00ff037b82 */ /* 0x01ce640000000800 */
[----:B-1----:R1:W-:Y:S02]  /*2ef80*/  SYNCS.ARRIVE.TRANS64.RED.A0TR RZ, [UR4+0x344c8], R3 ;  /* 0x0344c803ffff79a7 */ /* 0x0023e40008300404 */
.L_x_374:
[----:B------:R-:W-:Y:S05]  /*2ef90*/  BSYNC B0 ;  /* 0x0000000000007941 */ /* 0x000fea0003800000 */
.L_x_373:
[----:B------:R-:W-:Y:S05]  /*2efa0*/  @!P2 BRA `(.L_x_376) ;  /* 0x000000000004a947 */ /* 0x000fea0003800000 */
[----:B------:R-:W-:Y:S01]  /*2efb0*/  BPT.TRAP 0x1 ;  /* 0x000000040000795c */ /* 0x000fe20000300000 */
.L_x_376:
[----:B------:R-:W-:Y:S01]  /*2efc0*/  SYNCS.ARRIVE.TRANS64.RED.A1T0 RZ, [UR9], RZ ;  /* 0x000000ffffff79a7 */ /* 0x000fe20008100409 */
[----:B------:R-:W-:Y:S01]  /*2efd0*/  UIADD3 UR31, UR15, 0xa0, URZ ;  /* 0x000000a00f1f7890 */ /* 0x000fe2000fffe03f */
[----:B------:R-:W-:Y:S11]  /*2efe0*/  @!P2 BRA `(.L_x_377) ;  /* 0x000000000004a947 */ /* 0x000ff60003800000 */
[----:B------:R-:W-:Y:S01]  /*2eff0*/  BPT.TRAP 0x1 ;  /* 0x000000040000795c */ /* 0x000fe20000300000 */
.L_x_377:
[----:B------:R-:W1:Y:S02]  /*2f000*/  SYNCS.PHASECHK.TRANS64.TRYWAIT P1, [UR4+0x344d0], R2 ;  /* 0x0344d002ff0075a7 */ /* 0x000e640008020144 */
[----:B-1----:R-:W-:Y:S05]  /*2f010*/  @!P1 BRA `(.L_x_378) ;  /* 0x0000006800e89947 */ /* 0x002fea0003800000 */
.L_x_597:
        /* <DEDUP_REMOVED lines=9> */
.L_x_381:
[----:B--234-:R-:W1:Y:S02]  /*2f0b0*/  LDC R3, c[0x0][0x828] ;  /* 0x00020a00ff037b82 */ /* 0x01ce640000000800 */
[----:B-1----:R1:W-:Y:S02]  /*2f0c0*/  SYNCS.ARRIVE.TRANS64.RED.A0TR RZ, [UR4+0x344b0], R3 ;  /* 0x0344b003ffff79a7 */ /* 0x0023e40008300404 */
.L_x_380:
[----:B------:R-:W-:Y:S05]  /*2f0d0*/  BSYNC B0 ;  /* 0x0000000000007941 */ /* 0x000fea0003800000 */
.L_x_379:
[----:B------:R-:W-:Y:S05]  /*2f0e0*/  @!P2 BRA `(.L_x_382) ;  /* 0x000000000004a947 */ /* 0x000fea0003800000 */
[----:B------:R-:W-:Y:S01]  /*2f0f0*/  BPT.TRAP 0x1 ;  /* 0x000000040000795c */ /* 0x000fe20000300000 */
.L_x_382:
[----:B------:R-:W-:Y:S01]  /*2f100*/  SYNCS.ARRIVE.TRANS64.RED.A1T0 RZ, [UR6], RZ ;  /* 0x000000ffffff79a7 */ /* 0x000fe20008100406 */
[----:B------:R-:W-:Y:S05]  /*2f110*/  @!P2 BRA `(.L_x_383) ;  /* 0x000000000004a947 */ /* 0x000fea0003800000 */
[----:B------:R-:W-:Y:S01]  /*2f120*/  BPT.TRAP 0x1 ;  /* 0x000000040000795c */ /* 0x000fe20000300000 */
.L_x_383:
[----:B------:R-:W1:Y:S02]  /*2f130*/  SYNCS.PHASECHK.TRANS64.TRYWAIT P1, [UR4+0x344d8], R2 ;  /* 0x0344d802ff0075a7 */ /* 0x000e640008020144 */
[----:B-1----:R-:W-:Y:S05]  /*2f140*/  @!P1 BRA `(.L_x_384) ;  /* 0x0000006800b49947 */ /* 0x002fea0003800000 */
.L_x_598:
        /* <DEDUP_REMOVED lines=10> */
.L_x_387:
[----:B--234-:R-:W1:Y:S02]  /*2f1f0*/  LDC R3, c[0x0][0x828] ;  /* 0x00020a00ff037b82 */ /* 0x01ce640000000800 */
[----:B-1----:R1:W-:Y:S02]  /*2f200*/  SYNCS.ARRIVE.TRANS64.RED.A0TR RZ, [UR4+0x344b8], R3 ;  /* 0x0344b803ffff79a7 */ /* 0x0023e40008300404 */
.L_x_386:
[----:B------:R-:W-:Y:S05]  /*2f210*/  BSYNC B0 ;  /* 0x0000000000007941 */ /* 0x000fea0003800000 */
.L_x_385:
[----:B------:R-:W-:Y:S05]  /*2f220*/  @!P2 BRA `(.L_x_388) ;  /* 0x000000000004a947 */ /* 0x000fea0003800000 */
[----:B------:R-:W-:Y:S01]  /*2f230*/  BPT.TRAP 0x1 ;  /* 0x000000040000795c */ /* 0x000fe20000300000 */
.L_x_388:
[----:B------:R-:W-:Y:S01]  /*2f240*/  SYNCS.ARRIVE.TRANS64.RED.A1T0 RZ, [UR7], RZ ;  /* 0x000000ffffff79a7 */ /* 0x000fe20008100407 */
[----:B------:R-:W-:Y:S05]  /*2f250*/  @!P2 BRA `(.L_x_389) ;  /* 0x000000000004a947 */ /* 0x000fea0003800000 */
[----:B------:R-:W-:Y:S01]  /*2f260*/  BPT.TRAP 0x1 ;  /* 0x000000040000795c */ /* 0x000fe20000300000 */
.L_x_389:
[----:B------:R-:W1:Y:S02]  /*2f270*/  SYNCS.PHASECHK.TRANS64.TRYWAIT P1, [UR4+0x344e0], R2 ;  /* 0x0344e002ff0075a7 */ /* 0x000e640008020144 */
[----:B-1----:R-:W-:Y:S05]  /*2f280*/  @!P1 BRA `(.L_x_390) ;  /* 0x00000068007c9947 */ /* 0x002fea0003800000 */
.L_x_599:
        /* <DEDUP_REMOVED lines=10> */
.L_x_393:
[----:B--234-:R-:W1:Y:S02]  /*2f330*/  LDC R3, c[0x0][0x828] ;  /* 0x00020a00ff037b82 */ /* 0x01ce640000000800 */
[----:B-1----:R1:W-:Y:S02]  /*2f340*/  SYNCS.ARRIVE.TRANS64.RED.A0TR RZ, [UR4+0x344c0], R3 ;  /* 0x0344c003ffff79a7 */ /* 0x0023e40008300404 */
.L_x_392:
[----:B------:R-:W-:Y:S05]  /*2f350*/  BSYNC B0 ;  /* 0x0000000000007941 */ /* 0x000fea0003800000 */
.L_x_391:
[----:B------:R-:W-:Y:S05]  /*2f360*/  @!P2 BRA `(.L_x_394) ;  /* 0x000000000004a947 */ /* 0x000fea0003800000 */
[----:B------:R-:W-:Y:S01]  /*2f370*/  BPT.TRAP 0x1 ;  /* 0x000000040000795c */ /* 0x000fe20000300000 */
.L_x_394:
[----:B------:R-:W-:Y:S01]  /*2f380*/  SYNCS.ARRIVE.TRANS64.RED.A1T0 RZ, [UR8], RZ ;  /* 0x000000ffffff79a7 */ /* 0x000fe20008100408 */
[----:B------:R-:W-:Y:S05]  /*2f390*/  @!P2 BRA `(.L_x_395) ;  /* 0x000000000004a947 */ /* 0x000fea0003800000 */
[----:B------:R-:W-:Y:S01]  /*2f3a0*/  BPT.TRAP 0x1 ;  /* 0x000000040000795c */ /* 0x000fe20000300000 */
.L_x_395:
[----:B------:R-:W1:Y:S02]  /*2f3b0*/  SYNCS.PHASECHK.TRANS64.TRYWAIT P1, [UR4+0x344e8], R2 ;  /* 0x0344e802ff0075a7 */ /* 0x000e640008020144 */
[----:B-1----:R-:W-:Y:S05]  /*2f3c0*/  @!P1 BRA `(.L_x_396) ;  /* 0x0000006800449947 */ /* 0x002fea0003800000 */
.L_x_600:
        /* <DEDUP_REMOVED lines=10> */
.L_x_399:
[----:B--234-:R-:W1:Y:S02]  /*2f470*/  LDC R3, c[0x0][0x828] ;  /* 0x00020a00ff037b82 */ /* 0x01ce640000000800 */
[----:B-1----:R1:W-:Y:S02]  /*2f480*/  SYNCS.ARRIVE.TRANS64.RED.A0TR RZ, [UR4+0x344c8], R3 ;  /* 0x0344c803ffff79a7 */ /* 0x0023e40008300404 */
.L_x_398:
[----:B------:R-:W-:Y:S05]  /*2f490*/  BSYNC B0 ;  /* 0x0000000000007941 */ /* 0x000fea0003800000 */
.L_x_397:
[----:B------:R-:W-:Y:S05]  /*2f4a0*/  @!P2 BRA `(.L_x_400) ;  /* 0x000000000004a947 */ /* 0x000fea0003800000 */
[----:B------:R-:W-:Y:S01]  /*2f4b0*/  BPT.TRAP 0x1 ;  /* 0x000000040000795c */ /* 0x000fe20000300000 */
.L_x_400:
[----:B------:R-:W-:Y:S01]  /*2f4c0*/  SYNCS.ARRIVE.TRANS64.RED.A1T0 RZ, [UR9], RZ ;  /* 0x000000ffffff79a7 */ /* 0x000fe20008100409 */
[----:B------:R-:W-:Y:S01]  /*2f4d0*/  UIADD3 UR31, UR15, 0xc0, URZ ;  /* 0x000000c00f1f7890 */ /* 0x000fe2000fffe03f */
[----:B------:R-:W-:Y:S11]  /*2f4e0*/  @!P2 BRA `(.L_x_401) ;  /* 0x000000000004a947 */ /* 0x000ff60003800000 */
[----:B------:R-:W-:Y:S01]  /*2f4f0*/  BPT.TRAP 0x1 ;  /* 0x000000040000795c */ /* 0x000fe20000300000 */
.L_x_401:
[----:B------:R-:W1:Y:S02]  /*2f500*/  SYNCS.PHASECHK.TRANS64.TRYWAIT P1, [UR4+0x344d0], R8 ;  /* 0x0344d008ff0075a7 */ /* 0x000e640008020144 */
[----:B-1----:R-:W-:Y:S05]  /*2f510*/  @!P1 BRA `(.L_x_402) ;  /* 0x0000006800089947 */ /* 0x002fea0003800000 */
.L_x_601:
        /* <DEDUP_REMOVED lines=9> */
.L_x_405:
[----:B--234-:R-:W1:Y:S02]  /*2f5b0*/  LDC R3, c[0x0][0x828] ;  /* 0x00020a00ff037b82 */ /* 0x01ce640000000800 */
[----:B-1----:R1:W-:Y:S02]  /*2f5c0*/  SYNCS.ARRIVE.TRANS64.RED.A0TR RZ, [UR4+0x344b0], R3 ;  /* 0x0344b003ffff79a7 */ /* 0x0023e40008300404 */
.L_x_404:
[----:B------:R-:W-:Y:S05]  /*2f5d0*/  BSYNC B0 ;  /* 0x0000000000007941 */ /* 0x000fea0003800000 */
.L_x_403:
[----:B------:R-:W-:Y:S05]  /*2f5e0*/  @!P2 BRA `(.L_x_406) ;  /* 0x000000000004a947 */ /* 0x000fea0003800000 */
[----:B------:R-:W-:Y:S01]  /*2f5f0*/  BPT.TRAP 0x1 ;  /* 0x000000040000795c */ /* 0x000fe20000300000 */
.L_x_406:
[----:B------:R-:W-:Y:S01]  /*2f600*/  SYNCS.ARRIVE.TRANS64.RED.A1T0 RZ, [UR6], RZ ;  /* 0x000000ffffff79a7 */ /* 0x000fe20008100406 */
[----:B------:R-:W-:Y:S05]  /*2f610*/  @!P2 BRA `(.L_x_407) ;  /* 0x000000000004a947 */ /* 0x000fea0003800000 */
[----:B------:R-:W-:Y:S01]  /*2f620*/  BPT.TRAP 0x1 ;  /* 0x000000040000795c */ /* 0x000fe20000300000 */
.L_x_407:
[----:B------:R-:W1:Y:S02]  /*2f630*/  SYNCS.PHASECHK.TRANS64.TRYWAIT P1, [UR4+0x344d8], R8 ;  /* 0x0344d808ff0075a7 */ /* 0x000e640008020144 */
[----:B-1----:R-:W-:Y:S05]  /*2f640*/  @!P1 BRA `(.L_x_408) ;  /* 0x0000006400d49947 */ /* 0x002fea0003800000 */
.L_x_602:
        /* <DEDUP_REMOVED lines=10> */
.L_x_411:
[----:B--234-:R-:W1:Y:S02]  /*2f6f0*/  LDC R3, c[0x0][0x828] ;  /* 0x00020a00ff037b82 */ /* 0x01ce640000000800 */
[----:B-1----:R1:W-:Y:S02]  /*2f700*/  SYNCS.ARRIVE.TRANS64.RED.A0TR RZ, [UR4+0x344b8], R3 ;  /* 0x0344b803ffff79a7 */ /* 0x0023e40008300404 */
.L_x_410:
[----:B------:R-:W-:Y:S05]  /*2f710*/  BSYNC B0 ;  /* 0x0000000000007941 */ /* 0x000fea0003800000 */
.L_x_409:
[----:B------:R-:W-:Y:S05]  /*2f720*/  @!P2 BRA `(.L_x_412) ;  /* 0x000000000004a947 */ /* 0x000fea0003800000 */
[----:B------:R-:W-:Y:S01]  /*2f730*/  BPT.TRAP 0x1 ;  /* 0x000000040000795c */ /* 0x000fe20000300000 */
.L_x_412:
[----:B------:R-:W-:Y:S01]  /*2f740*/  SYNCS.ARRIVE.TRANS64.RED.A1T0 RZ, [UR7], RZ ;  /* 0x000000ffffff79a7 */ /* 0x000fe20008100407 */
[----:B------:R-:W-:Y:S05]  /*2f750*/  @!P2 BRA `(.L_x_413) ;  /* 0x000000000004a947 */ /* 0x000fea0003800000 */
[----:B------:R-:W-:Y:S01]  /*2f760*/  BPT.TRAP 0x1 ;  /* 0x000000040000795c */ /* 0x000fe20000300000 */
.L_x_413:
[----:B------:R-:W1:Y:S02]  /*2f770*/  SYNCS.PHASECHK.TRANS64.TRYWAIT P1, [UR4+0x344e0], R8 ;  /* 0x0344e008ff0075a7 */ /* 0x000e640008020144 */
[----:B-1----:R-:W-:Y:S05]  /*2f780*/  @!P1 BRA `(.L_x_414) ;  /* 0x00000064009c9947 */ /* 0x002fea0003800000 */
.L_x_603:
        /* <DEDUP_REMOVED lines=10> */
.L_x_417:
[----:B--234-:R-:W1:Y:S02]  /*2f830*/  LDC R3, c[0x0][0x828] ;  /* 0x00020a00ff037b82 */ /* 0x01ce640000000800 */
[----:B-1----:R1:W-:Y:S02]  /*2f840*/  SYNCS.ARRIVE.TRANS64.RED.A0TR RZ, [UR4+0x344c0], R3 ;  /* 0x0344c003ffff79a7 */ /* 0x0023e40008300404 */
.L_x_416:
[----:B------:R-:W-:Y:S05]  /*2f850*/  BSYNC B0 ;  /* 0x0000000000007941 */ /* 0x000fea0003800000 */
.L_x_415:
[----:B------:R-:W-:Y:S05]  /*2f860*/  @!P2 BRA `(.L_x_418) ;  /* 0x000000000004a947 */ /* 0x000fea0003800000 */
[----:B------:R-:W-:Y:S01]  /*2f870*/  BPT.TRAP 0x1 ;  /* 0x000000040000795c */ /* 0x000fe20000300000 */
.L_x_418:
[----:B------:R-:W-:Y:S01]  /*2f880*/  SYNCS.ARRIVE.TRANS64.RED.A1T0 RZ, [UR8], RZ ;  /* 0x000000ffffff79a7 */ /* 0x000fe20008100408 */
[----:B------:R-:W-:Y:S05]  /*2f890*/  @!P2 BRA `(.L_x_419) ;  /* 0x000000000004a947 */ /* 0x000fea0003800000 */
[----:B------:R-:W-:Y:S01]  /*2f8a0*/  BPT.TRAP 0x1 ;  /* 0x000000040000795c */ /* 0x000fe20000300000 */
.L_x_419:
[----:B------:R-:W1:Y:S02]  /*2f8b0*/  SYNCS.PHASECHK.TRANS64.TRYWAIT P1, [UR4+0x344e8], R8 ;  /* 0x0344e808ff0075a7 */ /* 0x000e640008020144 */
[----:B-1----:R-:W-:Y:S05]  /*2f8c0*/  @!P1 BRA `(.L_x_420) ;  /* 0x0000006400649947 */ /* 0x002fea0003800000 */
.L_x_604:
        /* <DEDUP_REMOVED lines=10> */
.L_x_423:
[----:B--234-:R-:W1:Y:S02]  /*2f970*/  LDC R3, c[0x0][0x828] ;  /* 0x00020a00ff037b82 */ /* 0x01ce640000000800 */
[----:B-1----:R1:W-:Y:S02]  /*2f980*/  SYNCS.ARRIVE.TRANS64.RED.A0TR RZ, [UR4+0x344c8], R3 ;  /* 0x0344c803ffff79a7 */ /* 0x0023e40008300404 */
.L_x_422:
[----:B------:R-:W-:Y:S05]  /*2f990*/  BSYNC B0 ;  /* 0x0000000000007941 */ /* 0x000fea0003800000 */
.L_x_421:
[----:B------:R-:W-:Y:S05]  /*2f9a0*/  @!P2 BRA `(.L_x_424) ;  /* 0x000000000004a947 */ /* 0x000fea0003800000 */
[----:B------:R-:W-:Y:S01]  /*2f9b0*/  BPT.TRAP 0x1 ;  /* 0x000000040000795c */ /* 0x000fe20000300000 */
.L_x_424:
[----:B------:R-:W-:Y:S01]  /*2f9c0*/  SYNCS.ARRIVE.TRANS64.RED.A1T0 RZ, [UR9], RZ ;  /* 0x000000ffffff79a7 */ /* 0x000fe20008100409 */
[----:B------:R-:W-:Y:S01]  /*2f9d0*/  UIADD3 UR15, UR15, 0xe0, URZ ;  /* 0x000000e00f0f7890 */ /* 0x000fe2000fffe03f */
[----:B------:R-:W-:Y:S11]  /*2f9e0*/  @!P2 BRA `(.L_x_425) ;  /* 0x000000000004a947 */ /* 0x000ff60003800000 */
[----:B------:R-:W-:Y:S01]  /*2f9f0*/  BPT.TRAP 0x1 ;  /* 0x000000040000795c */ /* 0x000fe20000300000 */
.L_x_425:
[----:B------:R-:W1:Y:S02]  /*2fa00*/  SYNCS.PHASECHK.TRANS64.TRYWAIT P1, [UR4+0x344d0], R2 ;  /* 0x0344d002ff0075a7 */ /* 0x000e640008020144 */
[----:B-1----:R-:W-:Y:S05]  /*2fa10*/  @!P1 BRA `(.L_x_426) ;  /* 0x0000006400289947 */ /* 0x002fea0003800000 */
.L_x_605:
        /* <DEDUP_REMOVED lines=9> */
.L_x_429:
[----:B--234-:R-:W1:Y:S02]  /*2fab0*/  LDC R3, c[0x0][0x828] ;  /* 0x00020a00ff037b82 */ /* 0x01ce640000000800 */
[----:B-1----:R1:W-:Y:S02]  /*2fac0*/  SYNCS.ARRIVE.TRANS64.RED.A0TR RZ, [UR4+0x344b0], R3 ;  /* 0x0344b003ffff79a7 */ /* 0x0023e40008300404 */
.L_x_428:
[----:B------:R-:W-:Y:S05]  /*2fad0*/  BSYNC B0 ;  /* 0x0000000000007941 */ /* 0x000fea0003800000 */
.L_x_427:
[----:B------:R-:W-:Y:S05]  /*2fae0*/  @!P2 BRA `(.L_x_430) ;  /* 0x000000000004a947 */ /* 0x000fea0003800000 */
[----:B------:R-:W-:Y:S01]  /*2faf0*/  BPT.TRAP 0x1 ;  /* 0x000000040000795c */ /* 0x000fe20000300000 */
.L_x_430:
[----:B------:R-:W-:Y:S01]  /*2fb00*/  SYNCS.ARRIVE.TRANS64.RED.A1T0 RZ, [UR6], RZ ;  /* 0x000000ffffff79a7 */ /* 0x000fe20008100406 */
[----:B------:R-:W-:Y:S05]  /*2fb10*/  @!P2 BRA `(.L_x_431) ;  /* 0x000000000004a947 */ /* 0x000fea0003800000 */
[----:B------:R-:W-:Y:S01]  /*2fb20*/  BPT.TRAP 0x1 ;  /* 0x000000040000795c */ /* 0x000fe20000300000 */
.L_x_431:
[----:B------:R-:W1:Y:S02]  /*2fb30*/  SYNCS.PHASECHK.TRANS64.TRYWAIT P1, [UR4+0x344d8], R2 ;  /* 0x0344d802ff0075a7 */ /* 0x000e640008020144 */
[----:B-1----:R-:W-:Y:S05]  /*2fb40*/  @!P1 BRA `(.L_x_432) ;  /* 0x0000006000f49947 */ /* 0x002fea0003800000 */
.L_x_606:
        /* <DEDUP_REMOVED lines=10> */
.L_x_435:
[----:B--234-:R-:W1:Y:S02]  /*2fbf0*/  LDC R3, c[0x0][0x828] ;  /* 0x00020a00ff037b82 */ /* 0x01ce640000000800 */
[----:B-1----:R1:W-:Y:S02]  /*2fc00*/  SYNCS.ARRIVE.TRANS64.RED.A0TR RZ, [UR4+0x344b8], R3 ;  /* 0x0344b803ffff79a7 */ /* 0x0023e40008300404 */
.L_x_434:
[----:B------:R-:W-:Y:S05]  /*2fc10*/  BSYNC B0 ;  /* 0x0000000000007941 */ /* 0x000fea0003800000 */
.L_x_433:
[----:B------:R-:W-:Y:S05]  /*2fc20*/  @!P2 BRA `(.L_x_436) ;  /* 0x000000000004a947 */ /* 0x000fea0003800000 */
[----:B------:R-:W-:Y:S01]  /*2fc30*/  BPT.TRAP 0x1 ;  /* 0x000000040000795c */ /* 0x000fe20000300000 */
.L_x_436:
[----:B------:R-:W-:Y:S01]  /*2fc40*/  SYNCS.ARRIVE.TRANS64.RED.A1T0 RZ, [UR7], RZ ;  /* 0x000000ffffff79a7 */ /* 0x000fe20008100407 */
[----:B------:R-:W-:Y:S05]  /*2fc50*/  @!P2 BRA `(.L_x_437) ;  /* 0x000000000004a947 */ /* 0x000fea0003800000 */
[----:B------:R-:W-:Y:S01]  /*2fc60*/  BPT.TRAP 0x1 ;  /* 0x000000040000795c */ /* 0x000fe20000300000 */
.L_x_437:
[----:B------:R-:W1:Y:S02]  /*2fc70*/  SYNCS.PHASECHK.TRANS64.TRYWAIT P1, [UR4+0x344e0], R2 ;  /* 0x0344e002ff0075a7 */ /* 0x000e640008020144 */
[----:B-1----:R-:W-:Y:S05]  /*2fc80*/  @!P1 BRA `(.L_x_438) ;  /* 0x0000006000bc9947 */ /* 0x002fea0003800000 */
.L_x_607:
[----:B------:R-:W-:Y:S04]  /*2fc90*/  BSSY B0, `(.L_x_439) ;  /* 0x000000d000007945 */ /* 0x000fe80003800000 */
[----:B------:R-:W-:Y:S05]  /*2fca0*/  @P0 BRA `(.L_x_440) ;  /* 0x00000000002c0947 */ /* 0x000fea0003800000 */
[----:B------:R-:W-:Y:S02]  /*2fcb0*/  UIADD3 UR18, UR14, 0x80, URZ ;  /* 0x000000800e127890 */ /* 0x000fe4000fffe03f */
[----:B------:R-:W-:Y:S01]  /*2fcc0*/  UIADD3 UR16, UR4, 0x32000, URZ ;  /* 0x0003200004107890 */ /* 0x000fe2000fffe03f */
[----:B------:R-:W-:Y:S01]  /*2fcd0*/  UMOV UR6, 0x0 ;  /* 0x0000000000067882 */ /* 0x000fe20000000000 */
[----:B------:R-:W-:Y:S01]  /*2fce0*/  UMOV UR7, 0x10000000 ;  /* 0x1000000000077882 */ /* 0x000fe20000000000 */
[----:B------:R-:W-:Y:S01]  /*2fcf0*/  UMOV UR17, UR21 ;  /* 0x0000001500117c82 */ /* 0x000fe20008000000 */
[----:B------:R-:W-:-:S05]  /*2fd00*/  UMOV UR19, UR15 ;  /* 0x0000000f00137c82 */ /* 0x000fca0008000000 */
[----:B------:R1:W-:Y:S02]  /*2fd10*/  UTMALDG.2D [UR16], [UR10], desc[UR6] ;  /* 0x000006100a0075b4 */ /* 0x0003e40008009000 */
[----:B-1----:R-:W-:Y:S05]  /*2fd20*/  @!P2 BRA `(.L_x_441) ;  /* 0x000000000004a947 */ /* 0x002fea0003800000 */
[----:B------:R-:W-:Y:S01]  /*2fd30*/  BPT.TRAP 0x1 ;  /* 0x000000040000795c */ /* 0x000fe20000300000 */
.L_x_441:
[----:B--234-:R-:W1:Y:S02]  /*2fd40*/  LDC R3, c[0x0][0x828] ;  /* 0x00020a00ff037b82 */ /* 0x01ce640000000800 */
[----:B-1----:R1:W-:Y:S02]  /*2fd50*/  SYNCS.ARRIVE.TRANS64.RED.A0TR RZ, [UR4+0x344c0], R3 ;  /* 0x0344c003ffff79a7 */ /* 0x0023e40008300404 */
.L_x_440:
[----:B------:R-:W-:Y:S05]  /*2fd60*/  BSYNC B0 ;  /* 0x0000000000007941 */ /* 0x000fea0003800000 */
.L_x_439:
[----:B------:R-:W-:Y:S05]  /*2fd70*/  @!P2 BRA `(.L_x_442) ;  /* 0x000000000004a947 */ /* 0x000fea0003800000 */
[----:B------:R-:W-:Y:S01]  /*2fd80*/  BPT.TRAP 0x1 ;  /* 0x000000040000795c */ /* 0x000fe20000300000 */
.L_x_442:
[----:B------:R-:W-:Y:S01]  /*2fd90*/  SYNCS.ARRIVE.TRANS64.RED.A1T0 RZ, [UR8], RZ ;  /* 0x000000ffffff79a7 */ /* 0x000fe20008100408 */
[----:B------:R-:W-:Y:S05]  /*2fda0*/  @!P2 BRA `(.L_x_443) ;  /* 0x000000000004a947 */ /* 0x000fea0003800000 */
[----:B------:R-:W-:Y:S01]  /*2fdb0*/  BPT.TRAP 0x1 ;  /* 0x000000040000795c */ /* 0x000fe20000300000 */
.L_x_443:
[----:B------:R-:W1:Y:S02]  /*2fdc0*/  SYNCS.PHASECHK.TRANS64.TRYWAIT P1, [UR4+0x344e8], R2 ;  /* 0x0344e802ff0075a7 */ /* 0x000e640008020144 */
[----:B-1----:R-:W-:Y:S05]  /*2fdd0*/  @!P1 BRA `(.L_x_444) ;  /* 0x0000006000809947 */ /* 0x002fea0003800000 */
.L_x_608:
        /* <DEDUP_REMOVED lines=11> */
.L_x_447:
[----:B------:R-:W1:Y:S02]  /*2fe90*/  LDC R2, c[0x0][0x828] ;  /* 0x00020a00ff027b82 */ /* 0x000e640000000800 */
[----:B-1----:R1:W-:Y:S02]  /*2fea0*/  SYNCS.ARRIVE.TRANS64.RED.A0TR RZ, [UR4+0x344c8], R2 ;  /* 0x0344c802ffff79a7 */ /* 0x0023e40008300404 */
.L_x_446:
[----:B------:R-:W-:Y:S05]  /*2feb0*/  BSYNC B0 ;  /* 0x0000000000007941 */ /* 0x000fea0003800000 */
.L_x_445:
[----:B------:R-:W-:Y:S05]  /*2fec0*/  @!P2 BRA `(.L_x_448) ;  /* 0x000000000004a947 */ /* 0x000fea0003800000 */
[----:B------:R-:W-:Y:S01]  /*2fed0*/  BPT.TRAP 0x1 ;  /* 0x000000040000795c */ /* 0x000fe20000300000 */
.L_x_448:
[----:B------:R-:W-:Y:S01]  /*2fee0*/  ISETP.NE.AND P0, PT, R7, RZ, PT ;  /* 0x000000ff0700720c */ /* 0x000fe20003f05270 */
[----:B------:R-:W-:Y:S01]  /*2fef0*/  SYNCS.ARRIVE.TRANS64.RED.A1T0 RZ, [UR9], RZ ;  /* 0x000000ffffff79a7 */ /* 0x000fe20008100409 */
[CC--:B------:R-:W-:Y:S02]  /*2ff00*/  ISETP.NE.AND P3, PT, R18.reuse, R6.reuse, PT ;  /* 0x000000061200720c */ /* 0x0c0fe40003f65270 */
[----:B------:R-:W-:-:S13]  /*2ff10*/  ISETP.EQ.OR P0, PT, R18, R6, !P0 ;  /* 0x000000061200720c */ /* 0x000fda0004702670 */
[----:B------:R-:W-:Y:S05]  /*2ff20*/  @P0 BRA `(.L_x_449) ;  /* 0x0000000400040947 */ /* 0x000fea0003800000 */
[----:B------:R-:W-:Y:S01]  /*2ff30*/  ELECT P0, URZ, PT ;  /* 0x00000000003f782f */ /* 0x000fe20003800000 */
[----:B------:R-:W-:-:S12]  /*2ff40*/  BSSY B0, `(.L_x_450) ;  /* 0x0000032000007945 */ /* 0x000fd80003800000 */
[----:B------:R-:W-:Y:S05]  /*2ff50*/  @!P0 BRA `(.L_x_451) ;  /* 0x0000000000c08947 */ /* 0x000fea0003800000 */
[----:B-1234-:R-:W1:Y:S08]  /*2ff60*/  LDC.64 R2, c[0x0][0x290] ;  /* 0x0000a400ff027b82 */ /* 0x01ee700000000a00 */
[----:B------:R-:W2:Y:S08]  /*2ff70*/  LDC.64 R10, c[0x0][0x808] ;  /* 0x00020200ff0a7b82 */ /* 0x000eb00000000a00 */
[----:B------:R-:W3:Y:S01]  /*2ff80*/  LDC.64 R14, c[0x0][0x810] ;  /* 0x00020400ff0e7b82 */ /* 0x000ee20000000a00 */
[----:B-1----:R-:W-:-:S05]  /*2ff90*/  IMAD.WIDE R2, R6, 0xc, R2 ;  /* 0x0000000c06027825 */ /* 0x002fca00078e0202 */
[----:B------:R1:W5:Y:S04]  /*2ffa0*/  LDG.E R12, desc[UR38][R2.64] ;  /* 0x00000026020c7981 */ /* 0x000368000c1e1900 */
[----:B-----5:R1:W5:Y:S01]  /*2ffb0*/  LDG.E R13, desc[UR38][R2.64+0x4] ;  /* 0x00000426020d7981 */ /* 0x020362000c1e1900 */
[----:B--2---:R-:W-:Y:S02]  /*2ffc0*/  ISETP.NE.U32.AND P0, PT, R10, RZ, PT ;  /* 0x000000ff0a00720c */ /* 0x004fe40003f05070 */
[----:B------:R-:W-:Y:S02]  /*2ffd0*/  SHF.R.S32.HI R9, RZ, 0x1f, R6 ;  /* 0x0000001fff097819 */ /* 0x000fe40000011406 */
[----:B------:R-:W-:Y:S02]  /*2ffe0*/  ISETP.NE.AND.EX P0, PT, R11, RZ, PT, P0 ;  /* 0x000000ff0b00720c */ /* 0x000fe40003f05300 */
[----:B---3--:R-:W-:-:S04]  /*2fff0*/  ISETP.NE.U32.AND P1, PT, R14, RZ, PT ;  /* 0x000000ff0e00720c */ /* 0x008fc80003f25070 */
[----:B------:R-:W-:-:S07]  /*30000*/  ISETP.NE.AND.EX P1, PT, R15, RZ, PT, P1 ;  /* 0x000000ff0f00720c */ /* 0x000fce0003f25310 */
[----:B-1----:R-:W-:Y:S06]  /*30010*/  @!P0 BRA `(.L_x_452) ;  /* 0x0000000000108947 */ /* 0x002fec0003800000 */
[----:B------:R-:W-:-:S04]  /*30020*/  LEA R2, P0, R6, R10, 0x3 ;  /* 0x0000000a06027211 */ /* 0x000fc800078018ff */
[----:B------:R-:W-:-:S06]  /*30030*/  LEA.HI.X R3, R6, R11, R9, 0x3, P0 ;  /* 0x0000000b06037211 */ /* 0x000fcc00000f1c09 */
[----:B------:R-:W2:Y:S04]  /*30040*/  LDG.E.64 R2, desc[UR38][R2.64] ;  /* 0x0000002602027981 */ /* 0x000ea8000c1e1b00 */
[----:B--2---:R1:W-:Y:S02]  /*30050*/  STS.64 [UR5], R2 ;  /* 0x00000002ff007988 */ /* 0x0043e40008000a05 */
.L_x_452:
[----:B------:R-:W-:Y:S05]  /*30060*/  @!P1 BRA `(.L_x_451) ;  /* 0x00000000007c9947 */ /* 0x000fea0003800000 */
[----:B-1----:R-:W-:-:S04]  /*30070*/  LEA R2, P0, R6, R14, 0x3 ;  /* 0x0000000e06027211 */ /* 0x002fc800078018ff */
[----:B------:R-:W-:Y:S02]  /*30080*/  LEA.HI.X R3, R6, R15, R9, 0x3, P0 ;  /* 0x0000000f06037211 */ /* 0x000fe400000f1c09 */
[----:B------:R-:W1:Y:S04]  /*30090*/  LDS R9, [UR5+0x1c] ;  /* 0x00001c05ff097984 */ /* 0x000e680008000800 */
[----:B------:R-:W2:Y:S01]  /*300a0*/  LDG.E.64 R2, desc[UR38][R2.64] ;  /* 0x0000002602027981 */ /* 0x000ea2000c1e1b00 */
[----:B------:R-:W-:Y:S02]  /*300b0*/  MOV R18, UR5 ;  /* 0x0000000500127c02 */ /* 0x000fe40008000f00 */
[----:B------:R-:W-:Y:S02]  /*300c0*/  CS2R R14, SRZ ;  /* 0x00000000000e7805 */ /* 0x000fe4000001ff00 */
[----:B------:R-:W-:Y:S01]  /*300d0*/  IADD3 R12, R12, -0x1, RZ ;  /* 0xffffffff0c0c7810 */ /* 0x000fe20007ffe0ff */
[----:B------:R-:W-:Y:S01]  /*300e0*/  STS [UR5+0x30], RZ ;  /* 0x000030ffff007988 */ /* 0x000fe20008000805 */
[----:B------:R-:W-:-:S02]  /*300f0*/  SHF.R.U64 R18, R18, 0x4, RZ ;  /* 0x0000000412127819 */ /* 0x000fc400000012ff */
[----:B-----5:R-:W-:-:S03]  /*30100*/  IADD3 R13, R13, -0x1, RZ ;  /* 0xffffffff0d0d7810 */ /* 0x020fc60007ffe0ff */
[----:B------:R-:W-:Y:S04]  /*30110*/  STS [UR5+0x10], R18 ;  /* 0x00001012ff007988 */ /* 0x000fe80008000805 */
[----:B------:R-:W-:Y:S04]  /*30120*/  STS.128 [UR5+0x20], R12 ;  /* 0x0000200cff007988 */ /* 0x000fe80008000c05 */
        /* <DEDUP_REMOVED lines=9> */
[----:B------:R-:W-:Y:S04]  /*301c0*/  STS [UR5+0x1c], R9 ;  /* 0x00001c09ff007988 */ /* 0x000fe80008000805 */
[----:B------:R-:W1:Y:S02]  /*301d0*/  LDS R10, [UR5+0x1c] ;  /* 0x00001c05ff0a7984 */ /* 0x000e640008000800 */
[----:B-1----:R-:W-:-:S05]  /*301e0*/  LOP3.LUT R10, R10, 0xf0, RZ, 0xb8, !PT ;  /* 0x000000f00a0a7812 */ /* 0x002fca00078eb8ff */
[----:B------:R-:W-:Y:S04]  /*301f0*/  STS [UR5+0x1c], R10 ;  /* 0x00001c0aff007988 */ /* 0x000fe80008000805 */
[----:B------:R-:W1:Y:S02]  /*30200*/  LDS R11, [UR5+0x1c] ;  /* 0x00001c05ff0b7984 */ /* 0x000e640008000800 */
[----:B-1----:R-:W-:-:S05]  /*30210*/  LOP3.LUT R19, R11, 0xf00, RZ, 0xb8, !PT ;  /* 0x00000f000b137812 */ /* 0x002fca00078eb8ff */
[----:B------:R-:W-:Y:S04]  /*30220*/  STS.64 [UR5+0x18], R18 ;  /* 0x00001812ff007988 */ /* 0x000fe80008000a05 */
[----:B------:R-:W1:Y:S02]  /*30230*/  LDS R11, [UR5+0x1c] ;  /* 0x00001c05ff0b7984 */ /* 0x000e640008000800 */
[----:B-1----:R-:W-:-:S05]  /*30240*/  LOP3.LUT R2, R11, 0xf000, RZ, 0xb8, !PT ;  /* 0x0000f0000b027812 */ /* 0x002fca00078eb8ff */
[----:B------:R1:W-:Y:S02]  /*30250*/  STS [UR5+0x1c], R2 ;  /* 0x00001c02ff007988 */ /* 0x0003e40008000805 */
.L_x_451:
[----:B------:R-:W-:Y:S05]  /*30260*/  BSYNC B0 ;  /* 0x0000000000007941 */ /* 0x000fea0003800000 */
.L_x_450:
[----:B-1----:R-:W1:Y:S01]  /*30270*/  S2R R2, SR_LANEID ;  /* 0x0000000000027919 */ /* 0x002e620000000000 */
[----:B------:R-:W-:Y:S01]  /*30280*/  NOP ;  /* 0x0000000000007918 */ /* 0x000fe20000000000 */
[----:B------:R-:W-:Y:S01]  /*30290*/  ELECT P0, URZ, PT ;  /* 0x00000000003f782f */ /* 0x000fe20003800000 */
[----:B------:R-:W-:Y:S01]  /*302a0*/  BSSY B0, `(.L_x_453) ;  /* 0x0000008000007945 */ /* 0x000fe20003800000 */
[----:B-1----:R-:W-:-:S04]  /*302b0*/  SHF.L.U32 R10, R2, 0x2, RZ ;  /* 0x00000002020a7819 */ /* 0x002fc800000006ff */
[----:B------:R-:W-:Y:S01]  /*302c0*/  IADD3 R2, P1, R10, UR10, RZ ;  /* 0x0000000a0a027c10 */ /* 0x000fe2000ff3e0ff */
[----:B------:R1:W1:Y:S04]  /*302d0*/  LDS R9, [R10+UR5] ;  /* 0x000000050a097984 */ /* 0x0002680008000800 */
[----:B--234-:R-:W-:Y:S02]  /*302e0*/  IMAD.X R3, RZ, RZ, UR11, P1 ;  /* 0x0000000bff037e24 */ /* 0x01cfe400088e06ff */
[----:B------:R-:W-:Y:S06]  /*302f0*/  @!P0 BRA `(.L_x_454) ;  /* 0x0000000000088947 */ /* 0x000fec0003800000 */
[----:B------:R0:W-:Y:S01]  /*30300*/  UTMACMDFLUSH ;  /* 0x00000000000079b7 */ /* 0x0001e20000000000 */
[----:B------:R-:W-:-:S04]  /*30310*/  DEPBAR.LE SB0, 0x0 ;  /* 0x000080000000791a */ /* 0x000fc80000000000 */
.L_x_454:
[----:B------:R-:W-:Y:S05]  /*30320*/  BSYNC B0 ;  /* 0x0000000000007941 */ /* 0x000fea0003800000 */
.L_x_453:
[----:B-1----:R1:W5:Y:S02]  /*30330*/  ATOMG.E.EXCH.STRONG.GPU PT, RZ, [R2], R9 ;  /* 0x0000000902ff73a8 */ /* 0x00236400041ee100 */
.L_x_449:
[----:B-1----:R-:W2:Y:S01]  /*30340*/  LDL.LU R2, [R1+0x600] ;  /* 0x0006000001027983 */ /* 0x002ea20000300800 */
[----:B------:R-:W-:Y:S01]  /*30350*/  ISETP.NE.AND P1, PT, R7, RZ, PT ;  /* 0x000000ff0700720c */ /* 0x000fe20003f25270 */
[----:B------:R-:W-:Y:S01]  /*30360*/  IMAD.MOV.U32 R18, RZ, RZ, R6 ;  /* 0x000000ffff127224 */ /* 0x000fe200078e0006 */
[----:B------:R-:W-:Y:S02]  /*30370*/  MOV R16, R4 ;  /* 0x0000000400107202 */ /* 0x000fe40000000f00 */
[----:B------:R-:W-:Y:S02]  /*30380*/  MOV R17, R5 ;  /* 0x0000000500117202 */ /* 0x000fe40000000f00 */
[----:B--234-:R-:W-:Y:S02]  /*30390*/  IADD3 R3, R2, 0x1, RZ ;  /* 0x0000000102037810 */ /* 0x01cfe40007ffe0ff */
[----:B------:R-:W-:Y:S02]  /*303a0*/  SEL R2, RZ, 0x1, !P3 ;  /* 0x00000001ff027807 */ /* 0x000fe40005800000 */
[----:B------:R-:W-:-:S04]  /*303b0*/  ISETP.NE.AND P0, PT, R3, 0x8, PT ;  /* 0x000000080300780c */ /* 0x000fc80003f05270 */
[----:B------:R-:W-:Y:S02]  /*303c0*/  SEL R3, R3, RZ, P0 ;  /* 0x000000ff03037207 */ /* 0x000fe40000000000 */
[----:B------:R-:W-:-:S03]  /*303d0*/  SEL R9, RZ, 0x1, P0 ;  /* 0x00000001ff097807 */ /* 0x000fc60000000000 */
[----:B------:R1:W-:Y:S01]  /*303e0*/  STL [R1+0x600], R3 ;  /* 0x0006000301007387 */ /* 0x0003e20000100800 */
[----:B------:R-:W-:Y:S01]  /*303f0*/  LOP3.LUT R0, R0, R9, RZ, 0x3c, !PT ;  /* 0x0000000900007212 */ /* 0x000fe200078e3cff */
[----:B------:R-:W-:Y:S06]  /*30400*/  @P1 BRA `(.L_x_455) ;  /* 0xffffffcc00a41947 */ /* 0x000fec000383ffff */
[----:B-----5:R-:W-:Y:S01]  /*30410*/  ELECT P0, URZ, PT ;  /* 0x00000000003f782f */ /* 0x020fe20003800000 */
[----:B------:R-:W-:-:S12]  /*30420*/  BSSY B0, `(.L_x_456) ;  /* 0x0000017000007945 */ /* 0x000fd80003800000 */
[----:B------:R-:W-:Y:S05]  /*30430*/  @!P0 BRA `(.L_x_457) ;  /* 0x0000000000548947 */ /* 0x000fea0003800000 */
[----:B------:R-:W-:Y:S05]  /*30440*/  @!P2 BRA `(.L_x_458) ;  /* 0x000000000004a947 */ /* 0x000fea0003800000 */
[----:B------:R-:W-:Y:S01]  /*30450*/  BPT.TRAP 0x1 ;  /* 0x000000040000795c */ /* 0x000fe20000300000 */
.L_x_458:
[----:B------:R-:W2:Y:S02]  /*30460*/  SYNCS.PHASECHK.TRANS64.TRYWAIT P0, [UR4+0x344d0], R8 ;  /* 0x0344d008ff0075a7 */ /* 0x000ea40008000144 */
[----:B--2---:R-:W-:Y:S05]  /*30470*/  @!P0 BRA `(.L_x_459) ;  /* 0x0000005800f08947 */ /* 0x004fea0003800000 */
.L_x_609:
[----:B------:R-:W-:Y:S05]  /*30480*/  @!P2 BRA `(.L_x_460) ;  /* 0x000000000004a947 */ /* 0x000fea0003800000 */
[----:B------:R-:W-:Y:S01]  /*30490*/  BPT.TRAP 0x1 ;  /* 0x000000040000795c */ /* 0x000fe20000300000 */
.L_x_460:
[----:B------:R-:W2:Y:S02]  /*304a0*/  SYNCS.PHASECHK.TRANS64.TRYWAIT P0, [UR4+0x344d8], R8 ;  /* 0x0344d808ff0075a7 */ /* 0x000ea40008000144 */
[----:B--2---:R-:W-:Y:S05]  /*304b0*/  @!P0 BRA `(.L_x_461) ;  /* 0x0000005800f88947 */ /* 0x004fea0003800000 */
.L_x_610:
[----:B------:R-:W-:Y:S05]  /*304c0*/  @!P2 BRA `(.L_x_462) ;  /* 0x000000000004a947 */ /* 0x000fea0003800000 */
[----:B------:R-:W-:Y:S01]  /*304d0*/  BPT.TRAP 0x1 ;  /* 0x000000040000795c */ /* 0x000fe20000300000 */
.L_x_462:
[----:B------:R-:W2:Y:S02]  /*304e0*/  SYNCS.PHASECHK.TRANS64.TRYWAIT P0, [UR4+0x344e0], R8 ;  /* 0x0344e008ff0075a7 */ /* 0x000ea40008000144 */
[----:B--2---:R-:W-:Y:S05]  /*304f0*/  @!P0 BRA `(.L_x_463) ;  /* 0x0000005c00008947 */ /* 0x004fea0003800000 */
.L_x_611:
[----:B------:R-:W-:Y:S05]  /*30500*/  @!P2 BRA `(.L_x_464) ;  /* 0x000000000004a947 */ /* 0x000fea0003800000 */
[----:B------:R-:W-:Y:S01]  /*30510*/  BPT.TRAP 0x1 ;  /* 0x000000040000795c */ /* 0x000fe20000300000 */
.L_x_464:
[----:B------:R-:W-:-:S04]  /*30520*/  MOV R0, 0x1 ;  /* 0x0000000100007802 */ /* 0x000fc80000000f00 */
[----:B------:R-:W-:-:S07]  /*30530*/  SHF.L.U32 R0, R0, 0x1f, RZ ;  /* 0x0000001f00007819 */ /* 0x000fce00000006ff */
.L_x_465:
[----:B-1----:R-:W-:-:S04]  /*30540*/  MOV R3, UR4 ;  /* 0x0000000400037c02 */ /* 0x002fc80008000f00 */
[----:B------:R1:W2:Y:S03]  /*30550*/  SYNCS.PHASECHK.TRANS64.TRYWAIT P0, [R3+URZ+0x344e8], R0 ;  /* 0x0344e800030075a7 */ /* 0x0002a6000800017f */
[----:B--2---:R-:W-:Y:S05]  /*30560*/  @!P0 NANOSLEEP.SYNCS 0x989680 ;  /* 0x009896800000895d */ /* 0x004fea0003900000 */
[----:B------:R-:W2:Y:S02]  /*30570*/  @!P0 SYNCS.PHASECHK.TRANS64 P0, [R3+URZ+0x344e8], R0 ;  /* 0x0344e800030085a7 */ /* 0x000ea4000800007f */
[----:B--2---:R-:W-:Y:S05]  /*30580*/  @!P0 BRA `(.L_x_465) ;  /* 0xfffffffc00ec8947 */ /* 0x004fea000383ffff */
.L_x_457:
[----:B------:R-:W-:Y:S05]  /*30590*/  BSYNC B0 ;  /* 0x0000000000007941 */ /* 0x000fea0003800000 */
.L_x_456:
[----:B------:R-:W-:Y:S05]  /*305a0*/  EXIT ;  /* 0x000000000000794d */ /* 0x000fea0003800000 */
.L_x_242:
[----:B------:R-:W1:Y:S01]  /*305b0*/  S2UR UR4, SR_CTAID.Y ;  /* 0x00000000000479c3 */ /* 0x000e620000002600 */
[----:B------:R-:W3:Y:S01]  /*305c0*/  S2R R0, SR_LANEID ;  /* 0x0000000000007919 */ /* 0x000ee20000000000 */
[----:B------:R-:W-:Y:S01]  /*305d0*/  ELECT P0, URZ, PT ;  /* 0x00000000003f782f */ /* 0x000fe20003800000 */
[----:B------:R-:W-:Y:S01]  /*305e0*/  BSSY B0, `(.L_x_466) ;  /* 0x000003b000007945 */ /* 0x000fe20003800000 */
[----:B------:R-:W-:Y:S01]  /*305f0*/  ULDC.64 UR12, c[0x0][0x508] ;  /* 0x00014200000c7ab9 */ /* 0x000fe20000000a00 */
[----:B-1----:R-:W-:-:S04]  /*30600*/  UIMAD UR4, UR4, UR60, UR56 ;  /* 0x0000003c040472a4 */ /* 0x002fc8000f8e0238 */
[----:B------:R-:W-:-:S06]  /*30610*/  UIMAD.WIDE UR12, UR4, 0x80, UR12 ;  /* 0x00000080040c78a5 */ /* 0x000fcc000f8e020c */
[----:B------:R-:W-:Y:S06]  /*30620*/  @!P0 BRA `(.L_x_467) ;  /* 0x0000000000d88947 */ /* 0x000fec0003800000 */
[----:B------:R1:W-:Y:S01]  /*30630*/  STL [R1+0x608], R13 ;  /* 0x0006080d01007387 */ /* 0x0003e20000100800 */
[----:B------:R-:W4:Y:S01]  /*30640*/  LDC.64 R14, c[0x0][0x358] ;  /* 0x0000d600ff0e7b82 */ /* 0x000f220000000a00 */
[----:B------:R-:W-:Y:S02]  /*30650*/  UMOV UR4, 0x400 ;  /* 0x0000040000047882 */ /* 0x000fe40000000000 */
[----:B------:R3:W-:Y:S01]  /*30660*/  STL [R1+0x604], R11 ;  /* 0x0006040b01007387 */ /* 0x0007e20000100800 */
[----:B--2---:R-:W-:-:S04]  /*30670*/  ULEA UR4, UR58, UR4, 0x18 ;  /* 0x000000043a047291 */ /* 0x004fc8000f8ec03f */
[----:B------:R-:W2:Y:S08]  /*30680*/  LDC.64 R8, c[0x0][0x340] ;  /* 0x0000d000ff087b82 */ /* 0x000eb00000000a00 */
[----:B-1----:R-:W4:Y:S08]  /*30690*/  LDC.64 R12, c[0x0][0x350] ;  /* 0x0000d400ff0c7b82 */ /* 0x002f300000000a00 */
[----:B---3--:R-:W2:Y:S08]  /*306a0*/  LDC.64 R10, c[0x0][0x348] ;  /* 0x0000d200ff0a7b82 */ /* 0x008eb00000000a00 */
[----:B------:R-:W1:Y:S01]  /*306b0*/  LDC.64 R32, c[0x0][0x300] ;  /* 0x0000c000ff207b82 */ /* 0x000e620000000a00 */
[----:B----4-:R3:W-:Y:S07]  /*306c0*/  STS.128 [UR4+0x34650], R12 ;  /* 0x0346500cff007988 */ /* 0x0107ee0008000c04 */
[----:B------:R-:W1:Y:S01]  /*306d0*/  LDC.64 R34, c[0x0][0x308] ;  /* 0x0000c200ff227b82 */ /* 0x000e620000000a00 */
[----:B--2---:R2:W-:Y:S07]  /*306e0*/  STS.128 [UR4+0x34640], R8 ;  /* 0x03464008ff007988 */ /* 0x0045ee0008000c04 */
[----:B------:R-:W4:Y:S08]  /*306f0*/  LDC.64 R28, c[0x0][0x310] ;  /* 0x0000c400ff1c7b82 */ /* 0x000f300000000a00 */
[----:B---3--:R-:W3:Y:S08]  /*30700*/  LDC.64 R12, c[0x0][0x420] ;  /* 0x00010800ff0c7b82 */ /* 0x008ef00000000a00 */
[----:B------:R-:W3:Y:S01]  /*30710*/  LDC.64 R14, c[0x0][0x428] ;  /* 0x00010a00ff0e7b82 */ /* 0x000ee20000000a00 */
[----:B-1----:R-:W-:Y:S07]  /*30720*/  STS.128 [UR4+0x34600], R32 ;  /* 0x03460020ff007988 */ /* 0x002fee0008000c04 */
[----:B--2---:R-:W1:Y:S08]  /*30730*/  LDC.64 R8, c[0x0][0x430] ;  /* 0x00010c00ff087b82 */ /* 0x004e700000000a00 */
[----:B------:R-:W1:Y:S01]  /*30740*/  LDC.64 R10, c[0x0][0x438] ;  /* 0x00010e00ff0a7b82 */ /* 0x000e620000000a00 */
[----:B---3--:R2:W-:Y:S07]  /*30750*/  STS.128 [UR4+0x346a0], R12 ;  /* 0x0346a00cff007988 */ /* 0x0085ee0008000c04 */
[----:B------:R-:W4:Y:S08]  /*30760*/  LDC.64 R30, c[0x0][0x318] ;  /* 0x0000c600ff1e7b82 */ /* 0x000f300000000a00 */
[----:B------:R-:W3:Y:S01]  /*30770*/  LDC.64 R24, c[0x0][0x320] ;  /* 0x0000c800ff187b82 */ /* 0x000ee20000000a00 */
[----:B--2---:R2:W5:Y:S07]  /*30780*/  LDL.LU R13, [R1+0x608] ;  /* 0x00060800010d7983 */ /* 0x00456e0000300800 */
[----:B------:R-:W3:Y:S01]  /*30790*/  LDC.64 R26, c[0x0][0x328] ;  /* 0x0000ca00ff1a7b82 */ /* 0x000ee20000000a00 */
[----:B-1----:R1:W-:Y:S07]  /*307a0*/  STS.128 [UR4+0x346b0], R8 ;  /* 0x0346b008ff007988 */ /* 0x0023ee0008000c04 */
[----:B------:R-:W2:Y:S01]  /*307b0*/  LDC.64 R4, c[0x0][0x330] ;  /* 0x0000cc00ff047b82 */ /* 0x000ea20000000a00 */
[----:B----4-:R4:W-:Y:S04]  /*307c0*/  STS.128 [UR4+0x34610], R28 ;  /* 0x0346101cff007988 */ /* 0x0109e80008000c04 */
[----:B-1----:R1:W5:Y:S03]  /*307d0*/  LDL.LU R11, [R1+0x604] ;  /* 0x00060400010b7983 */ /* 0x0023660000300800 */
[----:B------:R-:W2:Y:S01]  /*307e0*/  LDC.64 R6, c[0x0][0x338] ;  /* 0x0000ce00ff067b82 */ /* 0x000ea20000000a00 */
[----:B---3--:R3:W-:Y:S07]  /*307f0*/  STS.128 [UR4+0x34620], R24 ;  /* 0x03462018ff007988 */ /* 0x0087ee0008000c04 */
[----:B------:R-:W1:Y:S08]  /*30800*/  LDC.64 R32, c[0x0][0x360] ;  /* 0x0000d800ff207b82 */ /* 0x000e700000000a00 */
[----:B------:R-:W1:Y:S01]  /*30810*/  LDC.64 R34, c[0x0][0x368] ;  /* 0x0000da00ff227b82 */ /* 0x000e620000000a00 */
[----:B--2---:R2:W-:Y:S07]  /*30820*/  STS.128 [UR4+0x34630], R4 ;  /* 0x03463004ff007988 */ /* 0x0045ee0008000c04 */
[----:B----4-:R-:W4:Y:S08]  /*30830*/  LDC.64 R28, c[0x0][0x370] ;  /* 0x0000dc00ff1c7b82 */ /* 0x010f300000000a00 */
[----:B------:R-:W4:Y:S08]  /*30840*/  LDC.64 R30, c[0x0][0x378] ;  /* 0x0000de00ff1e7b82 */ /* 0x000f300000000a00 */
[----:B---3--:R-:W3:Y:S01]  /*30850*/  LDC.64 R24, c[0x0][0x400] ;  /* 0x00010000ff187b82 */ /* 0x008ee20000000a00 */
[----:B-1----:R1:W-:Y:S07]  /*30860*/  STS.128 [UR4+0x34660], R32 ;  /* 0x03466020ff007988 */ /* 0x0023ee0008000c04 */
[----:B------:R-:W3:Y:S08]  /*30870*/  LDC.64 R26, c[0x0][0x408] ;  /* 0x00010200ff1a7b82 */ /* 0x000ef00000000a00 */
[----:B--2---:R-:W2:Y:S01]  /*30880*/  LDC.64 R4, c[0x0][0x410] ;  /* 0x00010400ff047b82 */ /* 0x004ea20000000a00 */
[----:B----4-:R4:W-:Y:S07]  /*30890*/  STS.128 [UR4+0x34670], R28 ;  /* 0x0346701cff007988 */ /* 0x0109ee0008000c04 */
[----:B------:R-:W2:Y:S01]  /*308a0*/  LDC.64 R6, c[0x0][0x418] ;  /* 0x00010600ff067b82 */ /* 0x000ea20000000a00 */
[----:B---3--:R3:W-:Y:S07]  /*308b0*/  STS.128 [UR4+0x34680], R24 ;  /* 0x03468018ff007988 */ /* 0x0087ee0008000c04 */
[----:B-1----:R-:W1:Y:S08]  /*308c0*/  LDC.64 R32, c[0x0][0x440] ;  /* 0x00011000ff207b82 */ /* 0x002e700000000a00 */
[----:B------:R-:W1:Y:S01]  /*308d0*/  LDC.64 R34, c[0x0][0x448] ;  /* 0x00011200ff227b82 */ /* 0x000e620000000a00 */
[----:B--2---:R2:W-:Y:S07]  /*308e0*/  STS.128 [UR4+0x34690], R4 ;  /* 0x03469004ff007988 */ /* 0x0045ee0008000c04 */
[----:B----4-:R-:W4:Y:S08]  /*308f0*/  LDC.64 R28, c[0x0][0x450] ;  /* 0x00011400ff1c7b82 */ /* 0x010f300000000a00 */
[----:B------:R-:W4:Y:S08]  /*30900*/  LDC.64 R30, c[0x0][0x458] ;  /* 0x00011600ff1e7b82 */ /* 0x000f300000000a00 */
[----:B---3--:R-:W3:Y:S08]  /*30910*/  LDC.64 R24, c[0x0][0x460] ;  /* 0x00011800ff187b82 */ /* 0x008ef00000000a00 */
[----:B------:R-:W3:Y:S08]  /*30920*/  LDC.64 R26, c[0x0][0x468] ;  /* 0x00011a00ff1a7b82 */ /* 0x000ef00000000a00 */
[----:B--2---:R-:W2:Y:S08]  /*30930*/  LDC.64 R4, c[0x0][0x470] ;  /* 0x00011c00ff047b82 */ /* 0x004eb00000000a00 */
[----:B------:R-:W2:Y:S01]  /*30940*/  LDC.64 R6, c[0x0][0x478] ;  /* 0x00011e00ff067b82 */ /* 0x000ea20000000a00 */
[----:B-1----:R1:W-:Y:S04]  /*30950*/  STS.128 [UR4+0x346c0], R32 ;  /* 0x0346c020ff007988 */ /* 0x0023e80008000c04 */
[----:B----4-:R1:W-:Y:S04]  /*30960*/  STS.128 [UR4+0x346d0], R28 ;  /* 0x0346d01cff007988 */ /* 0x0103e80008000c04 */
[----:B---3--:R1:W-:Y:S04]  /*30970*/  STS.128 [UR4+0x346e0], R24 ;  /* 0x0346e018ff007988 */ /* 0x0083e80008000c04 */
[----:B--2---:R1:W-:Y:S02]  /*30980*/  STS.128 [UR4+0x346f0], R4 ;  /* 0x0346f004ff007988 */ /* 0x0043e40008000c04 */
.L_x_467:
[----:B--2---:R-:W-:Y:S05]  /*30990*/  BSYNC B0 ;  /* 0x0000000000007941 */ /* 0x004fea0003800000 */
.L_x_466:
[----:B------:R-:W-:Y:S01]  /*309a0*/  ELECT P0, URZ, PT ;  /* 0x00000000003f782f */ /* 0x000fe20003800000 */
[----:B------:R-:W-:Y:S01]  /*309b0*/  NOP ;  /* 0x0000000000007918 */ /* 0x000fe20000000000 */
[----:B------:R-:W-:Y:S11]  /*309c0*/  BSSY B0, `(.L_x_468) ;  /* 0x000004a000007945 */ /* 0x000ff60003800000 */
[----:B------:R-:W-:Y:S05]  /*309d0*/  @!P0 BRA `(.L_x_469) ;  /* 0x0000000400208947 */ /* 0x000fea0003800000 */
[----:B-1----:R-:W1:Y:S08]  /*309e0*/  LDC.64 R4, c[0x0][0x518] ;  /* 0x00014600ff047b82 */ /* 0x002e700000000a00 */
[----:B------:R-:W2:Y:S08]  /*309f0*/  LDC.64 R2, c[0x0][0x528] ;  /* 0x00014a00ff027b82 */ /* 0x000eb00000000a00 */
[----:B------:R-:W4:Y:S01]  /*30a00*/  LDC.64 R8, c[0x0][0x510] ;  /* 0x00014400ff087b82 */ /* 0x000f220000000a00 */
[----:B-1----:R-:W-:-:S07]  /*30a10*/  IMAD.WIDE R4, R18, 0x8, R4 ;  /* 0x0000000812047825 */ /* 0x002fce00078e0204 */
[----:B------:R-:W1:Y:S01]  /*30a20*/  LDC.64 R6, c[0x0][0x520] ;  /* 0x00014800ff067b82 */ /* 0x000e620000000a00 */
[----:B------:R-:W3:Y:S01]  /*30a30*/  LDG.E.64 R4, desc[UR38][R4.64] ;  /* 0x0000002604047981 */ /* 0x000ee2000c1e1b00 */
[----:B--2---:R-:W-:-:S06]  /*30a40*/  IMAD.WIDE R2, R18, 0x8, R2 ;  /* 0x0000000812027825 */ /* 0x004fcc00078e0202 */
[----:B------:R-:W2:Y:S01]  /*30a50*/  LDG.E.64 R2, desc[UR38][R2.64] ;  /* 0x0000002602027981 */ /* 0x000ea2000c1e1b00 */
[----:B----4-:R-:W-:-:S06]  /*30a60*/  IMAD.WIDE R8, R18, 0x8, R8 ;  /* 0x0000000812087825 */ /* 0x010fcc00078e0208 */
[----:B------:R-:W4:Y:S01]  /*30a70*/  LDG.E.64 R8, desc[UR38][R8.64] ;  /* 0x0000002608087981 */ /* 0x000f22000c1e1b00 */
[----:B-1----:R-:W-:-:S06]  /*30a80*/  IMAD.WIDE R6, R18, 0x8, R6 ;  /* 0x0000000812067825 */ /* 0x002fcc00078e0206 */
[----:B------:R-:W4:Y:S01]  /*30a90*/  LDG.E.64 R6, desc[UR38][R6.64] ;  /* 0x0000002606067981 */ /* 0x000f22000c1e1b00 */
[----:B------:R-:W-:Y:S02]  /*30aa0*/  UMOV UR4, 0x400 ;  /* 0x0000040000047882 */ /* 0x000fe40000000000 */
[----:B------:R-:W-:-:S09]  /*30ab0*/  ULEA UR4, UR58, UR4, 0x18 ;  /* 0x000000043a047291 */ /* 0x000fd2000f8ec03f */
[----:B------:R-:W1:Y:S04]  /*30ac0*/  LDS R10, [UR4+0x3461c] ;  /* 0x03461c04ff0a7984 */ /* 0x000e680008000800 */
[----:B------:R-:W1:Y:S01]  /*30ad0*/  LDS R12, [UR4+0x3469c] ;  /* 0x03469c04ff0c7984 */ /* 0x000e620008000800 */
[----:B------:R-:W-:Y:S02]  /*30ae0*/  UIADD3 UR6, UR4, 0x34680, URZ ;  /* 0x0003468004067890 */ /* 0x000fe4000fffe03f */
[----:B------:R-:W-:-:S04]  /*30af0*/  UIADD3 UR5, UR4, 0x34600, URZ ;  /* 0x0003460004057890 */ /* 0x000fc8000fffe03f */
[----:B------:R-:W-:Y:S02]  /*30b00*/  IMAD.U32 R24, RZ, RZ, UR6 ;  /* 0x00000006ff187e24 */ /* 0x000fe4000f8e00ff */
[----:B------:R-:W-:-:S03]  /*30b10*/  MOV R22, UR5 ;  /* 0x0000000500167c02 */ /* 0x000fc60008000f00 */
[----:B------:R-:W-:Y:S02]  /*30b20*/  SHF.R.U64 R24, R24, 0x4, RZ ;  /* 0x0000000418187819 */ /* 0x000fe400000012ff */
[----:B------:R-:W-:Y:S02]  /*30b30*/  SHF.R.U64 R22, R22, 0x4, RZ ;  /* 0x0000000416167819 */ /* 0x000fe400000012ff */
[----:B-----5:R-:W-:Y:S01]  /*30b40*/  IADD3 R13, R13, -0x1, RZ ;  /* 0xffffffff0d0d7810 */ /* 0x020fe20007ffe0ff */
[----:B------:R-:W-:Y:S04]  /*30b50*/  STS [UR4+0x34690], R24 ;  /* 0x03469018ff007988 */ /* 0x000fe80008000804 */
[----:B------:R-:W-:Y:S04]  /*30b60*/  STS [UR4+0x34610], R22 ;  /* 0x03461016ff007988 */ /* 0x000fe80008000804 */
[----:B------:R-:W-:Y:S04]  /*30b70*/  STS [UR4+0x34614], R22 ;  /* 0x03461416ff007988 */ /* 0x000fe80008000804 */
[----:B------:R-:W-:Y:S04]  /*30b80*/  STS [UR4+0x34694], R24 ;  /* 0x03469418ff007988 */ /* 0x000fe80008000804 */
[----:B------:R-:W-:Y:S04]  /*30b90*/  STS [UR4+0x34630], RZ ;  /* 0x034630ffff007988 */ /* 0x000fe80008000804 */
[----:B------:R-:W-:Y:S01]  /*30ba0*/  STS [UR4+0x346b0], RZ ;  /* 0x0346b0ffff007988 */ /* 0x000fe20008000804 */
[----:B---3--:R-:W-:-:S04]  /*30bb0*/  SHF.L.U64.HI R5, R4, 0x1, R5 ;  /* 0x0000000104057819 */ /* 0x008fc80000010205 */
[----:B------:R-:W-:Y:S02]  /*30bc0*/  LOP3.LUT R5, R5, 0x1fffffff, RZ, 0xc0, !PT ;  /* 0x1fffffff05057812 */ /* 0x000fe400078ec0ff */
[----:B--2---:R-:W-:Y:S02]  /*30bd0*/  SHF.L.U64.HI R3, R2, 0x1, R3 ;  /* 0x0000000102037819 */ /* 0x004fe40000010203 */
[----:B------:R-:W-:Y:S02]  /*30be0*/  SHF.R.U32.HI R15, RZ, 0x4, R5 ;  /* 0x00000004ff0f7819 */ /* 0x000fe40000011605 */
[----:B------:R-:W-:Y:S02]  /*30bf0*/  LOP3.LUT R3, R3, 0x1fffffff, RZ, 0xc0, !PT ;  /* 0x1fffffff03037812 */ /* 0x000fe400078ec0ff */
[----:B-1----:R-:W-:Y:S02]  /*30c00*/  LOP3.LUT R10, R10, 0xf, R15, 0xb8, !PT ;  /* 0x0000000f0a0a7812 */ /* 0x002fe400078eb80f */
[----:B------:R-:W-:-:S04]  /*30c10*/  SHF.R.U32.HI R15, RZ, 0x4, R3 ;  /* 0x00000004ff0f7819 */ /* 0x000fc80000011603 */
[----:B------:R-:W-:Y:S01]  /*30c20*/  LOP3.LUT R14, R12, 0xf, R15, 0xb8, !PT ;  /* 0x0000000f0c0e7812 */ /* 0x000fe200078eb80f */
[----:B------:R-:W-:Y:S04]  /*30c30*/  STS [UR4+0x3461c], R10 ;  /* 0x03461c0aff007988 */ /* 0x000fe80008000804 */
[----:B------:R-:W-:Y:S04]  /*30c40*/  STS [UR4+0x3469c], R14 ;  /* 0x03469c0eff007988 */ /* 0x000fe80008000804 */
[----:B------:R-:W1:Y:S04]  /*30c50*/  LDS R12, [UR4+0x3461c] ;  /* 0x03461c04ff0c7984 */ /* 0x000e680008000800 */
[----:B------:R-:W2:Y:S01]  /*30c60*/  LDS R15, [UR4+0x3469c] ;  /* 0x03469c04ff0f7984 */ /* 0x000ea20008000800 */
[----:B-1----:R-:W-:-:S02]  /*30c70*/  LOP3.LUT R12, R12, 0xf0, RZ, 0xb8, !PT ;  /* 0x000000f00c0c7812 */ /* 0x002fc400078eb8ff */
[----:B--2---:R-:W-:-:S03]  /*30c80*/  LOP3.LUT R15, R15, 0xf0, RZ, 0xb8, !PT ;  /* 0x000000f00f0f7812 */ /* 0x004fc600078eb8ff */
[----:B------:R-:W-:Y:S04]  /*30c90*/  STS [UR4+0x3461c], R12 ;  /* 0x03461c0cff007988 */ /* 0x000fe80008000804 */
[----:B------:R-:W-:Y:S04]  /*30ca0*/  STS [UR4+0x3469c], R15 ;  /* 0x03469c0fff007988 */ /* 0x000fe80008000804 */
[----:B------:R-:W1:Y:S04]  /*30cb0*/  LDS R23, [UR4+0x3461c] ;  /* 0x03461c04ff177984 */ /* 0x000e680008000800 */
[----:B------:R-:W2:Y:S01]  /*30cc0*/  LDS R25, [UR4+0x3469c] ;  /* 0x03469c04ff197984 */ /* 0x000ea20008000800 */
[----:B-1----:R-:W-:-:S02]  /*30cd0*/  LOP3.LUT R23, R23, 0xf00, RZ, 0xb8, !PT ;  /* 0x00000f0017177812 */ /* 0x002fc400078eb8ff */
[----:B--2---:R-:W-:-:S03]  /*30ce0*/  LOP3.LUT R25, R25, 0xf00, RZ, 0xb8, !PT ;  /* 0x00000f0019197812 */ /* 0x004fc600078eb8ff */
[----:B------:R-:W-:Y:S04]  /*30cf0*/  STS.64 [UR4+0x34618], R22 ;  /* 0x03461816ff007988 */ /* 0x000fe80008000a04 */
[----:B------:R-:W-:Y:S04]  /*30d00*/  STS.64 [UR4+0x34698], R24 ;  /* 0x03469818ff007988 */ /* 0x000fe80008000a04 */
[----:B------:R-:W1:Y:S04]  /*30d10*/  LDS R21, [UR4+0x3461c] ;  /* 0x03461c04ff157984 */ /* 0x000e680008000800 */
[----:B------:R-:W2:Y:S01]  /*30d20*/  LDS R10, [UR4+0x3469c] ;  /* 0x03469c04ff0a7984 */ /* 0x000ea20008000800 */
[----:B------:R-:W-:Y:S01]  /*30d30*/  IMAD.SHL.U32 R4, R4, 0x2, RZ ;  /* 0x0000000204047824 */ /* 0x000fe200078e00ff */
[----:B------:R-:W-:-:S02]  /*30d40*/  SHF.L.U32 R2, R2, 0x1, RZ ;  /* 0x0000000102027819 */ /* 0x000fc400000006ff */
[----:B------:R-:W-:Y:S02]  /*30d50*/  CS2R R14, SRZ ;  /* 0x00000000000e7805 */ /* 0x000fe4000001ff00 */
[----:B------:R-:W-:Y:S02]  /*30d60*/  IADD3 R12, R11, -0x1, RZ ;  /* 0xffffffff0b0c7810 */ /* 0x000fe40007ffe0ff */
[----:B------:R-:W-:Y:S02]  /*30d70*/  LOP3.LUT R2, R2, 0xfffffffe, RZ, 0xc0, !PT ;  /* 0xfffffffe02027812 */ /* 0x000fe400078ec0ff */
[----:B------:R-:W-:Y:S01]  /*30d80*/  LOP3.LUT R4, R4, 0xfffffffe, RZ, 0xc0, !PT ;  /* 0xfffffffe04047812 */ /* 0x000fe200078ec0ff */
[----:B------:R3:W-:Y:S01]  /*30d90*/  STS.128 [UR4+0x34620], R12 ;  /* 0x0346200cff007988 */ /* 0x0007e20008000c04 */
[----:B------:R-:W-:Y:S02]  /*30da0*/  SHF.R.U64 R3, R2, 0x4, R3 ;  /* 0x0000000402037819 */ /* 0x000fe40000001203 */
[----:B------:R-:W-:Y:S01]  /*30db0*/  SHF.R.U64 R5, R4, 0x4, R5 ;  /* 0x0000000404057819 */ /* 0x000fe20000001205 */
[----:B----4-:R4:W-:Y:S04]  /*30dc0*/  STS.64 [UR4+0x34600], R8 ;  /* 0x03460008ff007988 */ /* 0x0109e80008000a04 */
[----:B------:R4:W-:Y:S01]  /*30dd0*/  STS [UR4+0x3460c], R5 ;  /* 0x03460c05ff007988 */ /* 0x0009e20008000804 */
[----:B---3--:R-:W-:-:S03]  /*30de0*/  IADD3 R13, R19, -0x1, RZ ;  /* 0xffffffff130d7810 */ /* 0x008fc60007ffe0ff */
[----:B------:R4:W-:Y:S04]  /*30df0*/  STS [UR4+0x3468c], R3 ;  /* 0x03468c03ff007988 */ /* 0x0009e80008000804 */
[----:B------:R4:W-:Y:S01]  /*30e00*/  STS.128 [UR4+0x346a0], R12 ;  /* 0x0346a00cff007988 */ /* 0x0009e20008000c04 */
[----:B-1----:R-:W-:Y:S02]  /*30e10*/  LOP3.LUT R2, R21, 0xf000, RZ, 0xb8, !PT ;  /* 0x0000f00015027812 */ /* 0x002fe400078eb8ff */
[----:B--2---:R-:W-:Y:S01]  /*30e20*/  LOP3.LUT R10, R10, 0xf000, RZ, 0xb8, !PT ;  /* 0x0000f0000a0a7812 */ /* 0x004fe200078eb8ff */
[----:B------:R4:W-:Y:S04]  /*30e30*/  STS.64 [UR4+0x34680], R6 ;  /* 0x03468006ff007988 */ /* 0x0009e80008000a04 */
[----:B------:R4:W-:Y:S04]  /*30e40*/  STS [UR4+0x3461c], R2 ;  /* 0x03461c02ff007988 */ /* 0x0009e80008000804 */
[----:B------:R4:W-:Y:S02]  /*30e50*/  STS [UR4+0x3469c], R10 ;  /* 0x03469c0aff007988 */ /* 0x0009e40008000804 */
.L_x_469:
[----:B------:R-:W-:Y:S05]  /*30e60*/  BSYNC B0 ;  /* 0x0000000000007941 */ /* 0x000fea0003800000 */
.L_x_468:
[----:B------:R-:W-:Y:S01]  /*30e70*/  ELECT P0, URZ, PT ;  /* 0x00000000003f782f */ /* 0x000fe20003800000 */
[----:B------:R-:W-:Y:S01]  /*30e80*/  NOP ;  /* 0x0000000000007918 */ /* 0x000fe20000000000 */
[----:B------:R-:W-:Y:S11]  /*30e90*/  BSSY B0, `(.L_x_470) ;  /* 0x0000004000007945 */ /* 0x000ff60003800000 */
[----:B------:R-:W-:Y:S05]  /*30ea0*/  @!P0 BRA `(.L_x_471) ;  /* 0x0000000000088947 */ /* 0x000fea0003800000 */
[----:B------:R0:W-:Y:S01]  /*30eb0*/  UTMACMDFLUSH ;  /* 0x00000000000079b7 */ /* 0x0001e20000000000 */
[----:B------:R-:W-:-:S04]  /*30ec0*/  DEPBAR.LE SB0, 0x0 ;  /* 0x000080000000791a */ /* 0x000fc80000000000 */
.L_x_471:
[----:B------:R-:W-:Y:S05]  /*30ed0*/  BSYNC B0 ;  /* 0x0000000000007941 */ /* 0x000fea0003800000 */
.L_x_470:
[----:B------:R-:W-:Y:S01]  /*30ee0*/  UMOV UR4, 0x400 ;  /* 0x0000040000047882 */ /* 0x000fe20000000000 */
[----:B---3--:R-:W-:Y:S01]  /*30ef0*/  SHF.L.U32 R0, R0, 0x2, RZ ;  /* 0x0000000200007819 */ /* 0x008fe200000006ff */
[----:B------:R-:W-:Y:S01]  /*30f00*/  ULEA UR18, UR58, UR4, 0x18 ;  /* 0x000000043a127291 */ /* 0x000fe2000f8ec03f */
[----:B------:R-:W-:Y:S02]  /*30f10*/  ULDC UR14, c[0x0][0x884] ;  /* 0x00022100000e7ab9 */ /* 0x000fe40000000800 */
[----:B-1----:R-:W-:Y:S01]  /*30f20*/  IADD3 R4, P0, R0, UR12, RZ ;  /* 0x0000000c00047c10 */ /* 0x002fe2000ff1e0ff */
[----:B------:R-:W-:Y:S02]  /*30f30*/  UIADD3 UR20, UR18, 0x34600, URZ ;  /* 0x0003460012147890 */ /* 0x000fe4000fffe03f */
[----:B------:R-:W-:Y:S02]  /*30f40*/  UIMAD.WIDE UR14, UR14, 0x80, UR12 ;  /* 0x000000800e0e78a5 */ /* 0x000fe4000f8e020c */
[----:B----4-:R-:W-:-:S04]  /*30f50*/  IADD3.X R5, RZ, UR13, RZ, P0, !PT ;  /* 0x0000000dff057c10 */ /* 0x010fc800087fe4ff */
[----:B------:R-:W-:Y:S01]  /*30f60*/  IADD3 R2, P1, R0, UR14, RZ ;  /* 0x0000000e00027c10 */ /* 0x000fe2000ff3e0ff */
[----:B------:R-:W1:Y:S04]  /*30f70*/  LDS R7, [R0+UR20] ;  /* 0x0000001400077984 */ /* 0x000e680008000800 */
[----:B------:R2:W3:Y:S01]  /*30f80*/  LDS R9, [R0+UR20+0x80] ;  /* 0x0000801400097984 */ /* 0x0004e20008000800 */
[----:B------:R-:W-:Y:S01]  /*30f90*/  IMAD.X R3, RZ, RZ, UR15, P1 ;  /* 0x0000000fff037e24 */ /* 0x000fe200088e06ff */
[----:B------:R-:W-:Y:S01]  /*30fa0*/  MOV R6, 0x1 ;  /* 0x0000000100067802 */ /* 0x000fe20000000f00 */
[----:B------:R-:W-:Y:S01]  /*30fb0*/  BSSY B0, `(.L_x_472) ;  /* 0x00000f1000007945 */ /* 0x000fe20003800000 */
[----:B------:R-:W-:Y:S01]  /*30fc0*/  USHF.L.U32 UR4, UR58, 0x7, URZ ;  /* 0x000000073a047899 */ /* 0x000fe2000800063f */
[----:B------:R-:W-:Y:S01]  /*30fd0*/  IMAD.MOV.U32 R10, RZ, RZ, 0x1 ;  /* 0x00000001ff0a7424 */ /* 0x000fe200078e00ff */
[----:B------:R-:W-:Y:S01]  /*30fe0*/  USHF.L.U32 UR5, UR58, 0xd, URZ ;  /* 0x0000000d3a057899 */ /* 0x000fe2000800063f */
[----:B------:R-:W-:-:S02]  /*30ff0*/  MOV R19, RZ ;  /* 0x000000ff00137202 */ /* 0x000fc40000000f00 */
[----:B--2---:R-:W-:Y:S01]  /*31000*/  MOV R0, RZ ;  /* 0x000000ff00007202 */ /* 0x004fe20000000f00 */
[----:B------:R-:W-:Y:S02]  /*31010*/  ULOP3.LUT UR22, UR59, 0x1, URZ, 0xfc, !UPT ;  /* 0x000000013b167892 */ /* 0x000fe4000f8efc3f */
[----:B------:R-:W-:Y:S02]  /*31020*/  ULOP3.LUT UR19, UR40, 0x2, URZ, 0xfc, !UPT ;  /* 0x0000000228137892 */ /* 0x000fe4000f8efc3f */
[----:B------:R-:W-:Y:S02]  /*31030*/  ULOP3.LUT UR16, UR4, 0x80, URZ, 0xc0, !UPT ;  /* 0x0000008004107892 */ /* 0x000fe4000f8ec03f */
[----:B------:R-:W-:Y:S02]  /*31040*/  ULOP3.LUT UR17, UR5, 0x2000, URZ, 0xc0, !UPT ;  /* 0x0000200005117892 */ /* 0x000fe4000f8ec03f */
[----:B------:R-:W-:Y:S01]  /*31050*/  UIADD3 UR21, UR18, 0x34680, URZ ;  /* 0x0003468012157890 */ /* 0x000fe2000fffe03f */
[----:B-1----:R1:W5:Y:S04]  /*31060*/  ATOMG.E.EXCH.STRONG.GPU PT, RZ, [R4], R7 ;  /* 0x0000000704ff73a8 */ /* 0x00236800041ee100 */
[----:B---3--:R2:W5:Y:S01]  /*31070*/  ATOMG.E.EXCH.STRONG.GPU PT, RZ, [R2], R9 ;  /* 0x0000000902ff73a8 */ /* 0x00856200041ee100 */
[----:B-1----:R-:W-:-:S02]  /*31080*/  MOV R4, 0x1 ;  /* 0x0000000100047802 */ /* 0x002fc40000000f00 */
[----:B--2---:R-:W-:Y:S02]  /*31090*/  PRMT R2, R6, 0x7610, R2 ;  /* 0x0000761006027816 */ /* 0x004fe40000000002 */
[----:B------:R-:W-:-:S07]  /*310a0*/  PRMT R3, R4, 0x7610, R3 ;  /* 0x0000761004037816 */ /* 0x000fce0000000003 */
.L_x_491:
[----:B------:R-:W-:Y:S01]  /*310b0*/  LOP3.LUT P0, RZ, R3, 0xff, RZ, 0xc0, !PT ;  /* 0x000000ff03ff7812 */ /* 0x000fe2000780c0ff */
[----:B------:R-:W-:Y:S05]  /*310c0*/  YIELD ;  /* 0x0000000000007946 */ /* 0x000fea0003800000 */
[----:B-1---5:R-:W-:Y:S01]  /*310d0*/  IADD3 R4, R11, 0x3f, RZ ;  /* 0x0000003f0b047810 */ /* 0x022fe20007ffe0ff */
[----:B------:R-:W-:Y:S03]  /*310e0*/  BSSY B1, `(.L_x_473) ;  /* 0x0000009000017945 */ /* 0x000fe60003800000 */
[----:B------:R-:W-:-:S04]  /*310f0*/  SHF.R.S32.HI R5, RZ, 0x1f, R4 ;  /* 0x0000001fff057819 */ /* 0x000fc80000011404 */
[----:B------:R-:W-:Y:S01]  /*31100*/  LEA.HI R5, R5, R4, RZ, 0x6 ;  /* 0x0000000405057211 */ /* 0x000fe200078f30ff */
[----:B------:R-:W-:Y:S06]  /*31110*/  @!P0 BRA `(.L_x_474) ;  /* 0x0000000000148947 */ /* 0x000fec0003800000 */
[----:B------:R-:W-:-:S04]  /*31120*/  DEPBAR {5,4,3,2,1,0} ;  /* 0x0000003f0000791a */ /* 0x000fc80000000000 */
[----:B------:R1:W-:Y:S01]  /*31130*/  UTMACCTL.IV [UR12] ;  /* 0x000000000c0079b9 */ /* 0x0003e20008000000 */
[----:B------:R-:W-:-:S04]  /*31140*/  DEPBAR {5,4,3,2,1,0} ;  /* 0x0000003f0000791a */ /* 0x000fc80000000000 */
[----:B------:R1:W-:Y:S02]  /*31150*/  UTMACCTL.IV [UR14] ;  /* 0x000000000e0079b9 */ /* 0x0003e40008000000 */
[----:B-1----:R-:W-:Y:S01]  /*31160*/  NOP ;  /* 0x0000000000007918 */ /* 0x002fe20000000000 */
.L_x_474:
[----:B------:R-:W-:Y:S05]  /*31170*/  BSYNC B1 ;  /* 0x0000000000017941 */ /* 0x000fea0003800000 */
.L_x_473:
[----:B------:R-:W-:Y:S01]  /*31180*/  UMOV UR4, 0xffffffff ;  /* 0xffffffff00047882 */ /* 0x000fe20000000000 */
[----:B------:R-:W-:Y:S02]  /*31190*/  SHF.R.S32.HI R7, RZ, 0x6, R5 ;  /* 0x00000006ff077819 */ /* 0x000fe40000011405 */
[----:B------:R-:W-:Y:S05]  /*311a0*/  BRA.DIV UR4, `(.L_x_475) ;  /* 0x0000004e04ec7947 */ /* 0x000fea000b800000 */
[----:B------:R-:W-:-:S13]  /*311b0*/  ELECT P6, URZ, PT ;  /* 0x00000000003f782f */ /* 0x000fda00038c0000 */
.L_x_614:
[----:B------:R-:W-:Y:S01]  /*311c0*/  ISETP.LT.OR P6, PT, R11, 0x1, !P6 ;  /* 0x000000010b00780c */ /* 0x000fe200077c1670 */
[----:B------:R-:W-:-:S12]  /*311d0*/  BSSY B1, `(.L_x_476) ;  /* 0x000002f000017945 */ /* 0x000fd80003800000 */
[----:B------:R-:W-:Y:S05]  /*311e0*/  @P6 BRA `(.L_x_477) ;  /* 0x0000000000b46947 */ /* 0x000fea0003800000 */
[----:B------:R-:W-:Y:S01]  /*311f0*/  LEA R17, R17, UR16, 0x8 ;  /* 0x0000001011117c11 */ /* 0x000fe2000f8e40ff */
[----:B------:R-:W-:Y:S01]  /*31200*/  VIADD R9, R7, 0x1 ;  /* 0x0000000107097836 */ /* 0x000fe20000000000 */
[----:B------:R-:W-:Y:S02]  /*31210*/  SHF.L.U32 R16, R16, 0x8, RZ ;  /* 0x0000000810107819 */ /* 0x000fe400000006ff */
[----:B------:R-:W-:Y:S02]  /*31220*/  MOV R12, RZ ;  /* 0x000000ff000c7202 */ /* 0x000fe40000000f00 */
[----:B------:R-:W-:Y:S02]  /*31230*/  MOV R3, R10 ;  /* 0x0000000a00037202 */ /* 0x000fe40000000f00 */
[----:B------:R-:W-:-:S07]  /*31240*/  MOV R4, R0 ;  /* 0x0000000000047202 */ /* 0x000fce0000000f00 */
.L_x_480:
[----:B-1----:R-:W-:Y:S01]  /*31250*/  LEA R8, R4, UR18, 0x3 ;  /* 0x0000001204087c11 */ /* 0x002fe2000f8e18ff */
[----:B------:R-:W-:Y:S05]  /*31260*/  YIELD ;  /* 0x0000000000007946 */ /* 0x000fea0003800000 */
[----:B------:R-:W-:Y:S02]  /*31270*/  SHF.L.U32 R5, R3, 0x1f, RZ ;  /* 0x0000001f03057819 */ /* 0x000fe400000006ff */
[----:B------:R-:W-:Y:S02]  /*31280*/  LOP3.LUT P1, RZ, R20, 0x7f, RZ, 0xc0, !PT ;  /* 0x0000007f14ff7812 */ /* 0x000fe4000782c0ff */
[----:B------:R-:W1:Y:S11]  /*31290*/  SYNCS.PHASECHK.TRANS64.TRYWAIT P0, [R8+URZ+0x34498], R5 ;  /* 0x03449805080075a7 */ /* 0x000e76000800017f */
[----:B------:R-:W2:Y:S01]  /*312a0*/  @!P1 LDC R6, c[0x0][0x500] ;  /* 0x00014000ff069b82 */ /* 0x000ea20000000800 */
[----:B-1----:R-:W-:Y:S05]  /*312b0*/  @!P0 BRA `(.L_x_478) ;  /* 0x0000004c00c88947 */ /* 0x002fea0003800000 */
.L_x_615:
[----:B------:R-:W-:Y:S01]  /*312c0*/  UPRMT UR4, UR19, 0x9910, URZ ;  /* 0x0000991013047896 */ /* 0x000fe2000800003f */
[----:B--2---:R2:W-:Y:S03]  /*312d0*/  @!P1 SYNCS.ARRIVE.TRANS64 RZ, [R8+URZ+0x34480], R6 ;  /* 0x0344800608ff99a7 */ /* 0x0045e6000800003f */
[----:B------:R-:W-:-:S06]  /*312e0*/  UISETP.NE.AND UP0, UPT, UR4, 0x2, UPT ;  /* 0x000000020400788c */ /* 0x000fcc000bf05270 */
[----:B------:R-:W-:-:S13]  /*312f0*/  PLOP3.LUT P0, PT, PT, PT, UP0, 0x80, 0x0 ;  /* 0x000000000000781c */ /* 0x000fda0003f0f008 */
[----:B--2---:R-:W-:Y:S05]  /*31300*/  @P0 BRA `(.L_x_479) ;  /* 0x0000000000040947 */ /* 0x004fea0003800000 */
[----:B------:R-:W-:Y:S01]  /*31310*/  BPT.TRAP 0x1 ;  /* 0x000000040000795c */ /* 0x000fe20000300000 */
.L_x_479:
[C---:B------:R-:W-:Y:S01]  /*31320*/  R2UR UR8, R4.reuse ;  /* 0x00000000040872ca */ /* 0x040fe200000e0000 */
[----:B------:R-:W-:Y:S01]  /*31330*/  VIADD R4, R4, 0x1 ;  /* 0x0000000104047836 */ /* 0x000fe20000000000 */
[----:B------:R-:W-:Y:S01]  /*31340*/  R2UR UR9, R8 ;  /* 0x00000000080972ca */ /* 0x000fe200000e0000 */
[----:B------:R-:W-:Y:S01]  /*31350*/  UMOV UR24, 0x0 ;  /* 0x0000000000187882 */ /* 0x000fe20000000000 */
[----:B------:R-:W-:Y:S01]  /*31360*/  IADD3 R9, R9, -0x1, RZ ;  /* 0xffffffff09097810 */ /* 0x000fe20007ffe0ff */
[----:B------:R-:W-:Y:S01]  /*31370*/  UMOV UR25, 0x10000000 ;  /* 0x1000000000197882 */ /* 0x000fe20000000000 */
[----:B------:R-:W-:Y:S01]  /*31380*/  R2UR UR10, R12 ;  /* 0x000000000c0a72ca */ /* 0x000fe200000e0000 */
[----:B------:R-:W-:Y:S01]  /*31390*/  UMOV UR23, 0x30000 ;  /* 0x0003000000177882 */ /* 0x000fe20000000000 */
[----:B------:R-:W-:Y:S02]  /*313a0*/  R2UR UR11, R16 ;  /* 0x00000000100b72ca */ /* 0x000fe400000e0000 */
[----:B------:R-:W-:-:S02]  /*313b0*/  R2UR UR7, R17 ;  /* 0x00000000110772ca */ /* 0x000fc400000e0000 */
[----:B------:R-:W-:Y:S01]  /*313c0*/  ISETP.GT.AND P1, PT, R9, 0x1, PT ;  /* 0x000000010900780c */ /* 0x000fe20003f24270 */
[----:B------:R-:W-:Y:S01]  /*313d0*/  ULEA UR4, UR8, UR17, 0xe ;  /* 0x0000001108047291 */ /* 0x000fe2000f8e703f */
[----:B------:R-:W-:Y:S01]  /*313e0*/  ISETP.NE.AND P0, PT, R4, 0x3, PT ;  /* 0x000000030400780c */ /* 0x000fe20003f05270 */
[----:B------:R-:W-:Y:S01]  /*313f0*/  ULEA UR8, UR8, UR18, 0xf ;  /* 0x0000001208087291 */ /* 0x000fe2000f8e783f */
[----:B------:R-:W-:Y:S01]  /*31400*/  IADD3 R12, R12, 0x40, RZ ;  /* 0x000000400c0c7810 */ /* 0x000fe20007ffe0ff */
[----:B------:R-:W-:Y:S01]  /*31410*/  ULEA UR4, UR4, UR18, 0x1 ;  /* 0x0000001204047291 */ /* 0x000fe2000f8e083f */
[----:B------:R-:W-:Y:S01]  /*31420*/  SEL R6, RZ, 0x1, P0 ;  /* 0x00000001ff067807 */ /* 0x000fe20000000000 */
[----:B------:R-:W-:Y:S01]  /*31430*/  UIADD3 UR9, UR9, 0x34480, URZ ;  /* 0x0003448009097890 */ /* 0x000fe2000fffe03f */
[----:B------:R-:W-:Y:S01]  /*31440*/  SEL R4, R4, RZ, P0 ;  /* 0x000000ff04047207 */ /* 0x000fe20000000000 */
[----:B------:R-:W-:Y:S01]  /*31450*/  UIADD3 UR4, UR4, 0x18000, URZ ;  /* 0x0001800004047890 */ /* 0x000fe2000fffe03f */
[----:B------:R-:W-:Y:S01]  /*31460*/  LOP3.LUT R3, R3, R6, RZ, 0x3c, !PT ;  /* 0x0000000603037212 */ /* 0x000fe200078e3cff */
[----:B------:R-:W-:-:S03]  /*31470*/  UMOV UR6, UR10 ;  /* 0x0000000a00067c82 */ /* 0x000fc60008000000 */
[----:B------:R-:W-:Y:S02]  /*31480*/  UMOV UR5, UR9 ;  /* 0x0000000900057c82 */ /* 0x000fe40008000000 */
[----:B------:R2:W-:Y:S02]  /*31490*/  UTMALDG.2D [UR8], [UR12], desc[UR24] ;  /* 0x000018080c0075b4 */ /* 0x0005e40008009000 */
[----:B------:R2:W-:Y:S02]  /*314a0*/  UTMALDG.2D.MULTICAST [UR4], [UR14], UR23, desc[UR24] ;  /* 0x000018040e0073b4 */ /* 0x0005e40008009817 */
[----:B--2---:R-:W-:Y:S05]  /*314b0*/  @P1 BRA `(.L_x_480) ;  /* 0xfffffffc00641947 */ /* 0x004fea000383ffff */
.L_x_477:
[----:B------:R-:W-:Y:S05]  /*314c0*/  BSYNC B1 ;  /* 0x0000000000017941 */ /* 0x000fea0003800000 */
.L_x_476:
[----:B------:R-:W-:Y:S01]  /*314d0*/  LOP3.LUT P1, RZ, R2, 0xff, RZ, 0xc0, !PT ;  /* 0x000000ff02ff7812 */ /* 0x000fe2000782c0ff */
[----:B------:R-:W-:Y:S01]  /*314e0*/  IMAD.U32 R4, RZ, RZ, UR22 ;  /* 0x00000016ff047e24 */ /* 0x000fe2000f8e00ff */
[----:B------:R-:W-:-:S04]  /*314f0*/  IADD3 R0, R7, R0, RZ ;  /* 0x0000000007007210 */ /* 0x000fc80007ffe0ff */
[C---:B------:R-:W-:Y:S01]  /*31500*/  ISETP.GT.U32.AND P0, PT, R0.reuse, 0x2, PT ;  /* 0x000000020000780c */ /* 0x040fe20003f04070 */
[----:B------:R-:W-:Y:S01]  /*31510*/  IMAD.WIDE.U32 R2, R0, -0x55555555, RZ ;  /* 0xaaaaaaab00027825 */ /* 0x000fe200078e00ff */
[----:B------:R-:W-:Y:S02]  /*31520*/  ISETP.NE.AND P2, PT, R4, 0x3, PT ;  /* 0x000000030400780c */ /* 0x000fe40003f45270 */
[C---:B------:R-:W-:Y:S02]  /*31530*/  ISETP.LT.U32.AND P0, PT, R7.reuse, 0x3, P0 ;  /* 0x000000030700780c */ /* 0x040fe40000701070 */
[----:B------:R-:W-:Y:S01]  /*31540*/  SHF.R.U32.HI R3, RZ, 0x1, R3 ;  /* 0x00000001ff037819 */ /* 0x000fe20000011603 */
[----:B------:R-:W-:Y:S01]  /*31550*/  @P1 SYNCS.ARRIVE.TRANS64.A1T0 RZ, [UR18+0x344f8], RZ ;  /* 0x0344f8ffffff19a7 */ /* 0x000fe20008100012 */
[----:B------:R-:W-:Y:S02]  /*31560*/  ISETP.GE.U32.AND P1, PT, R7, 0x3, PT ;  /* 0x000000030700780c */ /* 0x000fe40003f26070 */
[----:B-1----:R-:W-:Y:S01]  /*31570*/  SEL R5, RZ, 0x1, !P0 ;  /* 0x00000001ff057807 */ /* 0x002fe20004000000 */
[----:B------:R-:W-:-:S03]  /*31580*/  IMAD R0, R3, -0x3, R0 ;  /* 0xfffffffd03007824 */ /* 0x000fc600078e0200 */
[----:B------:R-:W-:-:S07]  /*31590*/  LOP3.LUT R10, R10, R5, RZ, 0x3c, !PT ;  /* 0x000000050a0a7212 */ /* 0x000fce00078e3cff */
[----:B------:R-:W-:Y:S01]  /*315a0*/  @P1 LOP3.LUT R10, R10, 0x1, R3, 0x78, !PT ;  /* 0x000000010a0a1812 */ /* 0x000fe200078e7803 */
[----:B------:R-:W-:Y:S06]  /*315b0*/  @!P2 BRA `(.L_x_481) ;  /* 0x000000000004a947 */ /* 0x000fec0003800000 */
[----:B------:R-:W-:Y:S01]  /*315c0*/  BPT.TRAP 0x1 ;  /* 0x000000040000795c */ /* 0x000fe20000300000 */
.L_x_481:
[----:B------:R-:W2:Y:S01]  /*315d0*/  LDL R4, [R1+0x600] ;  /* 0x0006000001047983 */ /* 0x000ea20000100800 */
[----:B------:R-:W-:Y:S01]  /*315e0*/  SHF.L.U32 R2, R19, 0x1f, RZ ;  /* 0x0000001f13027819 */ /* 0x000fe200000006ff */
[----:B------:R-:W-:Y:S01]  /*315f0*/  BSSY B1, `(.L_x_482) ;  /* 0x0000005000017945 */ /* 0x000fe20003800000 */
[C---:B--2---:R-:W-:Y:S02]  /*31600*/  LEA R3, R4.reuse, UR18, 0x3 ;  /* 0x0000001204037c11 */ /* 0x044fe4000f8e18ff */
[----:B------:R-:W-:Y:S02]  /*31610*/  LEA R4, R4, UR18, 0x4 ;  /* 0x0000001204047c11 */ /* 0x000fe4000f8e20ff */
[----:B------:R-:W1:Y:S02]  /*31620*/  SYNCS.PHASECHK.TRANS64.TRYWAIT P0, [R3+URZ+0x34400], R2 ;  /* 0x03440002030075a7 */ /* 0x000e64000800017f */
[----:B-1----:R-:W-:Y:S05]  /*31630*/  @!P0 BRA `(.L_x_483) ;  /* 0x0000004800fc8947 */ /* 0x002fea0003800000 */
.L_x_616:
[----:B------:R-:W-:Y:S05]  /*31640*/  BSYNC B1 ;  /* 0x0000000000017941 */ /* 0x000fea0003800000 */
.L_x_482:
[----:B------:R-:W2:Y:S01]  /*31650*/  LDS.128 R4, [R4+0x34520] ;  /* 0x0345200004047984 */ /* 0x000ea20000000c00 */
[----:B------:R-:W-:Y:S01]  /*31660*/  @!PT LDS RZ, [RZ] ;  /* 0x00000000fffff984 */ /* 0x000fe20000000800 */
[----:B------:R-:W-:Y:S01]  /*31670*/  @!PT LDS RZ, [RZ] ;  /* 0x00000000fffff984 */ /* 0x000fe20000000800 */
[----:B------:R-:W-:Y:S01]  /*31680*/  @!PT LDS RZ, [RZ] ;  /* 0x00000000fffff984 */ /* 0x000fe20000000800 */
[----:B------:R-:W-:Y:S01]  /*31690*/  @!PT LDS RZ, [RZ] ;  /* 0x00000000fffff984 */ /* 0x000fe20000000800 */
[----:B------:R3:W-:Y:S06]  /*316a0*/  MEMBAR.ALL.CTA ;  /* 0x0000000000007992 */ /* 0x0007ec0000008000 */
[----:B---3--:R-:W3:Y:S01]  /*316b0*/  FENCE.VIEW.ASYNC.S ;  /* 0x00000000000073c6 */ /* 0x008ee20000000000 */
[----:B--2---:R-:W-:Y:S02]  /*316c0*/  MOV R17, R5 ;  /* 0x0000000500117202 */ /* 0x004fe40000000f00 */
[----:B------:R-:W-:Y:S01]  /*316d0*/  MOV R16, R4 ;  /* 0x0000000400107202 */ /* 0x000fe20000000f00 */
[----:B---3--:R-:W-:Y:S06]  /*316e0*/  @!P2 BRA `(.L_x_484) ;  /* 0x000000000004a947 */ /* 0x008fec0003800000 */
[----:B------:R-:W-:Y:S01]  /*316f0*/  BPT.TRAP 0x1 ;  /* 0x000000040000795c */ /* 0x000fe20000300000 */
.L_x_484:
[----:B------:R-:W2:Y:S01]  /*31700*/  S2R R5, SR_CgaCtaId ;  /* 0x0000000000057919 */ /* 0x000ea20000008800 */
[----:B------:R-:W-:Y:S02]  /*31710*/  ISETP.NE.AND P0, PT, R7, RZ, PT ;  /* 0x000000ff0700720c */ /* 0x000fe40003f05270 */
[----:B-1----:R-:W-:Y:S02]  /*31720*/  IADD3 R2, R3, 0x34440, RZ ;  /* 0x0003444003027810 */ /* 0x002fe40007ffe0ff */
[CC--:B------:R-:W-:Y:S02]  /*31730*/  ISETP.EQ.OR P0, PT, R6.reuse, R18.reuse, !P0 ;  /* 0x000000120600720c */ /* 0x0c0fe40004702670 */
[----:B------:R-:W-:Y:S02]  /*31740*/  ISETP.NE.AND P1, PT, R6, R18, PT ;  /* 0x000000120600720c */ /* 0x000fe40003f25270 */
[----:B--2---:R-:W-:-:S04]  /*31750*/  PRMT R2, R5, 0x654, R2 ;  /* 0x0000065405027816 */ /* 0x004fc80000000002 */
[----:B------:R1:W-:Y:S05]  /*31760*/  SYNCS.ARRIVE.TRANS64.RED.A1T0 RZ, [R2+URZ], RZ ;  /* 0x000000ff02ff79a7 */ /* 0x0003ea000810043f */
[----:B------:R-:W-:Y:S05]  /*31770*/  @P0 BRA `(.L_x_485) ;  /* 0x0000000400a40947 */ /* 0x000fea0003800000 */
[----:B-1----:R-:W1:Y:S02]  /*31780*/  LDC.64 R2, c[0x0][0x290] ;  /* 0x0000a400ff027b82 */ /* 0x002e640000000a00 */
[----:B-1----:R-:W-:-:S05]  /*31790*/  IMAD.WIDE R2, R6, 0xc, R2 ;  /* 0x0000000c06027825 */ /* 0x002fca00078e0202 */
[----:B------:R1:W5:Y:S01]  /*317a0*/  LDG.E R11, desc[UR38][R2.64+0x8] ;  /* 0x00000826020b7981 */ /* 0x000362000c1e1900 */
[----:B------:R-:W-:-:S03]  /*317b0*/  UMOV UR4, 0xffffffff ;  /* 0xffffffff00047882 */ /* 0x000fc60000000000 */
[----:B------:R-:W-:Y:S05]  /*317c0*/  BRA.DIV UR4, `(.L_x_486) ;  /* 0x0000004a04ac7947 */ /* 0x000fea000b800000 */
[----:B------:R-:W-:-:S13]  /*317d0*/  ELECT P6, URZ, PT ;  /* 0x00000000003f782f */ /* 0x000fda00038c0000 */
.L_x_619:
[----:B------:R-:W-:Y:S04]  /*317e0*/  BSSY B1, `(.L_x_487) ;  /* 0x000004f000017945 */ /* 0x000fe80003800000 */
[----:B------:R-:W-:Y:S05]  /*317f0*/  @!P6 BRA `(.L_x_488) ;  /* 0x000000040034e947 */ /* 0x000fea0003800000 */
[C---:B------:R-:W-:Y:S01]  /*31800*/  IMAD.SHL.U32 R21, R6.reuse, 0x8, RZ ;  /* 0x0000000806157824 */ /* 0x040fe200078e00ff */
[----:B------:R-:W-:Y:S01]  /*31810*/  SHF.R.S32.HI R5, RZ, 0x1f, R6 ;  /* 0x0000001fff057819 */ /* 0x000fe20000011406 */
[----:B------:R-:W-:Y:S01]  /*31820*/  ULDC.64 UR4, c[0x0][0x510] ;  /* 0x0001440000047ab9 */ /* 0x000fe20000000a00 */
[----:B------:R-:W-:Y:S01]  /*31830*/  ULDC.64 UR6, c[0x0][0x520] ;  /* 0x0001480000067ab9 */ /* 0x000fe20000000a00 */
[----:B------:R-:W2:Y:S01]  /*31840*/  LDG.E R18, desc[UR38][R2.64] ;  /* 0x0000002602127981 */ /* 0x000ea2000c1e1900 */
[----:B------:R-:W-:Y:S02]  /*31850*/  SHF.L.U64.HI R22, R6, 0x3, R5 ;  /* 0x0000000306167819 */ /* 0x000fe40000010205 */
[C---:B------:R-:W-:Y:S02]  /*31860*/  IADD3 R8, P0, R21.reuse, UR4, RZ ;  /* 0x0000000415087c10 */ /* 0x040fe4000ff1e0ff */
[----:B------:R-:W-:Y:S02]  /*31870*/  IADD3 R4, P2, R21, UR6, RZ ;  /* 0x0000000615047c10 */ /* 0x000fe4000ff5e0ff */
[C---:B------:R-:W-:Y:S01]  /*31880*/  IADD3.X R9, R22.reuse, UR5, RZ, P0, !PT ;  /* 0x0000000516097c10 */ /* 0x040fe200087fe4ff */
[----:B------:R-:W-:Y:S01]  /*31890*/  ULDC.64 UR4, c[0x0][0x518] ;  /* 0x0001460000047ab9 */ /* 0x000fe20000000a00 */
[----:B------:R-:W-:-:S03]  /*318a0*/  IADD3.X R5, R22, UR7, RZ, P2, !PT ;  /* 0x0000000716057c10 */ /* 0x000fc600097fe4ff */
[----:B------:R-:W3:Y:S04]  /*318b0*/  LDG.E.64 R14, desc[UR38][R8.64] ;  /* 0x00000026080e7981 */ /* 0x000ee8000c1e1b00 */
[----:B------:R4:W2:Y:S02]  /*318c0*/  LDG.E.64 R12, desc[UR38][R4.64] ;  /* 0x00000026040c7981 */ /* 0x0008a4000c1e1b00 */
[----:B----4-:R-:W-:-:S04]  /*318d0*/  IADD3 R4, P0, R21, UR4, RZ ;  /* 0x0000000415047c10 */ /* 0x010fc8000ff1e0ff */
[----:B------:R-:W-:Y:S01]  /*318e0*/  IADD3.X R5, R22, UR5, RZ, P0, !PT ;  /* 0x0000000516057c10 */ /* 0x000fe200087fe4ff */
[----:B------:R-:W-:-:S04]  /*318f0*/  ULDC.64 UR4, c[0x0][0x528] ;  /* 0x00014a0000047ab9 */ /* 0x000fc80000000a00 */
[----:B------:R4:W2:Y:S02]  /*31900*/  LDG.E.64 R8, desc[UR38][R4.64] ;  /* 0x0000002604087981 */ /* 0x0008a4000c1e1b00 */
[----:B----4-:R-:W-:-:S04]  /*31910*/  IADD3 R4, P0, R21, UR4, RZ ;  /* 0x0000000415047c10 */ /* 0x010fc8000ff1e0ff */
[----:B------:R-:W-:-:S06]  /*31920*/  IADD3.X R5, R22, UR5, RZ, P0, !PT ;  /* 0x0000000516057c10 */ /* 0x000fcc00087fe4ff */
[----:B------:R-:W4:Y:S04]  /*31930*/  LDG.E.64 R4, desc[UR38][R4.64] ;  /* 0x0000002604047981 */ /* 0x000f28000c1e1b00 */
[----:B---3--:R-:W-:Y:S04]  /*31940*/  STS.64 [UR20], R14 ;  /* 0x0000000eff007988 */ /* 0x008fe80008000a14 */
[----:B--2---:R-:W-:Y:S04]  /*31950*/  STS.64 [UR21], R12 ;  /* 0x0000000cff007988 */ /* 0x004fe80008000a15 */
[----:B------:R-:W2:Y:S01]  /*31960*/  LDS R21, [UR20+0x1c] ;  /* 0x00001c14ff157984 */ /* 0x000ea20008000800 */
[----:B------:R-:W-:-:S03]  /*31970*/  SHF.L.U64.HI R26, R8, 0x1, R9 ;  /* 0x00000001081a7819 */ /* 0x000fc60000010209 */
[----:B------:R1:W3:Y:S01]  /*31980*/  LDG.E R9, desc[UR38][R2.64+0x4] ;  /* 0x0000042602097981 */ /* 0x0002e2000c1e1900 */
[----:B------:R-:W-:-:S04]  /*31990*/  LOP3.LUT R26, R26, 0x1fffffff, RZ, 0xc0, !PT ;  /* 0x1fffffff1a1a7812 */ /* 0x000fc800078ec0ff */
[----:B------:R-:W-:-:S04]  /*319a0*/  SHF.R.U32.HI R22, RZ, 0x4, R26 ;  /* 0x00000004ff167819 */ /* 0x000fc8000001161a */
[----:B--2---:R-:W-:-:S05]  /*319b0*/  LOP3.LUT R21, R21, 0xf, R22, 0xb8, !PT ;  /* 0x0000000f15157812 */ /* 0x004fca00078eb816 */
[----:B------:R-:W-:Y:S04]  /*319c0*/  STS [UR20+0x1c], R21 ;  /* 0x00001c15ff007988 */ /* 0x000fe80008000814 */
[----:B------:R-:W2:Y:S02]  /*319d0*/  LDS R24, [UR20+0x1c] ;  /* 0x00001c14ff187984 */ /* 0x000ea40008000800 */
[----:B--2---:R-:W-:-:S05]  /*319e0*/  LOP3.LUT R24, R24, 0xf0, RZ, 0xb8, !PT ;  /* 0x000000f018187812 */ /* 0x004fca00078eb8ff */
[----:B------:R-:W-:Y:S04]  /*319f0*/  STS [UR20+0x1c], R24 ;  /* 0x00001c18ff007988 */ /* 0x000fe80008000814 */
[----:B------:R-:W2:Y:S01]  /*31a00*/  LDS R23, [UR20+0x1c] ;  /* 0x00001c14ff177984 */ /* 0x000ea20008000800 */
[----:B------:R-:W-:-:S04]  /*31a10*/  MOV R22, UR20 ;  /* 0x0000001400167c02 */ /* 0x000fc80008000f00 */
[----:B------:R-:W-:Y:S02]  /*31a20*/  SHF.R.U64 R22, R22, 0x4, RZ ;  /* 0x0000000416167819 */ /* 0x000fe400000012ff */
[----:B--2---:R-:W-:-:S05]  /*31a30*/  LOP3.LUT R23, R23, 0xf00, RZ, 0xb8, !PT ;  /* 0x00000f0017177812 */ /* 0x004fca00078eb8ff */
[----:B------:R-:W-:Y:S04]  /*31a40*/  STS.64 [UR20+0x18], R22 ;  /* 0x00001816ff007988 */ /* 0x000fe80008000a14 */
[----:B------:R-:W1:Y:S01]  /*31a50*/  LDS R25, [UR20+0x1c] ;  /* 0x00001c14ff197984 */ /* 0x000e620008000800 */
[----:B------:R-:W-:-:S04]  /*31a60*/  SHF.L.U32 R21, R8, 0x1, RZ ;  /* 0x0000000108157819 */ /* 0x000fc800000006ff */
[----:B------:R-:W-:Y:S02]  /*31a70*/  LOP3.LUT R21, R21, 0xfffffffe, RZ, 0xc0, !PT ;  /* 0xfffffffe15157812 */ /* 0x000fe400078ec0ff */
[----:B------:R-:W-:Y:S02]  /*31a80*/  CS2R R14, SRZ ;  /* 0x00000000000e7805 */ /* 0x000fe4000001ff00 */
[----:B-----5:R-:W-:Y:S01]  /*31a90*/  IADD3 R12, R11, -0x1, RZ ;  /* 0xffffffff0b0c7810 */ /* 0x020fe20007ffe0ff */
[----:B------:R-:W-:Y:S01]  /*31aa0*/  VIADD R13, R18, 0xffffffff ;  /* 0xffffffff120d7836 */ /* 0x000fe20000000000 */
[----:B------:R-:W-:Y:S01]  /*31ab0*/  SHF.R.U64 R21, R21, 0x4, R26 ;  /* 0x0000000415157819 */ /* 0x000fe2000000121a */
[----:B------:R-:W-:Y:S04]  /*31ac0*/  STS [UR20+0x10], R22 ;  /* 0x00001016ff007988 */ /* 0x000fe80008000814 */
[----:B------:R-:W-:Y:S04]  /*31ad0*/  STS [UR20+0x14], R22 ;  /* 0x00001416ff007988 */ /* 0x000fe80008000814 */
[----:B------:R-:W-:Y:S04]  /*31ae0*/  STS.128 [UR20+0x20], R12 ;  /* 0x0000200cff007988 */ /* 0x000fe80008000c14 */
[----:B------:R-:W-:Y:S04]  /*31af0*/  STS [UR20+0xc], R21 ;  /* 0x00000c15ff007988 */ /* 0x000fe80008000814 */
[----:B------:R-:W-:Y:S01]  /*31b00*/  STS [UR20+0x30], RZ ;  /* 0x000030ffff007988 */ /* 0x000fe20008000814 */
[----:B-1----:R-:W-:-:S05]  /*31b10*/  LOP3.LUT R2, R25, 0xf000, RZ, 0xb8, !PT ;  /* 0x0000f00019027812 */ /* 0x002fca00078eb8ff */
[----:B------:R-:W-:Y:S04]  /*31b20*/  STS [UR20+0x1c], R2 ;  /* 0x00001c02ff007988 */ /* 0x000fe80008000814 */
[----:B------:R-:W1:Y:S01]  /*31b30*/  LDS R3, [UR21+0x1c] ;  /* 0x00001c15ff037984 */ /* 0x000e620008000800 */
[----:B----4-:R-:W-:-:S04]  /*31b40*/  SHF.L.U64.HI R18, R4, 0x1, R5 ;  /* 0x0000000104127819 */ /* 0x010fc80000010205 */
[----:B------:R-:W-:-:S04]  /*31b50*/  LOP3.LUT R18, R18, 0x1fffffff, RZ, 0xc0, !PT ;  /* 0x1fffffff12127812 */ /* 0x000fc800078ec0ff */
[----:B------:R-:W-:-:S04]  /*31b60*/  SHF.R.U32.HI R8, RZ, 0x4, R18 ;  /* 0x00000004ff087819 */ /* 0x000fc80000011612 */
[----:B-1----:R-:W-:-:S05]  /*31b70*/  LOP3.LUT R5, R3, 0xf, R8, 0xb8, !PT ;  /* 0x0000000f03057812 */ /* 0x002fca00078eb808 */
[----:B------:R-:W-:Y:S04]  /*31b80*/  STS [UR21+0x1c], R5 ;  /* 0x00001c05ff007988 */ /* 0x000fe80008000815 */
[----:B------:R-:W1:Y:S02]  /*31b90*/  LDS R8, [UR21+0x1c] ;  /* 0x00001c15ff087984 */ /* 0x000e640008000800 */
[----:B-1----:R-:W-:-:S05]  /*31ba0*/  LOP3.LUT R8, R8, 0xf0, RZ, 0xb8, !PT ;  /* 0x000000f008087812 */ /* 0x002fca00078eb8ff */
[----:B------:R-:W-:Y:S04]  /*31bb0*/  STS [UR21+0x1c], R8 ;  /* 0x00001c08ff007988 */ /* 0x000fe80008000815 */
[----:B------:R-:W1:Y:S01]  /*31bc0*/  LDS R3, [UR21+0x1c] ;  /* 0x00001c15ff037984 */ /* 0x000e620008000800 */
[----:B------:R-:W-:-:S04]  /*31bd0*/  MOV R2, UR21 ;  /* 0x0000001500027c02 */ /* 0x000fc80008000f00 */
[----:B------:R-:W-:Y:S02]  /*31be0*/  SHF.R.U64 R2, R2, 0x4, RZ ;  /* 0x0000000402027819 */ /* 0x000fe400000012ff */
[----:B-1----:R-:W-:-:S05]  /*31bf0*/  LOP3.LUT R3, R3, 0xf00, RZ, 0xb8, !PT ;  /* 0x00000f0003037812 */ /* 0x002fca00078eb8ff */
[----:B------:R-:W-:Y:S04]  /*31c00*/  STS.64 [UR21+0x18], R2 ;  /* 0x00001802ff007988 */ /* 0x000fe80008000a15 */
[----:B------:R-:W1:Y:S01]  /*31c10*/  LDS R21, [UR21+0x1c] ;  /* 0x00001c15ff157984 */ /* 0x000e620008000800 */
[----:B------:R-:W-:-:S04]  /*31c20*/  SHF.L.U32 R4, R4, 0x1, RZ ;  /* 0x0000000104047819 */ /* 0x000fc800000006ff */
[----:B------:R-:W-:Y:S02]  /*31c30*/  LOP3.LUT R5, R4, 0xfffffffe, RZ, 0xc0, !PT ;  /* 0xfffffffe04057812 */ /* 0x000fe400078ec0ff */
[----:B---3--:R-:W-:Y:S02]  /*31c40*/  IADD3 R13, R9, -0x1, RZ ;  /* 0xffffffff090d7810 */ /* 0x008fe40007ffe0ff */
[----:B------:R-:W-:Y:S01]  /*31c50*/  SHF.R.U64 R5, R5, 0x4, R18 ;  /* 0x0000000405057819 */ /* 0x000fe20000001212 */
[----:B------:R2:W-:Y:S04]  /*31c60*/  STS [UR21+0x10], R2 ;  /* 0x00001002ff007988 */ /* 0x0005e80008000815 */
[----:B------:R2:W-:Y:S04]  /*31c70*/  STS.128 [UR21+0x20], R12 ;  /* 0x0000200cff007988 */ /* 0x0005e80008000c15 */
[----:B------:R2:W-:Y:S04]  /*31c80*/  STS [UR21+0xc], R5 ;  /* 0x00000c05ff007988 */ /* 0x0005e80008000815 */
[----:B------:R2:W-:Y:S04]  /*31c90*/  STS [UR21+0x14], R2 ;  /* 0x00001402ff007988 */ /* 0x0005e80008000815 */
[----:B------:R-:W-:Y:S01]  /*31ca0*/  STS [UR21+0x30], RZ ;  /* 0x000030ffff007988 */ /* 0x000fe20008000815 */
[----:B-1----:R-:W-:-:S05]  /*31cb0*/  LOP3.LUT R4, R21, 0xf000, RZ, 0xb8, !PT ;  /* 0x0000f00015047812 */ /* 0x002fca00078eb8ff */
[----:B------:R2:W-:Y:S02]  /*31cc0*/  STS [UR21+0x1c], R4 ;  /* 0x00001c04ff007988 */ /* 0x0005e40008000815 */
.L_x_488:
[----:B------:R-:W-:Y:S05]  /*31cd0*/  BSYNC B1 ;  /* 0x0000000000017941 */ /* 0x000fea0003800000 */
.L_x_487:
[----:B------:R-:W-:-:S03]  /*31ce0*/  UMOV UR4, 0xffffffff ;  /* 0xffffffff00047882 */ /* 0x000fc60000000000 */
[----:B------:R-:W-:Y:S05]  /*31cf0*/  BRA.DIV UR4, `(.L_x_489) ;  /* 0x0000004604807947 */ /* 0x000fea000b800000 */
[----:B------:R-:W-:Y:S01]  /*31d00*/  ELECT P6, URZ, PT ;  /* 0x00000000003f782f */ /* 0x000fe200038c0000 */
[----:B------:R-:W-:-:S12]  /*31d10*/  NOP ;  /* 0x0000000000007918 */ /* 0x000fd80000000000 */
.L_x_623:
[----:B-12---:R-:W1:Y:S02]  /*31d20*/  S2R R2, SR_LANEID ;  /* 0x0000000000027919 */ /* 0x006e640000000000 */
[----:B-1----:R-:W-:-:S05]  /*31d30*/  IMAD.SHL.U32 R8, R2, 0x4, RZ ;  /* 0x0000000402087824 */ /* 0x002fca00078e00ff */
[----:B------:R1:W2:Y:S01]  /*31d40*/  LDS R9, [R8+UR20] ;  /* 0x0000001408097984 */ /* 0x0002a20008000800 */
[C---:B------:R-:W-:Y:S02]  /*31d50*/  IADD3 R4, P0, R8.reuse, UR12, RZ ;  /* 0x0000000c08047c10 */ /* 0x040fe4000ff1e0ff */
[----:B------:R-:W-:Y:S01]  /*31d60*/  IADD3 R2, P2, R8, UR14, RZ ;  /* 0x0000000e08027c10 */ /* 0x000fe2000ff5e0ff */
[----:B------:R1:W3:Y:S01]  /*31d70*/  LDS R13, [R8+UR20+0x80] ;  /* 0x00008014080d7984 */ /* 0x0002e20008000800 */
[----:B------:R-:W-:Y:S11]  /*31d80*/  @!P6 BRA `(.L_x_490) ;  /* 0x000000000008e947 */ /* 0x000ff60003800000 */
[----:B------:R0:W-:Y:S01]  /*31d90*/  UTMACMDFLUSH ;  /* 0x00000000000079b7 */ /* 0x0001e20000000000 */
[----:B------:R-:W-:-:S04]  /*31da0*/  DEPBAR.LE SB0, 0x0 ;  /* 0x000080000000791a */ /* 0x000fc80000000000 */
.L_x_490:
[----:B------:R-:W-:Y:S01]  /*31db0*/  IADD3.X R5, RZ, UR13, RZ, P0, !PT ;  /* 0x0000000dff057c10 */ /* 0x000fe200087fe4ff */
[----:B------:R-:W-:Y:S05]  /*31dc0*/  WARPSYNC.ALL ;  /* 0x0000000000007948 */ /* 0x000fea0003800000 */
[----:B------:R-:W-:Y:S01]  /*31dd0*/  IADD3.X R3, RZ, UR15, RZ, P2, !PT ;  /* 0x0000000fff037c10 */ /* 0x000fe200097fe4ff */
[----:B--2---:R2:W5:Y:S04]  /*31de0*/  ATOMG.E.EXCH.STRONG.GPU PT, RZ, [R4], R9 ;  /* 0x0000000904ff73a8 */ /* 0x00456800041ee100 */
[----:B---3--:R2:W5:Y:S01]  /*31df0*/  ATOMG.E.EXCH.STRONG.GPU PT, RZ, [R2], R13 ;  /* 0x0000000d02ff73a8 */ /* 0x00856200041ee100 */
[----:B------:R-:W-:-:S07]  /*31e00*/  MOV R18, R6 ;  /* 0x0000000600127202 */ /* 0x000fce0000000f00 */
.L_x_485:
[----:B-12---:R-:W2:Y:S01]  /*31e10*/  LDL.LU R2, [R1+0x600] ;  /* 0x0006000001027983 */ /* 0x006ea20000300800 */
[----:B------:R-:W-:Y:S02]  /*31e20*/  ISETP.NE.AND P2, PT, R7, RZ, PT ;  /* 0x000000ff0700720c */ /* 0x000fe40003f45270 */
[----:B------:R-:W-:Y:S01]  /*31e30*/  SEL R3, RZ, 0x1, !P1 ;  /* 0x00000001ff037807 */ /* 0x000fe20004800000 */
[----:B--2---:R-:W-:-:S05]  /*31e40*/  VIADD R4, R2, 0x1 ;  /* 0x0000000102047836 */ /* 0x004fca0000000000 */
[----:B------:R-:W-:-:S04]  /*31e50*/  ISETP.NE.AND P0, PT, R4, 0x8, PT ;  /* 0x000000080400780c */ /* 0x000fc80003f05270 */
[----:B------:R-:W-:Y:S02]  /*31e60*/  SEL R4, R4, RZ, P0 ;  /* 0x000000ff04047207 */ /* 0x000fe40000000000 */
[----:B------:R-:W-:-:S03]  /*31e70*/  SEL R2, RZ, 0x1, P0 ;  /* 0x00000001ff027807 */ /* 0x000fc60000000000 */
[----:B------:R1:W-:Y:S01]  /*31e80*/  STL [R1+0x600], R4 ;  /* 0x0006000401007387 */ /* 0x0003e20000100800 */
[----:B------:R-:W-:Y:S02]  /*31e90*/  LOP3.LUT R19, R19, R2, RZ, 0x3c, !PT ;  /* 0x0000000213137212 */ /* 0x000fe400078e3cff */
[----:B------:R-:W-:Y:S01]  /*31ea0*/  PRMT R2, RZ, 0x7610, R2 ;  /* 0x00007610ff027816 */ /* 0x000fe20000000002 */
[----:B------:R-:W-:Y:S06]  /*31eb0*/  @P2 BRA `(.L_x_491) ;  /* 0xfffffff0007c2947 */ /* 0x000fec000383ffff */
[----:B------:R-:W-:Y:S05]  /*31ec0*/  BSYNC B0 ;  /* 0x0000000000007941 */ /* 0x000fea0003800000 */
.L_x_472:
[----:B------:R-:W-:-:S03]  /*31ed0*/  UMOV UR4, 0xffffffff ;  /* 0xffffffff00047882 */ /* 0x000fc60000000000 */
[----:B------:R-:W-:Y:S05]  /*31ee0*/  BRA.DIV UR4, `(.L_x_492) ;  /* 0x0000004604347947 */ /* 0x000fea000b800000 */
[----:B-----5:R-:W-:-:S13]  /*31ef0*/  ELECT P6, URZ, PT ;  /* 0x00000000003f782f */ /* 0x020fda00038c0000 */
.L_x_626:
[----:B------:R-:W-:Y:S04]  /*31f00*/  BSSY B0, `(.L_x_493) ;  /* 0x0000021000007945 */ /* 0x000fe80003800000 */
[----:B------:R-:W-:Y:S05]  /*31f10*/  @!P6 BRA `(.L_x_494) ;  /* 0x00000000007ce947 */ /* 0x000fea0003800000 */
[----:B------:R-:W-:-:S04]  /*31f20*/  ULOP3.LUT UR4, UR40, 0x2, URZ, 0xfc, !UPT ;  /* 0x0000000228047892 */ /* 0x000fc8000f8efc3f */
[----:B------:R-:W-:-:S06]  /*31f30*/  UISETP.NE.AND UP0, UPT, UR4, 0x3, UPT ;  /* 0x000000030400788c */ /* 0x000fcc000bf05270 */
[----:B------:R-:W-:-:S13]  /*31f40*/  PLOP3.LUT P0, PT, PT, PT, UP0, 0x80, 0x0 ;  /* 0x000000000000781c */ /* 0x000fda0003f0f008 */
[----:B------:R-:W-:Y:S05]  /*31f50*/  @!P0 BRA `(.L_x_495) ;  /* 0x0000000000048947 */ /* 0x000fea0003800000 */
[----:B------:R-:W-:Y:S01]  /*31f60*/  BPT.TRAP 0x1 ;  /* 0x000000040000795c */ /* 0x000fe20000300000 */
.L_x_495:
[----:B------:R-:W-:Y:S02]  /*31f70*/  MOV R3, UR18 ;  /* 0x0000001200037c02 */ /* 0x000fe40008000f00 */
[----:B------:R-:W-:Y:S02]  /*31f80*/  SHF.L.U32 R2, R10, 0x1f, RZ ;  /* 0x0000001f0a027819 */ /* 0x000fe400000006ff */
[----:B------:R-:W-:-:S04]  /*31f90*/  IADD3 R3, R3, 0x34498, RZ ;  /* 0x0003449803037810 */ /* 0x000fc80007ffe0ff */
[C---:B------:R-:W-:Y:S01]  /*31fa0*/  LEA R7, R0.reuse, R3, 0x3 ;  /* 0x0000000300077211 */ /* 0x040fe200078e18ff */
[----:B------:R-:W-:-:S03]  /*31fb0*/  VIADD R0, R0, 0x1 ;  /* 0x0000000100007836 */ /* 0x000fc60000000000 */
[----:B------:R-:W2:Y:S02]  /*31fc0*/  SYNCS.PHASECHK.TRANS64.TRYWAIT P0, [R7+URZ], R2 ;  /* 0x00000002070075a7 */ /* 0x000ea4000800017f */
[----:B------:R-:W-:-:S04]  /*31fd0*/  ISETP.NE.AND P1, PT, R0, 0x3, PT ;  /* 0x000000030000780c */ /* 0x000fc80003f25270 */
[----:B------:R-:W-:Y:S02]  /*31fe0*/  SEL R5, RZ, 0x1, P1 ;  /* 0x00000001ff057807 */ /* 0x000fe40000800000 */
[----:B------:R-:W-:Y:S02]  /*31ff0*/  SEL R0, R0, RZ, P1 ;  /* 0x000000ff00007207 */ /* 0x000fe40000800000 */
[----:B------:R-:W-:Y:S02]  /*32000*/  LOP3.LUT R5, R10, R5, RZ, 0x3c, !PT ;  /* 0x000000050a057212 */ /* 0x000fe400078e3cff */
[----:B------:R-:W-:Y:S02]  /*32010*/  LEA R9, R0, R3, 0x3 ;  /* 0x0000000300097211 */ /* 0x000fe400078e18ff */
[----:B-1----:R-:W-:Y:S01]  /*32020*/  SHF.L.U32 R4, R5, 0x1f, RZ ;  /* 0x0000001f05047819 */ /* 0x002fe200000006ff */
[----:B--2---:R-:W-:Y:S06]  /*32030*/  @!P0 BRA `(.L_x_496) ;  /* 0x0000004400008947 */ /* 0x004fec0003800000 */
.L_x_627:
[----:B------:R-:W2:Y:S01]  /*32040*/  SYNCS.PHASECHK.TRANS64.TRYWAIT P0, [R9+URZ], R4 ;  /* 0x00000004090075a7 */ /* 0x000ea2000800017f */
[----:B------:R-:W-:-:S04]  /*32050*/  IADD3 R0, R0, 0x1, RZ ;  /* 0x0000000100007810 */ /* 0x000fc80007ffe0ff */
[----:B------:R-:W-:-:S04]  /*32060*/  ISETP.NE.AND P1, PT, R0, 0x3, PT ;  /* 0x000000030000780c */ /* 0x000fc80003f25270 */
[----:B-1----:R-:W-:Y:S02]  /*32070*/  SEL R2, RZ, 0x1, P1 ;  /* 0x00000001ff027807 */ /* 0x002fe40000800000 */
[----:B------:R-:W-:Y:S02]  /*32080*/  SEL R0, R0, RZ, P1 ;  /* 0x000000ff00007207 */ /* 0x000fe40000800000 */
[----:B------:R-:W-:Y:S01]  /*32090*/  LOP3.LUT R2, R5, R2, RZ, 0x3c, !PT ;  /* 0x0000000205027212 */ /* 0x000fe200078e3cff */
[----:B--2---:R-:W-:Y:S06]  /*320a0*/  @!P0 BRA `(.L_x_497) ;  /* 0x0000004000f88947 */ /* 0x004fec0003800000 */
.L_x_628:
[----:B------:R-:W-:Y:S02]  /*320b0*/  LEA R3, R0, R3, 0x3 ;  /* 0x0000000300037211 */ /* 0x000fe400078e18ff */
[----:B------:R-:W-:-:S07]  /*320c0*/  SHF.L.U32 R0, R2, 0x1f, RZ ;  /* 0x0000001f02007819 */ /* 0x000fce00000006ff */
.L_x_498:
[----:B--2---:R2:W3:Y:S02]  /*320d0*/  SYNCS.PHASECHK.TRANS64.TRYWAIT P0, [R3+URZ], R0 ;  /* 0x00000000030075a7 */ /* 0x0044e4000800017f */
[----:B---3--:R-:W-:Y:S05]  /*320e0*/  @!P0 NANOSLEEP.SYNCS 0x989680 ;  /* 0x009896800000895d */ /* 0x008fea0003900000 */
[----:B------:R-:W3:Y:S02]  /*320f0*/  @!P0 SYNCS.PHASECHK.TRANS64 P0, [R3+URZ], R0 ;  /* 0x00000000030085a7 */ /* 0x000ee4000800007f */
[----:B---3--:R-:W-:Y:S05]  /*32100*/  @!P0 BRA `(.L_x_498) ;  /* 0xfffffffc00f08947 */ /* 0x008fea000383ffff */
.L_x_494:
[----:B------:R-:W-:Y:S05]  /*32110*/  BSYNC B0 ;  /* 0x0000000000007941 */ /* 0x000fea0003800000 */
.L_x_493:
[----:B------:R-:W-:Y:S05]  /*32120*/  EXIT ;  /* 0x000000000000794d */ /* 0x000fea0003800000 */
.L_x_241:
[----:B------:R-:W-:Y:S01]  /*32130*/  PLOP3.LUT P1, PT, PT, PT, UP3, 0x80, 0x0 ;  /* 0x000000000000781c */ /* 0x000fe20003f2f038 */
[----:B------:R-:W-:Y:S01]  /*32140*/  ULDC UR19, c[0x0][0x14] ;  /* 0x0000050000137ab9 */ /* 0x000fe20000000800 */
[----:B------:R-:W-:Y:S01]  /*32150*/  ULDC UR20, c[0x0][0x10] ;  /* 0x0000040000147ab9 */ /* 0x000fe20000000800 */
[----:B------:R-:W-:Y:S01]  /*32160*/  ULDC.64 UR12, c[0x0][0x8c8] ;  /* 0x00023200000c7ab9 */ /* 0x000fe20000000a00 */
[----:B------:R-:W-:Y:S01]  /*32170*/  UIMAD.WIDE.U32 UR20, UR60, UR20, URZ ;  /* 0x000000143c1472a5 */ /* 0x000fe2000f8e003f */
[----:B------:R-:W-:Y:S01]  /*32180*/  IMAD.MOV.U32 R14, RZ, RZ, 0x1 ;  /* 0x00000001ff0e7424 */ /* 0x000fe200078e00ff */
[----:B------:R-:W-:Y:S01]  /*32190*/  ULDC.64 UR14, c[0x0][0x8e0] ;  /* 0x00023800000e7ab9 */ /* 0x000fe20000000a00 */
[----:B------:R-:W-:Y:S01]  /*321a0*/  UIADD3 UR11, UP1, UR12, -0x1, URZ ;  /* 0xffffffff0c0b7890 */ /* 0x000fe2000ff3e03f */
[----:B------:R-:W-:Y:S01]  /*321b0*/  MOV R13, RZ ;  /* 0x000000ff000d7202 */ /* 0x000fe20000000f00 */
[----:B------:R-:W-:Y:S01]  /*321c0*/  ULDC UR22, c[0x0][0x904] ;  /* 0x0002410000167ab9 */ /* 0x000fe20000000800 */
[----:B------:R-:W-:Y:S01]  /*321d0*/  UMOV UR23, 0xffffffff ;  /* 0xffffffff00177882 */ /* 0x000fe20000000000 */
[----:B------:R-:W-:-:S02]  /*321e0*/  UIADD3 UR12, UP2, UR14, -0x1, URZ ;  /* 0xffffffff0e0c7890 */ /* 0x000fc4000ff5e03f */
[----:B------:R-:W1:Y:S01]  /*321f0*/  @P1 S2R R2, SR_CTAID.Y ;  /* 0x0000000000021919 */ /* 0x000e620000002600 */
[----:B------:R-:W-:Y:S02]  /*32200*/  USHF.L.U32 UR23, UR23, UR22, URZ ;  /* 0x0000001617177299 */ /* 0x000fe4000800063f */
[----:B------:R-:W-:Y:S02]  /*32210*/  UIMAD.WIDE.U32 UR28, UR20, UR19, URZ ;  /* 0x00000013141c72a5 */ /* 0x000fe4000f8e003f */
[----:B------:R-:W-:Y:S01]  /*32220*/  UIMAD UR21, UR21, UR19, URZ ;  /* 0x00000013151572a4 */ /* 0x000fe2000f8e023f */
[----:B------:R-:W-:Y:S01]  /*32230*/  ULDC UR18, c[0x0][0x8a8] ;  /* 0x00022a0000127ab9 */ /* 0x000fe20000000800 */
[----:B------:R-:W-:Y:S01]  /*32240*/  UMOV UR24, 0x1 ;  /* 0x0000000100187882 */ /* 0x000fe20000000000 */
[----:B------:R-:W-:Y:S02]  /*32250*/  UIADD3.X UR14, UR15, -0x1, URZ, UP2, !UPT ;  /* 0xffffffff0f0e7890 */ /* 0x000fe400097fe43f */
[----:B------:R-:W-:-:S02]  /*32260*/  UIADD3.X UR13, UR13, -0x1, URZ, UP1, !UPT ;  /* 0xffffffff0d0d7890 */ /* 0x000fc40008ffe43f */
[----:B------:R-:W-:Y:S02]  /*32270*/  ULOP3.LUT UR15, UR59, 0x2, URZ, 0xfc, !UPT ;  /* 0x000000023b0f7892 */ /* 0x000fe4000f8efc3f */
[----:B------:R-:W-:Y:S02]  /*32280*/  UIADD3 UR16, UR9, -0x1, URZ ;  /* 0xffffffff09107890 */ /* 0x000fe4000fffe03f */
[----:B------:R-:W-:Y:S02]  /*32290*/  UIADD3 UR17, UR10, -0x1, URZ ;  /* 0xffffffff0a117890 */ /* 0x000fe4000fffe03f */
[----:B------:R-:W-:Y:S02]  /*322a0*/  UIADD3 UR18, UR18, -0x1, URZ ;  /* 0xffffffff12127890 */ /* 0x000fe4000fffe03f */
[----:B------:R-:W-:Y:S02]  /*322b0*/  USHF.L.U32 UR19, UR24, UR22, URZ ;  /* 0x0000001618137299 */ /* 0x000fe4000800063f */
[----:B------:R-:W-:-:S02]  /*322c0*/  ULOP3.LUT UR20, URZ, UR23, URZ, 0x33, !UPT ;  /* 0x000000173f147292 */ /* 0x000fc4000f8e333f */
[----:B------:R-:W-:Y:S01]  /*322d0*/  UIADD3 UR21, UR29, UR21, URZ ;  /* 0x000000151d157290 */ /* 0x000fe2000fffe03f */
[----:B-1----:R-:W-:-:S15]  /*322e0*/  @P1 R2UR UR56, R2 ;  /* 0x00000000023812ca */ /* 0x002fde00000e0000 */
.L_x_519:
[----:B------:R-:W1:Y:S01]  /*322f0*/  LDC.64 R2, c[0x0][0x8f8] ;  /* 0x00023e00ff027b82 */ /* 0x000e620000000a00 */
[----:B------:R-:W-:Y:S01]  /*32300*/  UIADD3 UR8, UP1, UR8, UR28, URZ ;  /* 0x0000001c08087290 */ /* 0x000fe2000ff3e03f */
[----:B------:R-:W-:Y:S01]  /*32310*/  ISETP.NE.AND P2, PT, R15, RZ, PT ;  /* 0x000000ff0f00720c */ /* 0x000fe20003f45270 */
[----:B------:R-:W-:Y:S01]  /*32320*/  UMOV UR22, 0xffffffff ;  /* 0xffffffff00167882 */ /* 0x000fe20000000000 */
[----:B------:R-:W-:Y:S01]  /*32330*/  UMOV UR23, 0xffffffff ;  /* 0xffffffff00177882 */ /* 0x000fe20000000000 */
[----:B------:R-:W-:Y:S01]  /*32340*/  UIADD3.X UR7, UR7, UR21, URZ, UP1, !UPT ;  /* 0x0000001507077290 */ /* 0x000fe20008ffe43f */
[----:B------:R-:W-:Y:S01]  /*32350*/  MOV R19, RZ ;  /* 0x000000ff00137202 */ /* 0x000fe20000000f00 */
[----:B------:R-:W-:Y:S01]  /*32360*/  UMOV UR24, 0xffffffff ;  /* 0xffffffff00187882 */ /* 0x000fe20000000000 */
[----:B-1----:R-:W-:-:S03]  /*32370*/  ISETP.LE.U32.AND P1, PT, R2, UR8, PT ;  /* 0x0000000802007c0c */ /* 0x002fc6000bf23070 */
[----:B------:R-:W-:-:S04]  /*32380*/  MOV R2, UR7 ;  /* 0x0000000700027c02 */ /* 0x000fc80008000f00 */
[----:B------:R-:W-:-:S13]  /*32390*/  ISETP.GE.U32.AND.EX P1, PT, R2, R3, PT, P1 ;  /* 0x000000030200720c */ /* 0x000fda0003f26110 */
[----:B---345:R-:W-:Y:S05]  /*323a0*/  @P2 BRA P1, `(.L_x_499) ;  /* 0x0000001800442947 */ /* 0x038fea0000800000 */
[----:B------:R-:W-:-:S04]  /*323b0*/  IADD3 R2, P2, R6, UR5, RZ ;  /* 0x0000000506027c10 */ /* 0x000fc8000ff5e0ff */
[----:B------:R-:W-:Y:S02]  /*323c0*/  ISETP.GT.U32.AND P1, PT, R2, UR8, PT ;  /* 0x0000000802007c0c */ /* 0x000fe4000bf24070 */
[----:B------:R-:W-:-:S04]  /*323d0*/  IADD3.X R2, R7, UR6, RZ, P2, !PT ;  /* 0x0000000607027c10 */ /* 0x000fc800097fe4ff */
[----:B------:R-:W-:-:S13]  /*323e0*/  ISETP.GT.U32.AND.EX P1, PT, R2, UR7, PT, P1 ;  /* 0x0000000702007c0c */ /* 0x000fda000bf24110 */
[----:B------:R-:W-:Y:S05]  /*323f0*/  @P1 BRA `(.L_x_500) ;  /* 0x0000001400241947 */ /* 0x000fea0003800000 */
[----:B------:R-:W-:Y:S01]  /*32400*/  VIADD R11, R21, UR4 ;  /* 0x00000004150b7c36 */ /* 0x000fe20008000000 */
[----:B------:R-:W-:Y:S01]  /*32410*/  ULDC UR22, c[0x0][0x910] ;  /* 0x0002440000167ab9 */ /* 0x000fe20000000800 */
[----:B------:R-:W-:Y:S01]  /*32420*/  MOV R23, R8 ;  /* 0x0000000800177202 */ /* 0x000fe20000000f00 */
[----:B------:R-:W-:Y:S02]  /*32430*/  IMAD.MOV.U32 R16, RZ, RZ, R0 ;  /* 0x000000ffff107224 */ /* 0x000fe400078e0000 */
[----:B------:R-:W-:-:S04]  /*32440*/  IADD3 R12, R11, 0x20, RZ ;  /* 0x000000200b0c7810 */ /* 0x000fc80007ffe0ff */
[----:B------:R-:W-:-:S13]  /*32450*/  ISETP.GE.AND P1, PT, R12, UR22, PT ;  /* 0x000000160c007c0c */ /* 0x000fda000bf26270 */
[----:B------:R-:W1:Y:S01]  /*32460*/  @!P1 LDC.64 R2, c[0x0][0x918] ;  /* 0x00024600ff029b82 */ /* 0x000e620000000a00 */
[----:B------:R-:W-:Y:S01]  /*32470*/  @!P1 IADD3 R7, R11, 0x20, RZ ;  /* 0x000000200b079810 */ /* 0x000fe20007ffe0ff */
[----:B------:R-:W-:Y:S01]  /*32480*/  BSSY B0, `(.L_x_501) ;  /* 0x0000064000007945 */ /* 0x000fe20003800000 */
[----:B------:R-:W-:-:S03]  /*32490*/  MOV R6, 0x7fffffff ;  /* 0x7fffffff00067802 */ /* 0x000fc60000000f00 */
[----:B-1----:R-:W-:-:S05]  /*324a0*/  @!P1 IMAD.WIDE R2, R7, 0xc, R2 ;  /* 0x0000000c07029825 */ /* 0x002fca00078e0202 */
[----:B------:R1:W5:Y:S04]  /*324b0*/  @!P1 LDG.E R8, desc[UR38][R2.64] ;  /* 0x0000002602089981 */ /* 0x000368000c1e1900 */
[----:B------:R1:W5:Y:S01]  /*324c0*/  @!P1 LDG.E R0, desc[UR38][R2.64+0x4] ;  /* 0x0000042602009981 */ /* 0x000362000c1e1900 */
[----:B------:R-:W-:Y:S02]  /*324d0*/  ISETP.GE.AND P1, PT, R11, UR22, PT ;  /* 0x000000160b007c0c */ /* 0x000fe4000bf26270 */
[----:B------:R-:W-:-:S11]  /*324e0*/  MOV R7, RZ ;  /* 0x000000ff00077202 */ /* 0x000fd60000000f00 */
[----:B-1----:R-:W-:Y:S05]  /*324f0*/  @P1 BRA `(.L_x_502) ;  /* 0x0000000400701947 */ /* 0x002fea0003800000 */
[----:B------:R-:W-:Y:S01]  /*32500*/  IABS R7, R9 ;  /* 0x0000000900077213 */ /* 0x000fe20000000000 */
[----:B------:R-:W-:Y:S01]  /*32510*/  ULDC UR23, c[0x0][0x8f0] ;  /* 0x00023c0000177ab9 */ /* 0x000fe20000000800 */
[----:B------:R-:W-:Y:S02]  /*32520*/  IABS R6, R10 ;  /* 0x0000000a00067213 */ /* 0x000fe40000000000 */
[----:B------:R-:W1:Y:S01]  /*32530*/  I2F.RP R3, R7 ;  /* 0x0000000700037306 */ /* 0x000e620000209400 */
[----:B------:R-:W-:Y:S02]  /*32540*/  PLOP3.LUT P3, PT, PT, PT, UP0, 0x80, 0x0 ;  /* 0x000000000000781c */ /* 0x000fe40003f6f008 */
[C---:B------:R-:W-:Y:S02]  /*32550*/  IADD3 R22, P2, R16.reuse, UR12, RZ ;  /* 0x0000000c10167c10 */ /* 0x040fe4000ff5e0ff */
[C---:B------:R-:W-:Y:S02]  /*32560*/  IADD3 R20, P1, R23.reuse, UR11, RZ ;  /* 0x0000000b17147c10 */ /* 0x040fe4000ff3e0ff */
[----:B------:R-:W-:Y:S01]  /*32570*/  LEA.HI.X.SX32 R25, R16, UR14, 0x1, P2 ;  /* 0x0000000e10197c11 */ /* 0x000fe200090f0eff */
[----:B------:R-:W3:Y:S01]  /*32580*/  I2F.RP R2, R6 ;  /* 0x0000000600027306 */ /* 0x000ee20000209400 */
[----:B------:R-:W-:-:S07]  /*32590*/  LEA.HI.X.SX32 R27, R23, UR13, 0x1, P1 ;  /* 0x0000000d171b7c11 */ /* 0x000fce00088f0eff */
[----:B-1----:R-:W1:Y:S08]  /*325a0*/  MUFU.RCP R3, R3 ;  /* 0x0000000300037308 */ /* 0x002e700000001000 */
[----:B---3--:R-:W3:Y:S01]  /*325b0*/  MUFU.RCP R2, R2 ;  /* 0x0000000200027308 */ /* 0x008ee20000001000 */
[----:B-1----:R-:W-:-:S07]  /*325c0*/  IADD3 R19, R3, 0xffffffe, RZ ;  /* 0x0ffffffe03137810 */ /* 0x002fce0007ffe0ff */
[----:B------:R-:W1:Y:S01]  /*325d0*/  F2I.FTZ.U32.TRUNC.NTZ R19, R19 ;  /* 0x0000001300137305 */ /* 0x000e62000021f000 */
[----:B---3--:R-:W-:-:S07]  /*325e0*/  VIADD R17, R2, 0xffffffe ;  /* 0x0ffffffe02117836 */ /* 0x008fce0000000000 */
[----:B------:R-:W3:Y:S01]  /*325f0*/  F2I.FTZ.U32.TRUNC.NTZ R17, R17 ;  /* 0x0000001100117305 */ /* 0x000ee2000021f000 */
[----:B-1----:R-:W-:Y:S02]  /*32600*/  IADD3 R18, RZ, -R19, RZ ;  /* 0x80000013ff127210 */ /* 0x002fe40007ffe0ff */
[----:B---3--:R-:W-:Y:S01]  /*32610*/  IADD3 R16, RZ, -R17, RZ ;  /* 0x80000011ff107210 */ /* 0x008fe20007ffe0ff */
[----:B------:R-:W-:Y:S06]  /*32620*/  @!P3 BRA `(.L_x_503) ;  /* 0x000000000034b947 */ /* 0x000fec0003800000 */
[----:B------:R-:W-:Y:S01]  /*32630*/  ULDC UR4, c[0x0][0x8dc] ;  /* 0x0002370000047ab9 */ /* 0x000fe20000000800 */
[----:B------:R-:W-:Y:S01]  /*32640*/  ULDC.64 UR24, c[0x0][0x8d0] ;  /* 0x0002340000187ab9 */ /* 0x000fe20000000a00 */
[----:B------:R-:W-:-:S04]  /*32650*/  IADD3 R3, P1, R20, UR4, RZ ;  /* 0x0000000414037c10 */ /* 0x000fc8000ff3e0ff */
[----:B------:R-:W-:-:S05]  /*32660*/  IADD3.X R23, RZ, R27, RZ, P1, !PT ;  /* 0x0000001bff177210 */ /* 0x000fca0000ffe4ff */
[----:B------:R-:W-:-:S04]  /*32670*/  IMAD.WIDE.U32 R4, R23, UR24, RZ ;  /* 0x0000001817047c25 */ /* 0x000fc8000f8e00ff */
[----:B------:R-:W-:-:S04]  /*32680*/  IMAD.WIDE.U32 R4, P1, R3, UR25, R4 ;  /* 0x0000001903047c25 */ /* 0x000fc8000f820004 */
[----:B------:R-:W-:Y:S01]  /*32690*/  IMAD.WIDE.U32 R2, R3, UR24, RZ ;  /* 0x0000001803027c25 */ /* 0x000fe2000f8e00ff */
[----:B------:R-:W-:-:S04]  /*326a0*/  MOV R2, R5 ;  /* 0x0000000500027202 */ /* 0x000fc80000000f00 */
[----:B------:R-:W-:Y:S01]  /*326b0*/  IADD3 RZ, P2, R3, R4, RZ ;  /* 0x0000000403ff7210 */ /* 0x000fe20007f5e0ff */
[----:B------:R-:W-:-:S04]  /*326c0*/  IMAD.X R3, RZ, RZ, RZ, P1 ;  /* 0x000000ffff037224 */ /* 0x000fc800008e06ff */
[----:B------:R-:W-:-:S03]  /*326d0*/  IMAD.WIDE.U32.X R2, R23, UR25, R2, P2 ;  /* 0x0000001917027c25 */ /* 0x000fc600090e0402 */
[----:B------:R-:W-:Y:S02]  /*326e0*/  MOV R20, R2 ;  /* 0x0000000200147202 */ /* 0x000fe40000000f00 */
[----:B------:R-:W-:-:S07]  /*326f0*/  MOV R27, R3 ;  /* 0x00000003001b7202 */ /* 0x000fce0000000f00 */
.L_x_503:
[----:B------:R-:W-:Y:S05]  /*32700*/  @!P0 BRA `(.L_x_504) ;  /* 0x0000000000348947 */ /* 0x000fea0003800000 */
[----:B------:R-:W-:Y:S01]  /*32710*/  ULDC UR4, c[0x0][0x8f4] ;  /* 0x00023d0000047ab9 */ /* 0x000fe20000000800 */
[----:B------:R-:W-:Y:S01]  /*32720*/  ULDC.64 UR24, c[0x0][0x8e8] ;  /* 0x00023a0000187ab9 */ /* 0x000fe20000000a00 */
[----:B------:R-:W-:-:S05]  /*32730*/  IADD3 R3, P1, R22, UR4, RZ ;  /* 0x0000000416037c10 */ /* 0x000fca000ff3e0ff */
[----:B------:R-:W-:-:S04]  /*32740*/  IMAD.X R23, RZ, RZ, R25, P1 ;  /* 0x000000ffff177224 */ /* 0x000fc800008e0619 */
[----:B------:R-:W-:-:S04]  /*32750*/  IMAD.WIDE.U32 R4, R23, UR24, RZ ;  /* 0x0000001817047c25 */ /* 0x000fc8000f8e00ff */
[----:B------:R-:W-:-:S04]  /*32760*/  IMAD.WIDE.U32 R4, P1, R3, UR25, R4 ;  /* 0x0000001903047c25 */ /* 0x000fc8000f820004 */
[----:B------:R-:W-:Y:S01]  /*32770*/  IMAD.WIDE.U32 R2, R3, UR24, RZ ;  /* 0x0000001803027c25 */ /* 0x000fe2000f8e00ff */
[----:B------:R-:W-:-:S04]  /*32780*/  MOV R2, R5 ;  /* 0x0000000500027202 */ /* 0x000fc80000000f00 */
[----:B------:R-:W-:Y:S02]  /*32790*/  IADD3 RZ, P2, R3, R4, RZ ;  /* 0x0000000403ff7210 */ /* 0x000fe40007f5e0ff */
[----:B------:R-:W-:-:S03]  /*327a0*/  IADD3.X R3, RZ, RZ, RZ, P1, !PT ;  /* 0x000000ffff037210 */ /* 0x000fc60000ffe4ff */
[----:B------:R-:W-:-:S04]  /*327b0*/  IMAD.WIDE.U32.X R2, R23, UR25, R2, P2 ;  /* 0x0000001917027c25 */ /* 0x000fc800090e0402 */
[----:B------:R-:W-:Y:S01]  /*327c0*/  IMAD.MOV.U32 R25, RZ, RZ, R3 ;  /* 0x000000ffff197224 */ /* 0x000fe200078e0003 */
[----:B------:R-:W-:-:S07]  /*327d0*/  MOV R22, R2 ;  /* 0x0000000200167202 */ /* 0x000fce0000000f00 */
.L_x_504:
[----:B------:R-:W-:Y:S01]  /*327e0*/  MOV R2, RZ ;  /* 0x000000ff00027202 */ /* 0x000fe20000000f00 */
[----:B------:R-:W-:Y:S01]  /*327f0*/  IMAD R18, R18, R7, RZ ;  /* 0x0000000712127224 */ /* 0x000fe200078e02ff */
[----:B------:R-:W-:Y:S01]  /*32800*/  MOV R3, R19 ;  /* 0x0000001300037202 */ /* 0x000fe20000000f00 */
[----:B------:R-:W-:Y:S01]  /*32810*/  IMAD R4, R16, R6, RZ ;  /* 0x0000000610047224 */ /* 0x000fe200078e02ff */
[----:B------:R-:W-:Y:S01]  /*32820*/  SHF.R.U64 R22, R22, UR23, R25 ;  /* 0x0000001716167c19 */ /* 0x000fe20008001219 */
[----:B------:R-:W-:Y:S01]  /*32830*/  ULDC UR4, c[0x0][0x8d8] ;  /* 0x0002360000047ab9 */ /* 0x000fe20000000800 */
[----:B------:R-:W-:Y:S01]  /*32840*/  IABS R16, R9 ;  /* 0x0000000900107213 */ /* 0x000fe20000000000 */
[----:B------:R-:W-:Y:S01]  /*32850*/  IMAD.HI.U32 R19, R19, R18, R2 ;  /* 0x0000001213137227 */ /* 0x000fe200078e0002 */
[----:B------:R-:W-:Y:S02]  /*32860*/  MOV R3, R17 ;  /* 0x0000001100037202 */ /* 0x000fe40000000f00 */
[----:B------:R-:W-:-:S02]  /*32870*/  SHF.R.U64 R20, R20, UR4, R27 ;  /* 0x0000000414147c19 */ /* 0x000fc4000800121b */
[----:B------:R-:W-:Y:S01]  /*32880*/  IADD3 R18, RZ, -R16, RZ ;  /* 0x80000010ff127210 */ /* 0x000fe20007ffe0ff */
[----:B------:R-:W-:Y:S01]  /*32890*/  IMAD.HI.U32 R2, R17, R4, R2 ;  /* 0x0000000411027227 */ /* 0x000fe200078e0002 */
[----:B------:R-:W-:Y:S02]  /*328a0*/  IADD3 R20, R20, UR16, RZ ;  /* 0x0000001014147c10 */ /* 0x000fe4000fffe0ff */
[----:B------:R-:W-:Y:S01]  /*328b0*/  IABS R3, R10 ;  /* 0x0000000a00037213 */ /* 0x000fe20000000000 */
[----:B------:R-:W-:Y:S01]  /*328c0*/  VIADD R17, R22, UR17 ;  /* 0x0000001116117c36 */ /* 0x000fe20008000000 */
[----:B------:R-:W-:Y:S02]  /*328d0*/  IABS R5, R20 ;  /* 0x0000001400057213 */ /* 0x000fe40000000000 */
[----:B------:R-:W-:Y:S02]  /*328e0*/  IADD3 R16, RZ, -R3, RZ ;  /* 0x80000003ff107210 */ /* 0x000fe40007ffe0ff */
[----:B------:R-:W-:Y:S01]  /*328f0*/  IABS R4, R17 ;  /* 0x0000001100047213 */ /* 0x000fe20000000000 */
[----:B------:R-:W-:Y:S01]  /*32900*/  IMAD.HI.U32 R2, R2, R5, RZ ;  /* 0x0000000502027227 */ /* 0x000fe200078e00ff */
[----:B------:R-:W-:-:S03]  /*32910*/  PLOP3.LUT P5, PT, PT, PT, UP3, 0x80, 0x0 ;  /* 0x000000000000781c */ /* 0x000fc60003faf038 */
[----:B------:R-:W-:-:S04]  /*32920*/  IMAD.HI.U32 R3, R19, R4, RZ ;  /* 0x0000000413037227 */ /* 0x000fc800078e00ff */
[----:B------:R-:W-:Y:S02]  /*32930*/  IMAD R4, R3, R18, R4 ;  /* 0x0000001203047224 */ /* 0x000fe400078e0204 */
[----:B------:R-:W-:-:S03]  /*32940*/  IMAD R3, R2, R16, R5 ;  /* 0x0000001002037224 */ /* 0x000fc600078e0205 */
[----:B------:R-:W-:Y:S02]  /*32950*/  ISETP.GT.U32.AND P2, PT, R7, R4, PT ;  /* 0x000000040700720c */ /* 0x000fe40003f44070 */
[----:B------:R-:W-:-:S11]  /*32960*/  ISETP.GT.U32.AND P1, PT, R6, R3, PT ;  /* 0x000000030600720c */ /* 0x000fd60003f24070 */
[----:B------:R-:W-:Y:S01]  /*32970*/  @!P2 IMAD.IADD R4, R4, 0x1, -R7 ;  /* 0x000000010404a824 */ /* 0x000fe200078e0a07 */
[----:B------:R-:W-:Y:S02]  /*32980*/  ISETP.GE.AND P2, PT, R17, RZ, PT ;  /* 0x000000ff1100720c */ /* 0x000fe40003f46270 */
[----:B------:R-:W-:Y:S02]  /*32990*/  @!P1 IADD3 R3, R3, -R6, RZ ;  /* 0x8000000603039210 */ /* 0x000fe40007ffe0ff */
[----:B------:R-:W-:Y:S02]  /*329a0*/  ISETP.GT.U32.AND P4, PT, R7, R4, PT ;  /* 0x000000040700720c */ /* 0x000fe40003f84070 */
[----:B------:R-:W-:Y:S02]  /*329b0*/  ISETP.GT.U32.AND P3, PT, R6, R3, PT ;  /* 0x000000030600720c */ /* 0x000fe40003f64070 */
[----:B------:R-:W-:-:S09]  /*329c0*/  ISETP.GE.AND P1, PT, R20, RZ, PT ;  /* 0x000000ff1400720c */ /* 0x000fd20003f26270 */
[----:B------:R-:W-:Y:S02]  /*329d0*/  @!P4 IADD3 R4, R4, -R7, RZ ;  /* 0x800000070404c210 */ /* 0x000fe40007ffe0ff */
[----:B------:R-:W-:Y:S02]  /*329e0*/  @!P3 IADD3 R3, R3, -R6, RZ ;  /* 0x800000060303b210 */ /* 0x000fe40007ffe0ff */
[----:B------:R-:W-:Y:S01]  /*329f0*/  ISETP.NE.AND P4, PT, RZ, UR10, PT ;  /* 0x0000000aff007c0c */ /* 0x000fe2000bf85270 */
[----:B------:R-:W-:Y:S01]  /*32a00*/  @!P2 IMAD.MOV R4, RZ, RZ, -R4 ;  /* 0x000000ffff04a224 */ /* 0x000fe200078e0a04 */
[----:B------:R-:W-:Y:S02]  /*32a10*/  ISETP.NE.AND P3, PT, RZ, UR9, PT ;  /* 0x00000009ff007c0c */ /* 0x000fe4000bf65270 */
[----:B------:R-:W-:-:S09]  /*32a20*/  @!P1 IADD3 R3, -R3, RZ, RZ ;  /* 0x000000ff03039210 */ /* 0x000fd20007ffe1ff */
[----:B------:R-:W-:Y:S02]  /*32a30*/  @!P4 LOP3.LUT R4, RZ, UR10, RZ, 0x33, !PT ;  /* 0x0000000aff04cc12 */ /* 0x000fe4000f8e33ff */
[----:B------:R-:W-:Y:S02]  /*32a40*/  @!P3 LOP3.LUT R3, RZ, UR9, RZ, 0x33, !PT ;  /* 0x00000009ff03bc12 */ /* 0x000fe4000f8e33ff */
[----:B------:R-:W-:Y:S02]  /*32a50*/  IADD3 R4, R17, -R4, RZ ;  /* 0x8000000411047210 */ /* 0x000fe40007ffe0ff */
[----:B------:R-:W-:-:S04]  /*32a60*/  IADD3 R3, R20, -R3, RZ ;  /* 0x8000000314037210 */ /* 0x000fc80007ffe0ff */
[----:B------:R-:W-:Y:S01]  /*32a70*/  SEL R2, R4, R3, !P5 ;  /* 0x0000000304027207 */ /* 0x000fe20006800000 */
[----:B------:R-:W-:-:S03]  /*32a80*/  IMAD R6, R3, R4, RZ ;  /* 0x0000000403067224 */ /* 0x000fc600078e02ff */
[--C-:B------:R-:W-:Y:S01]  /*32a90*/  SHF.R.S32.HI R5, RZ, 0x1f, R2.reuse ;  /* 0x0000001fff057819 */ /* 0x100fe20000011402 */
[----:B------:R-:W-:Y:S01]  /*32aa0*/  IMAD.MOV.U32 R4, RZ, RZ, R2 ;  /* 0x000000ffff047224 */ /* 0x000fe200078e0002 */
[----:B------:R-:W-:-:S07]  /*32ab0*/  SHF.R.S32.HI R7, RZ, 0x1f, R6 ;  /* 0x0000001fff077819 */ /* 0x000fce0000011406 */
.L_x_502:
[----:B--2---:R-:W-:Y:S05]  /*32ac0*/  BSYNC B0 ;  /* 0x0000000000007941 */ /* 0x004fea0003800000 */
.L_x_501:
[----:B------:R-:W1:Y:S01]  /*32ad0*/  SHFL.UP PT, R3, R6, 0x1, RZ ;  /* 0x0420000006037989 */ /* 0x000e6200000e00ff */
[----:B------:R-:W-:-:S03]  /*32ae0*/  ISETP.NE.AND P1, PT, R21, RZ, PT ;  /* 0x000000ff1500720c */ /* 0x000fc60003f25270 */
[----:B------:R-:W2:Y:S01]  /*32af0*/  SHFL.UP PT, R2, R7, 0x1, RZ ;  /* 0x0420000007027989 */ /* 0x000ea200000e00ff */
[----:B-1----:R-:W-:Y:S02]  /*32b00*/  SEL R3, R3, RZ, P1 ;  /* 0x000000ff03037207 */ /* 0x002fe40000800000 */
[----:B--2---:R-:W-:Y:S02]  /*32b10*/  SEL R2, R2, RZ, P1 ;  /* 0x000000ff02027207 */ /* 0x004fe40000800000 */
[----:B------:R-:W-:-:S04]  /*32b20*/  IADD3 R18, P2, R3, R6, RZ ;  /* 0x0000000603127210 */ /* 0x000fc80007f5e0ff */
[----:B------:R-:W-:Y:S01]  /*32b30*/  IADD3.X R19, R2, R7, RZ, P2, !PT ;  /* 0x0000000702137210 */ /* 0x000fe200017fe4ff */
[----:B------:R-:W1:Y:S01]  /*32b40*/  SHFL.UP PT, R3, R18, 0x2, RZ ;  /* 0x0440000012037989 */ /* 0x000e6200000e00ff */
[----:B------:R-:W-:-:S03]  /*32b50*/  ISETP.GE.U32.AND P2, PT, R21, 0x2, PT ;  /* 0x000000021500780c */ /* 0x000fc60003f46070 */
[----:B------:R-:W2:Y:S01]  /*32b60*/  SHFL.UP PT, R2, R19, 0x2, RZ ;  /* 0x0440000013027989 */ /* 0x000ea200000e00ff */
[----:B-1----:R-:W-:-:S04]  /*32b70*/  SEL R3, R3, RZ, P2 ;  /* 0x000000ff03037207 */ /* 0x002fc80001000000 */
[----:B------:R-:W-:Y:S02]  /*32b80*/  IADD3 R16, P3, R3, R18, RZ ;  /* 0x0000001203107210 */ /* 0x000fe40007f7e0ff */
[----:B--2---:R-:W-:-:S03]  /*32b90*/  SEL R2, R2, RZ, P2 ;  /* 0x000000ff02027207 */ /* 0x004fc60001000000 */
[----:B------:R-:W1:Y:S01]  /*32ba0*/  SHFL.UP PT, R3, R16, 0x4, RZ ;  /* 0x0480000010037989 */ /* 0x000e6200000e00ff */
[----:B------:R-:W-:Y:S02]  /*32bb0*/  IADD3.X R17, R2, R19, RZ, P3, !PT ;  /* 0x0000001302117210 */ /* 0x000fe40001ffe4ff */
        /* <DEDUP_REMOVED lines=12> */
[----:B------:R-:W1:Y:S02]  /*32c80*/  SHFL.UP PT, R3, R16, 0x10, RZ ;  /* 0x0600000010037989 */ /* 0x000e6400000e00ff */
[----:B------:R-:W-:Y:S01]  /*32c90*/  IMAD.X R17, R2, 0x1, R19, P5 ;  /* 0x0000000102117824 */ /* 0x000fe200028e0613 */
[----:B------:R-:W-:-:S04]  /*32ca0*/  ISETP.GE.U32.AND P5, PT, R21, 0x10, PT ;  /* 0x000000101500780c */ /* 0x000fc80003fa6070 */
[----:B------:R-:W2:Y:S01]  /*32cb0*/  SHFL.UP PT, R2, R17, 0x10, RZ ;  /* 0x0600000011027989 */ /* 0x000ea200000e00ff */
[----:B-1----:R-:W-:-:S04]  /*32cc0*/  SEL R3, R3, RZ, P5 ;  /* 0x000000ff03037207 */ /* 0x002fc80002800000 */
[----:B------:R-:W-:Y:S02]  /*32cd0*/  IADD3 R19, P6, R3, R16, RZ ;  /* 0x0000001003137210 */ /* 0x000fe40007fde0ff */
[----:B--2---:R-:W-:-:S04]  /*32ce0*/  SEL R2, R2, RZ, P5 ;  /* 0x000000ff02027207 */ /* 0x004fc80002800000 */
[----:B------:R-:W-:Y:S02]  /*32cf0*/  IADD3.X R18, R2, R17, RZ, P6, !PT ;  /* 0x0000001102127210 */ /* 0x000fe400037fe4ff */
[----:B------:R-:W-:-:S04]  /*32d00*/  IADD3 R2, P6, R19, UR5, RZ ;  /* 0x0000000513027c10 */ /* 0x000fc8000ffde0ff */
[----:B------:R-:W-:Y:S02]  /*32d10*/  IADD3.X R3, R18, UR6, RZ, P6, !PT ;  /* 0x0000000612037c10 */ /* 0x000fe4000b7fe4ff */
[----:B------:R-:W-:-:S04]  /*32d20*/  ISETP.GT.U32.AND P6, PT, R2, UR8, PT ;  /* 0x0000000802007c0c */ /* 0x000fc8000bfc4070 */
[----:B------:R-:W-:-:S13]  /*32d30*/  ISETP.GT.U32.AND.EX P6, PT, R3, UR7, PT, P6 ;  /* 0x0000000703007c0c */ /* 0x000fda000bfc4160 */
[----:B------:R-:W-:-:S04]  /*32d40*/  VOTE.ANY R16, PT, P6 ;  /* 0x0000000000107806 */ /* 0x000fc800030e0100 */
[----:B------:R-:W-:-:S13]  /*32d50*/  ISETP.NE.AND P6, PT, R16, RZ, PT ;  /* 0x000000ff1000720c */ /* 0x000fda0003fc5270 */
[----:B------:R-:W-:Y:S05]  /*32d60*/  @P6 BRA `(.L_x_505) ;  /* 0x0000000800786947 */ /* 0x000fea0003800000 */
[----:B------:R-:W-:Y:S01]  /*32d70*/  MOV R19, R2 ;  /* 0x0000000200137202 */ /* 0x000fe20000000f00 */
[----:B------:R-:W-:Y:S01]  /*32d80*/  ULDC UR22, c[0x0][0x910] ;  /* 0x0002440000167ab9 */ /* 0x000fe20000000800 */
[----:B------:R-:W-:Y:S01]  /*32d90*/  MOV R20, R3 ;  /* 0x0000000300147202 */ /* 0x000fe20000000f00 */
[----:B------:R-:W-:Y:S01]  /*32da0*/  ULDC UR23, c[0x0][0x8f4] ;  /* 0x00023d0000177ab9 */ /* 0x000fe20000000800 */
[----:B------:R-:W-:Y:S01]  /*32db0*/  ULDC UR4, c[0x0][0x8dc] ;  /* 0x0002370000047ab9 */ /* 0x000fe20000000800 */
[----:B------:R-:W-:Y:S01]  /*32dc0*/  ULDC UR30, c[0x0][0x8d8] ;  /* 0x00023600001e7ab9 */ /* 0x000fe20000000800 */
[----:B------:R-:W-:Y:S01]  /*32dd0*/  ULDC UR31, c[0x0][0x8f0] ;  /* 0x00023c00001f7ab9 */ /* 0x000fe20000000800 */
[----:B------:R-:W-:Y:S01]  /*32de0*/  ULDC.64 UR24, c[0x0][0x8d0] ;  /* 0x0002340000187ab9 */ /* 0x000fe20000000a00 */
[----:B------:R-:W-:-:S05]  /*32df0*/  ULDC.64 UR26, c[0x0][0x8e8] ;  /* 0x00023a00001a7ab9 */ /* 0x000fca0000000a00 */
.L_x_510:
[----:B------:R-:W-:Y:S01]  /*32e00*/  IMAD.MOV.U32 R11, RZ, RZ, R12 ;  /* 0x000000ffff0b7224 */ /* 0x000fe200078e000c */
[----:B------:R-:W-:Y:S01]  /*32e10*/  IADD3 R12, R12, 0x20, RZ ;  /* 0x000000200c0c7810 */ /* 0x000fe20007ffe0ff */
[----:B-----5:R-:W-:Y:S01]  /*32e20*/  IMAD.MOV.U32 R17, RZ, RZ, R0 ;  /* 0x000000ffff117224 */ /* 0x020fe200078e0000 */
[----:B------:R-:W-:Y:S02]  /*32e30*/  MOV R16, R8 ;  /* 0x0000000800107202 */ /* 0x000fe40000000f00 */
[----:B------:R-:W-:-:S13]  /*32e40*/  ISETP.GE.AND P6, PT, R12, UR22, PT ;  /* 0x000000160c007c0c */ /* 0x000fda000bfc6270 */
[----:B------:R-:W1:Y:S01]  /*32e50*/  @!P6 LDC.64 R2, c[0x0][0x918] ;  /* 0x00024600ff02eb82 */ /* 0x000e620000000a00 */
[----:B------:R-:W2:Y:S01]  /*32e60*/  SHFL.IDX PT, R20, R20, 0x1f, 0x1f ;  /* 0x03e01f0014147f89 */ /* 0x000ea200000e0000 */
[----:B------:R-:W-:-:S03]  /*32e70*/  @!P6 IADD3 R7, R11, 0x20, RZ ;  /* 0x000000200b07e810 */ /* 0x000fc60007ffe0ff */
[----:B------:R-:W3:Y:S01]  /*32e80*/  SHFL.IDX PT, R19, R19, 0x1f, 0x1f ;  /* 0x03e01f0013137f89 */ /* 0x000ee200000e0000 */
[----:B------:R-:W-:Y:S01]  /*32e90*/  BSSY B0, `(.L_x_506) ;  /* 0x0000064000007945 */ /* 0x000fe20003800000 */
[----:B-1----:R-:W-:-:S05]  /*32ea0*/  @!P6 IMAD.WIDE R2, R7, 0xc, R2 ;  /* 0x0000000c0702e825 */ /* 0x002fca00078e0202 */
[----:B------:R1:W5:Y:S04]  /*32eb0*/  @!P6 LDG.E R8, desc[UR38][R2.64] ;  /* 0x000000260208e981 */ /* 0x000368000c1e1900 */
[----:B------:R1:W5:Y:S01]  /*32ec0*/  @!P6 LDG.E R0, desc[UR38][R2.64+0x4] ;  /* 0x000004260200e981 */ /* 0x000362000c1e1900 */
[----:B------:R-:W-:Y:S02]  /*32ed0*/  ISETP.GE.AND P6, PT, R11, UR22, PT ;  /* 0x000000160b007c0c */ /* 0x000fe4000bfc6270 */
[----:B--2---:R-:W-:Y:S02]  /*32ee0*/  R2UR UR6, R20 ;  /* 0x00000000140672ca */ /* 0x004fe400000e0000 */
[----:B---3--:R-:W-:Y:S02]  /*32ef0*/  R2UR UR5, R19 ;  /* 0x00000000130572ca */ /* 0x008fe400000e0000 */
[----:B------:R-:W-:-:S02]  /*32f00*/  MOV R6, 0x7fffffff ;  /* 0x7fffffff00067802 */ /* 0x000fc40000000f00 */
[----:B------:R-:W-:-:S05]  /*32f10*/  MOV R7, RZ ;  /* 0x000000ff00077202 */ /* 0x000fca0000000f00 */
[----:B-1----:R-:W-:Y:S06]  /*32f20*/  @P6 BRA `(.L_x_507) ;  /* 0x0000000400686947 */ /* 0x002fec0003800000 */
[----:B------:R-:W-:-:S04]  /*32f30*/  IADD3 R18, P6, R16, UR11, RZ ;  /* 0x0000000b10127c10 */ /* 0x000fc8000ffde0ff */
[----:B------:R-:W-:Y:S02]  /*32f40*/  LEA.HI.X.SX32 R23, R16, UR13, 0x1, P6 ;  /* 0x0000000d10177c11 */ /* 0x000fe4000b0f0eff */
[----:B------:R-:W-:Y:S02]  /*32f50*/  IABS R16, R9 ;  /* 0x0000000900107213 */ /* 0x000fe40000000000 */
[C---:B------:R-:W-:Y:S02]  /*32f60*/  IADD3 R20, P6, R17.reuse, UR12, RZ ;  /* 0x0000000c11147c10 */ /* 0x040fe4000ffde0ff */
[----:B------:R-:W1:Y:S02]  /*32f70*/  I2F.RP R2, R16 ;  /* 0x0000001000027306 */ /* 0x000e640000209400 */
[----:B------:R-:W-:Y:S02]  /*32f80*/  LEA.HI.X.SX32 R25, R17, UR14, 0x1, P6 ;  /* 0x0000000e11197c11 */ /* 0x000fe4000b0f0eff */
[----:B------:R-:W-:-:S04]  /*32f90*/  PLOP3.LUT P6, PT, PT, PT, UP0, 0x80, 0x0 ;  /* 0x000000000000781c */ /* 0x000fc80003fcf008 */
[----:B-1----:R-:W1:Y:S02]  /*32fa0*/  MUFU.RCP R2, R2 ;  /* 0x0000000200027308 */ /* 0x002e640000001000 */
[----:B-1----:R-:W-:-:S06]  /*32fb0*/  IADD3 R17, R2, 0xffffffe, RZ ;  /* 0x0ffffffe02117810 */ /* 0x002fcc0007ffe0ff */
[----:B------:R-:W1:Y:S02]  /*32fc0*/  F2I.FTZ.U32.TRUNC.NTZ R17, R17 ;  /* 0x0000001100117305 */ /* 0x000e64000021f000 */
[----:B-1----:R-:W-:Y:S01]  /*32fd0*/  IMAD.MOV R19, RZ, RZ, -R17 ;  /* 0x000000ffff137224 */ /* 0x002fe200078e0a11 */
[----:B------:R-:W-:Y:S06]  /*32fe0*/  @!P6 BRA `(.L_x_508) ;  /* 0x00000000002ce947 */ /* 0x000fec0003800000 */
[----:B------:R-:W-:-:S04]  /*32ff0*/  IADD3 R7, P6, R18, UR4, RZ ;  /* 0x0000000412077c10 */ /* 0x000fc8000ffde0ff */
[----:B------:R-:W-:-:S05]  /*33000*/  IADD3.X R23, RZ, R23, RZ, P6, !PT ;  /* 0x00000017ff177210 */ /* 0x000fca00037fe4ff */
        /* <DEDUP_REMOVED lines=9> */
.L_x_508:
[----:B------:R-:W-:Y:S05]  /*330a0*/  @!P0 BRA `(.L_x_509) ;  /* 0x00000000002c8947 */ /* 0x000fea0003800000 */
        /* <DEDUP_REMOVED lines=11> */
.L_x_509:
[----:B------:R-:W-:Y:S01]  /*33160*/  IABS R2, R9 ;  /* 0x0000000900027213 */ /* 0x000fe20000000000 */
[----:B------:R-:W-:Y:S01]  /*33170*/  IMAD R5, R19, R16, RZ ;  /* 0x0000001013057224 */ /* 0x000fe200078e02ff */
[----:B------:R-:W-:Y:S02]  /*33180*/  SHF.R.U64 R4, R20, UR31, R25 ;  /* 0x0000001f14047c19 */ /* 0x000fe40008001219 */
[----:B------:R-:W-:Y:S01]  /*33190*/  MOV R3, R17 ;  /* 0x0000001100037202 */ /* 0x000fe20000000f00 */
[----:B------:R-:W-:Y:S01]  /*331a0*/  IMAD.MOV R7, RZ, RZ, -R2 ;  /* 0x000000ffff077224 */ /* 0x000fe200078e0a02 */
[----:B------:R-:W-:Y:S02]  /*331b0*/  IADD3 R4, R4, UR17, RZ ;  /* 0x0000001104047c10 */ /* 0x000fe4000fffe0ff */
[----:B------:R-:W-:Y:S02]  /*331c0*/  MOV R2, RZ ;  /* 0x000000ff00027202 */ /* 0x000fe40000000f00 */
[----:B------:R-:W-:-:S02]  /*331d0*/  IABS R6, R4 ;  /* 0x0000000400067213 */ /* 0x000fc40000000000 */
[----:B------:R-:W-:Y:S01]  /*331e0*/  SHF.R.U64 R18, R18, UR30, R23 ;  /* 0x0000001e12127c19 */ /* 0x000fe20008001217 */
[----:B------:R-:W-:Y:S01]  /*331f0*/  IMAD.HI.U32 R2, R17, R5, R2 ;  /* 0x0000000511027227 */ /* 0x000fe200078e0002 */
[----:B------:R-:W-:Y:S02]  /*33200*/  IABS R17, R10 ;  /* 0x0000000a00117213 */ /* 0x000fe40000000000 */
[----:B------:R-:W-:Y:S01]  /*33210*/  MOV R5, R6 ;  /* 0x0000000600057202 */ /* 0x000fe20000000f00 */
[----:B------:R-:W-:Y:S01]  /*33220*/  IMAD.MOV.U32 R3, RZ, RZ, R7 ;  /* 0x000000ffff037224 */ /* 0x000fe200078e0007 */
[----:B------:R-:W1:Y:S01]  /*33230*/  I2F.RP R6, R17 ;  /* 0x0000001100067306 */ /* 0x000e620000209400 */
[----:B------:R-:W-:Y:S02]  /*33240*/  VIADD R7, R18, UR16 ;  /* 0x0000001012077c36 */ /* 0x000fe40008000000 */
[----:B------:R-:W-:-:S03]  /*33250*/  IMAD.HI.U32 R2, R2, R5, RZ ;  /* 0x0000000502027227 */ /* 0x000fc600078e00ff */
[----:B------:R-:W-:Y:S01]  /*33260*/  IABS R18, R7 ;  /* 0x0000000700127213 */ /* 0x000fe20000000000 */
[----:B------:R-:W-:-:S05]  /*33270*/  IMAD R5, R2, R3, R5 ;  /* 0x0000000302057224 */ /* 0x000fca00078e0205 */
[----:B------:R-:W-:Y:S01]  /*33280*/  ISETP.GT.U32.AND P6, PT, R16, R5, PT ;  /* 0x000000051000720c */ /* 0x000fe20003fc4070 */
[----:B-1----:R-:W1:-:S12]  /*33290*/  MUFU.RCP R6, R6 ;  /* 0x0000000600067308 */ /* 0x002e580000001000 */
[----:B------:R-:W-:Y:S02]  /*332a0*/  @!P6 IADD3 R5, R5, -R16, RZ ;  /* 0x800000100505e210 */ /* 0x000fe40007ffe0ff */
[----:B-1----:R-:W-:-:S04]  /*332b0*/  IADD3 R2, R6, 0xffffffe, RZ ;  /* 0x0ffffffe06027810 */ /* 0x002fc80007ffe0ff */
[----:B------:R1:W2:Y:S02]  /*332c0*/  F2I.FTZ.U32.TRUNC.NTZ R3, R2 ;  /* 0x0000000200037305 */ /* 0x0002a4000021f000 */
[----:B-1----:R-:W-:Y:S02]  /*332d0*/  MOV R2, RZ ;  /* 0x000000ff00027202 */ /* 0x002fe40000000f00 */
[----:B--2---:R-:W-:-:S05]  /*332e0*/  IADD3 R20, RZ, -R3, RZ ;  /* 0x80000003ff147210 */ /* 0x004fca0007ffe0ff */
[----:B------:R-:W-:Y:S01]  /*332f0*/  IMAD R19, R20, R17, RZ ;  /* 0x0000001114137224 */ /* 0x000fe200078e02ff */
[----:B------:R-:W-:-:S03]  /*33300*/  IABS R20, R10 ;  /* 0x0000000a00147213 */ /* 0x000fc60000000000 */
[----:B------:R-:W-:Y:S01]  /*33310*/  IMAD.HI.U32 R6, R3, R19, R2 ;  /* 0x0000001303067227 */ /* 0x000fe200078e0002 */
[----:B------:R-:W-:Y:S02]  /*33320*/  IADD3 R20, RZ, -R20, RZ ;  /* 0x80000014ff147210 */ /* 0x000fe40007ffe0ff */
[----:B------:R-:W-:-:S03]  /*33330*/  MOV R3, R18 ;  /* 0x0000001200037202 */ /* 0x000fc60000000f00 */
[----:B------:R-:W-:Y:S02]  /*33340*/  IMAD.MOV.U32 R18, RZ, RZ, R20 ;  /* 0x000000ffff127224 */ /* 0x000fe400078e0014 */
[----:B------:R-:W-:-:S04]  /*33350*/  IMAD.HI.U32 R2, R6, R3, RZ ;  /* 0x0000000306027227 */ /* 0x000fc800078e00ff */
[----:B------:R-:W-:-:S05]  /*33360*/  IMAD R2, R2, R18, R3 ;  /* 0x0000001202027224 */ /* 0x000fca00078e0203 */
[----:B------:R-:W-:-:S13]  /*33370*/  ISETP.GT.U32.AND P6, PT, R17, R2, PT ;  /* 0x000000021100720c */ /* 0x000fda0003fc4070 */
[----:B------:R-:W-:Y:S02]  /*33380*/  @!P6 IADD3 R2, R2, -R17, RZ ;  /* 0x800000110202e210 */ /* 0x000fe40007ffe0ff */
        /* <DEDUP_REMOVED lines=11> */
[----:B------:R-:W-:Y:S02]  /*33440*/  ISETP.NE.AND P6, PT, RZ, UR9, PT ;  /* 0x00000009ff007c0c */ /* 0x000fe4000bfc5270 */
[----:B------:R-:W-:-:S11]  /*33450*/  IADD3 R3, -R3, R4, RZ ;  /* 0x0000000403037210 */ /* 0x000fd60007ffe1ff */
[----:B------:R-:W-:Y:S02]  /*33460*/  @!P6 LOP3.LUT R2, RZ, UR9, RZ, 0x33, !PT ;  /* 0x00000009ff02ec12 */ /* 0x000fe4000f8e33ff */
[----:B------:R-:W-:-:S03]  /*33470*/  PLOP3.LUT P6, PT, PT, PT, UP3, 0x80, 0x0 ;  /* 0x000000000000781c */ /* 0x000fc60003fcf038 */
[----:B------:R-:W-:-:S04]  /*33480*/  IMAD.IADD R2, R7, 0x1, -R2 ;  /* 0x0000000107027824 */ /* 0x000fc800078e0a02 */
[CC--:B------:R-:W-:Y:S01]  /*33490*/  IMAD R6, R3.reuse, R2.reuse, RZ ;  /* 0x0000000203067224 */ /* 0x0c0fe200078e02ff */
[----:B------:R-:W-:-:S04]  /*334a0*/  SEL R4, R3, R2, !P6 ;  /* 0x0000000203047207 */ /* 0x000fc80007000000 */
[----:B------:R-:W-:Y:S02]  /*334b0*/  SHF.R.S32.HI R5, RZ, 0x1f, R4 ;  /* 0x0000001fff057819 */ /* 0x000fe40000011404 */
[----:B------:R-:W-:-:S07]  /*334c0*/  SHF.R.S32.HI R7, RZ, 0x1f, R6 ;  /* 0x0000001fff077819 */ /* 0x000fce0000011406 */
.L_x_507:
[----:B------:R-:W-:Y:S05]  /*334d0*/  BSYNC B0 ;  /* 0x0000000000007941 */ /* 0x000fea0003800000 */
.L_x_506:
[----:B------:R-:W1:Y:S04]  /*334e0*/  SHFL.UP PT, R3, R6, 0x1, RZ ;  /* 0x0420000006037989 */ /* 0x000e6800000e00ff */
[----:B------:R-:W2:Y:S01]  /*334f0*/  SHFL.UP PT, R2, R7, 0x1, RZ ;  /* 0x0420000007027989 */ /* 0x000ea200000e00ff */
[----:B-1----:R-:W-:Y:S02]  /*33500*/  SEL R3, R3, RZ, P1 ;  /* 0x000000ff03037207 */ /* 0x002fe40000800000 */
[----:B--2---:R-:W-:Y:S02]  /*33510*/  SEL R2, R2, RZ, P1 ;  /* 0x000000ff02027207 */ /* 0x004fe40000800000 */
[----:B------:R-:W-:-:S04]  /*33520*/  IADD3 R18, P6, R3, R6, RZ ;  /* 0x0000000603127210 */ /* 0x000fc80007fde0ff */
[----:B------:R-:W-:Y:S01]  /*33530*/  IADD3.X R17, R2, R7, RZ, P6, !PT ;  /* 0x0000000702117210 */ /* 0x000fe200037fe4ff */
        /* <DEDUP_REMOVED lines=16> */
[----:B------:R-:W-:-:S05]  /*33640*/  IADD3 R18, P6, R3, R20, RZ ;  /* 0x0000001403127210 */ /* 0x000fca0007fde0ff */
[----:B------:R-:W-:Y:S01]  /*33650*/  IMAD.X R17, R2, 0x1, R19, P6 ;  /* 0x0000000102117824 */ /* 0x000fe200030e0613 */
[----:B------:R-:W1:Y:S04]  /*33660*/  SHFL.UP PT, R3, R18, 0x10, RZ ;  /* 0x0600000012037989 */ /* 0x000e6800000e00ff */
[----:B------:R-:W2:Y:S01]  /*33670*/  SHFL.UP PT, R2, R17, 0x10, RZ ;  /* 0x0600000011027989 */ /* 0x000ea200000e00ff */
[----:B-1----:R-:W-:Y:S02]  /*33680*/  SEL R3, R3, RZ, P5 ;  /* 0x000000ff03037207 */ /* 0x002fe40002800000 */
[----:B--2---:R-:W-:Y:S02]  /*33690*/  SEL R16, R2, RZ, P5 ;  /* 0x000000ff02107207 */ /* 0x004fe40002800000 */
[----:B------:R-:W-:-:S04]  /*336a0*/  IADD3 R2, P6, R3, R18, RZ ;  /* 0x0000001203027210 */ /* 0x000fc80007fde0ff */
[----:B------:R-:W-:Y:S02]  /*336b0*/  IADD3.X R3, R16, R17, RZ, P6, !PT ;  /* 0x0000001110037210 */ /* 0x000fe400037fe4ff */
[----:B------:R-:W-:-:S04]  /*336c0*/  IADD3 R19, P6, R2, UR5, RZ ;  /* 0x0000000502137c10 */ /* 0x000fc8000ffde0ff */
[----:B------:R-:W-:Y:S02]  /*336d0*/  IADD3.X R20, R3, UR6, RZ, P6, !PT ;  /* 0x0000000603147c10 */ /* 0x000fe4000b7fe4ff */
[----:B------:R-:W-:-:S04]  /*336e0*/  ISETP.GT.U32.AND P6, PT, R19, UR8, PT ;  /* 0x0000000813007c0c */ /* 0x000fc8000bfc4070 */
[----:B------:R-:W-:-:S13]  /*336f0*/  ISETP.GT.U32.AND.EX P6, PT, R20, UR7, PT, P6 ;  /* 0x0000000714007c0c */ /* 0x000fda000bfc4160 */
[----:B------:R-:W-:-:S04]  /*33700*/  VOTE.ANY R16, PT, P6 ;  /* 0x0000000000107806 */ /* 0x000fc800030e0100 */
[----:B------:R-:W-:-:S13]  /*33710*/  ISETP.NE.AND P6, PT, R16, RZ, PT ;  /* 0x000000ff1000720c */ /* 0x000fda0003fc5270 */
[----:B------:R-:W-:Y:S05]  /*33720*/  @!P6 BRA `(.L_x_510) ;  /* 0xfffffff400b4e947 */ /* 0x000fea000383ffff */
[----:B------:R-:W-:Y:S02]  /*33730*/  MOV R19, R2 ;  /* 0x0000000200137202 */ /* 0x000fe40000000f00 */
[----:B------:R-:W-:-:S07]  /*33740*/  MOV R18, R3 ;  /* 0x0000000300127202 */ /* 0x000fce0000000f00 */
.L_x_505:
[----:B------:R-:W1:Y:S08]  /*33750*/  BREV R16, R16 ;  /* 0x0000001000107301 */ /* 0x000e700000000000 */
[----:B-1----:R-:W1:Y:S02]  /*33760*/  FLO.U32.SH R17, R16 ;  /* 0x0000001000117300 */ /* 0x002e6400000e0400 */
[----:B-1----:R-:W1:Y:S02]  /*33770*/  SHFL.IDX PT, R11, R11, R17, 0x1f ;  /* 0x00001f110b0b7589 */ /* 0x002e6400000e0000 */
[----:B-1----:R-:W-:-:S13]  /*33780*/  R2UR UR4, R11 ;  /* 0x000000000b0472ca */ /* 0x002fda00000e0000 */
[----:B------:R-:W-:-:S05]  /*33790*/  VIADD R23, R21, UR4 ;  /* 0x0000000415177c36 */ /* 0x000fca0008000000 */
[----:B------:R-:W-:-:S13]  /*337a0*/  ISETP.GE.AND P1, PT, R23, UR22, PT ;  /* 0x0000001617007c0c */ /* 0x000fda000bf26270 */
[----:B------:R-:W1:Y:S02]  /*337b0*/  @!P1 LDC.64 R2, c[0x0][0x918] ;  /* 0x00024600ff029b82 */ /* 0x000e640000000a00 */
[----:B-1----:R-:W-:-:S05]  /*337c0*/  @!P1 IMAD.WIDE R2, R23, 0xc, R2 ;  /* 0x0000000c17029825 */ /* 0x002fca00078e0202 */
[----:B-----5:R1:W5:Y:S04]  /*337d0*/  @!P1 LDG.E R8, desc[UR38][R2.64] ;  /* 0x0000002602089981 */ /* 0x020368000c1e1900 */
[----:B------:R1:W5:Y:S01]  /*337e0*/  @!P1 LDG.E R0, desc[UR38][R2.64+0x4] ;  /* 0x0000042602009981 */ /* 0x000362000c1e1900 */
[----:B------:R-:W-:-:S03]  /*337f0*/  IADD3 R12, P1, P2, R19, UR5, -R6 ;  /* 0x00000005130c7c10 */ /* 0x000fc6000fa3e806 */
[----:B------:R-:W-:Y:S01]  /*33800*/  SHFL.IDX PT, R6, R6, R17, 0x1f ;  /* 0x00001f1106067589 */ /* 0x000fe200000e0000 */
[----:B------:R-:W-:-:S03]  /*33810*/  IADD3.X R18, R18, UR6, ~R7, P1, P2 ;  /* 0x0000000612127c10 */ /* 0x000fc60008fe4c07 */
[----:B------:R-:W2:Y:S04]  /*33820*/  SHFL.IDX PT, R12, R12, R17, 0x1f ;  /* 0x00001f110c0c7589 */ /* 0x000ea800000e0000 */
[----:B------:R-:W3:Y:S04]  /*33830*/  SHFL.IDX PT, R18, R18, R17, 0x1f ;  /* 0x00001f1112127589 */ /* 0x000ee800000e0000 */
[----:B------:R1:W4:Y:S04]  /*33840*/  SHFL.IDX PT, R7, R7, R17, 0x1f ;  /* 0x00001f1107077589 */ /* 0x00032800000e0000 */
[----:B------:R1:W1:Y:S04]  /*33850*/  SHFL.IDX PT, R5, R5, R17, 0x1f ;  /* 0x00001f1105057589 */ /* 0x00026800000e0000 */
[----:B------:R1:W1:Y:S01]  /*33860*/  SHFL.IDX PT, R4, R4, R17, 0x1f ;  /* 0x00001f1104047589 */ /* 0x00026200000e0000 */
[----:B--2---:R-:W-:-:S02]  /*33870*/  R2UR UR5, R12 ;  /* 0x000000000c0572ca */ /* 0x004fc400000e0000 */
[----:B---3--:R-:W-:-:S15]  /*33880*/  R2UR UR6, R18 ;  /* 0x00000000120672ca */ /* 0x008fde00000e0000 */
.L_x_500:
[----:B-1----:R-:W1:Y:S01]  /*33890*/  LDC R2, c[0x0][0x910] ;  /* 0x00024400ff027b82 */ /* 0x002e620000000800 */
[----:B------:R-:W-:Y:S01]  /*338a0*/  UMOV UR22, 0xffffffff ;  /* 0xffffffff00167882 */ /* 0x000fe20000000000 */
[----:B------:R-:W-:Y:S01]  /*338b0*/  UMOV UR23, 0xffffffff ;  /* 0xffffffff00177882 */ /* 0x000fe20000000000 */
[----:B------:R-:W-:Y:S01]  /*338c0*/  UMOV UR24, 0xffffffff ;  /* 0xffffffff00187882 */ /* 0x000fe20000000000 */
[----:B------:R-:W-:Y:S02]  /*338d0*/  MOV R19, RZ ;  /* 0x000000ff00137202 */ /* 0x000fe40000000f00 */
[----:B-1----:R-:W-:-:S13]  /*338e0*/  ISETP.LE.AND P1, PT, R2, UR4, PT ;  /* 0x0000000402007c0c */ /* 0x002fda000bf23270 */
[----:B------:R-:W-:Y:S05]  /*338f0*/  @P1 BRA `(.L_x_499) ;  /* 0x0000000000f01947 */ /* 0x000fea0003800000 */
[C---:B------:R-:W-:Y:S01]  /*33900*/  R2UR UR22, R4.reuse ;  /* 0x00000000041672ca */ /* 0x040fe200000e0000 */
[----:B------:R-:W-:Y:S01]  /*33910*/  UIADD3 UR24, UP1, -UR5, UR8, URZ ;  /* 0x0000000805187290 */ /* 0x000fe2000ff3e13f */
[----:B------:R-:W-:Y:S01]  /*33920*/  R2UR UR23, R5 ;  /* 0x00000000051772ca */ /* 0x000fe200000e0000 */
[----:B------:R-:W-:Y:S01]  /*33930*/  ULDC UR30, c[0x0][0x8c0] ;  /* 0x00023000001e7ab9 */ /* 0x000fe20000000800 */
[----:B------:R-:W-:Y:S01]  /*33940*/  ULDC UR32, c[0x0][0x8b0] ;  /* 0x00022c0000207ab9 */ /* 0x000fe20000000800 */
[----:B------:R-:W-:Y:S01]  /*33950*/  ULDC UR33, c[0x0][0x904] ;  /* 0x0002410000217ab9 */ /* 0x000fe20000000800 */
[----:B------:R-:W-:-:S03]  /*33960*/  SHF.R.U64 R2, R4, UR32, R5 ;  /* 0x0000002004027c19 */ /* 0x000fc60008001205 */
[----:B------:R-:W-:-:S04]  /*33970*/  UIADD3.X UR22, ~UR6, UR7, URZ, UP1, !UPT ;  /* 0x0000000706167290 */ /* 0x000fc80008ffe53f */
[----:B------:R-:W-:Y:S02]  /*33980*/  USHF.R.U32.HI UR31, URZ, UR30, UR22 ;  /* 0x0000001e3f1f7299 */ /* 0x000fe40008011616 */
[----:B------:R-:W-:Y:S02]  /*33990*/  USHF.R.U32.HI UR27, URZ, UR32, UR23 ;  /* 0x000000203f1b7299 */ /* 0x000fe40008011617 */
[----:B------:R-:W-:Y:S02]  /*339a0*/  USHF.R.U32.HI UR25, URZ, UR32, UR31 ;  /* 0x000000203f197299 */ /* 0x000fe4000801161f */
[----:B------:R-:W-:Y:S01]  /*339b0*/  USHF.R.U64 UR22, UR24, UR30, UR22 ;  /* 0x0000001e18167299 */ /* 0x000fe20008001216 */
[----:B------:R-:W-:Y:S01]  /*339c0*/  R2UR UR24, R2 ;  /* 0x00000000021872ca */ /* 0x000fe200000e0000 */
[----:B------:R-:W-:Y:S02]  /*339d0*/  USHF.R.U32.HI UR26, URZ, UR33, UR25 ;  /* 0x000000213f1a7299 */ /* 0x000fe40008011619 */
[----:B------:R-:W-:-:S02]  /*339e0*/  USHF.R.U64 UR23, UR22, UR32, UR31 ;  /* 0x0000002016177299 */ /* 0x000fc4000800121f */
[----:B------:R-:W-:Y:S02]  /*339f0*/  ULOP3.LUT UR30, UR26, UR27, URZ, 0xfc, !UPT ;  /* 0x0000001b1a1e7292 */ /* 0x000fe4000f8efc3f */
[----:B------:R-:W-:-:S04]  /*33a00*/  USHF.R.U64 UR25, UR23, UR33, UR25 ;  /* 0x0000002117197299 */ /* 0x000fc80008001219 */
[----:B------:R-:W-:-:S13]  /*33a10*/  ISETP.NE.U32.AND P1, PT, RZ, UR30, PT ;  /* 0x0000001eff007c0c */ /* 0x000fda000bf25070 */
[----:B------:R-:W-:Y:S05]  /*33a20*/  @!P1 BRA `(.L_x_511) ;  /* 0x0000000000189947 */ /* 0x000fea0003800000 */
[----:B------:R-:W-:-:S07]  /*33a30*/  MOV R12, 0x33a50 ;  /* 0x00033a50000c7802 */ /* 0x000fce0000000f00 */
[----:B--2-45:R-:W-:Y:S05]  /*33a40*/  CALL.REL.NOINC `(.L_x_512) ;  /* 0x0000003000407944 */ /* 0x034fea0003c00000 */
[----:B------:R-:W-:-:S04]  /*33a50*/  UIADD3 UR26, -UR27, URZ, URZ ;  /* 0x0000003f1b1a7290 */ /* 0x000fc8000fffe13f */
[----:B------:R-:W-:-:S03]  /*33a60*/  UIMAD UR25, UR24, UR26, UR25 ;  /* 0x0000001a181972a4 */ /* 0x000fc6000f8e0219 */
[----:B------:R-:W-:Y:S01]  /*33a70*/  UMOV UR24, UR27 ;  /* 0x0000001b00187c82 */ /* 0x000fe20008000000 */
[----:B------:R-:W-:Y:S08]  /*33a80*/  BRA `(.L_x_513) ;  /* 0x0000000000587947 */ /* 0x000ff00003800000 */
.L_x_511:
[----:B------:R-:W1:Y:S01]  /*33a90*/  I2F.U32.RP R2, UR24 ;  /* 0x0000001800027d06 */ /* 0x000e620008209000 */
[----:B------:R-:W-:Y:S01]  /*33aa0*/  UMOV UR26, URZ ;  /* 0x0000003f001a7c82 */ /* 0x000fe20008000000 */
[----:B------:R-:W-:-:S06]  /*33ab0*/  UISETP.NE.U32.AND UP4, UPT, UR24, URZ, UPT ;  /* 0x0000003f1800728c */ /* 0x000fcc000bf85070 */
[----:B-1----:R-:W1:Y:S02]  /*33ac0*/  MUFU.RCP R2, R2 ;  /* 0x0000000200027308 */ /* 0x002e640000001000 */
[----:B-1----:R-:W-:-:S06]  /*33ad0*/  IADD3 R3, R2, 0xffffffe, RZ ;  /* 0x0ffffffe02037810 */ /* 0x002fcc0007ffe0ff */
[----:B------:R-:W1:Y:S02]  /*33ae0*/  F2I.FTZ.U32.TRUNC.NTZ R3, R3 ;  /* 0x0000000300037305 */ /* 0x000e64000021f000 */
[----:B-1----:R-:W-:-:S13]  /*33af0*/  R2UR UR27, R3 ;  /* 0x00000000031b72ca */ /* 0x002fda00000e0000 */
[----:B------:R-:W-:-:S04]  /*33b00*/  UIADD3 UR30, URZ, -UR27, URZ ;  /* 0x8000001b3f1e7290 */ /* 0x000fc8000fffe03f */
[----:B------:R-:W-:-:S04]  /*33b10*/  UIMAD UR30, UR30, UR24, URZ ;  /* 0x000000181e1e72a4 */ /* 0x000fc8000f8e023f */
[----:B------:R-:W-:-:S04]  /*33b20*/  UIMAD.WIDE.U32 UR26, UR27, UR30, UR26 ;  /* 0x0000001e1b1a72a5 */ /* 0x000fc8000f8e001a */
[----:B------:R-:W-:-:S04]  /*33b30*/  UIMAD.WIDE.U32 UR26, UR27, UR25, URZ ;  /* 0x000000191b1a72a5 */ /* 0x000fc8000f8e003f */
[----:B------:R-:W-:-:S04]  /*33b40*/  UIADD3 UR26, -UR27, URZ, URZ ;  /* 0x0000003f1b1a7290 */ /* 0x000fc8000fffe13f */
[----:B------:R-:W-:-:S04]  /*33b50*/  UIMAD UR26, UR24, UR26, UR25 ;  /* 0x0000001a181a72a4 */ /* 0x000fc8000f8e0219 */
[----:B------:R-:W-:-:S11]  /*33b60*/  UISETP.GE.U32.AND UP1, UPT, UR26, UR24, UPT ;  /* 0x000000181a00728c */ /* 0x000fd6000bf26070 */
[----:B------:R-:W-:Y:S02]  /*33b70*/  @UP1 UIADD3 UR26, UR26, -UR24, URZ ;  /* 0x800000181a1a1290 */ /* 0x000fe4000fffe03f */
[----:B------:R-:W-:Y:S02]  /*33b80*/  @UP1 UIADD3 UR27, UR27, 0x1, URZ ;  /* 0x000000011b1b1890 */ /* 0x000fe4000fffe03f */
[----:B------:R-:W-:-:S11]  /*33b90*/  UISETP.GE.U32.AND UP2, UPT, UR26, UR24, UPT ;  /* 0x000000181a00728c */ /* 0x000fd6000bf46070 */
[----:B------:R-:W-:Y:S02]  /*33ba0*/  @UP2 UIADD3 UR27, UR27, 0x1, URZ ;  /* 0x000000011b1b2890 */ /* 0x000fe4000fffe03f */
[----:B------:R-:W-:-:S04]  /*33bb0*/  @!UP4 ULOP3.LUT UR27, URZ, UR24, URZ, 0x33, !UPT ;  /* 0x000000183f1bc292 */ /* 0x000fc8000f8e333f */
[----:B------:R-:W-:-:S04]  /*33bc0*/  UIADD3 UR26, -UR27, URZ, URZ ;  /* 0x0000003f1b1a7290 */ /* 0x000fc8000fffe13f */
[----:B------:R-:W-:-:S03]  /*33bd0*/  UIMAD UR25, UR24, UR26, UR25 ;  /* 0x0000001a181972a4 */ /* 0x000fc6000f8e0219 */
[----:B------:R-:W-:-:S09]  /*33be0*/  UMOV UR24, UR27 ;  /* 0x0000001b00187c82 */ /* 0x000fd20008000000 */
.L_x_513:
[----:B------:R-:W-:Y:S01]  /*33bf0*/  ULOP3.LUT UR23, UR23, UR20, URZ, 0xc0, !UPT ;  /* 0x0000001417177292 */ /* 0x000fe2000f8ec03f */
[----:B------:R-:W-:Y:S01]  /*33c00*/  MOV R19, 0x1 ;  /* 0x0000000100137802 */ /* 0x000fe20000000f00 */
[----:B------:R-:W-:Y:S02]  /*33c10*/  ULOP3.LUT UR22, UR22, UR18, URZ, 0xc0, !UPT ;  /* 0x0000001216167292 */ /* 0x000fe4000f8ec03f */
[----:B------:R-:W-:Y:S01]  /*33c20*/  UIMAD UR23, UR19, UR24, UR23 ;  /* 0x00000018131772a4 */ /* 0x000fe2000f8e0217 */
[----:B------:R-:W-:Y:S01]  /*33c30*/  ULDC UR27, c[0x0][0x8a8] ;  /* 0x00022a00001b7ab9 */ /* 0x000fe20000000800 */
[----:B------:R-:W-:Y:S01]  /*33c40*/  ULDC UR26, c[0x0][0x8b8] ;  /* 0x00022e00001a7ab9 */ /* 0x000fe20000000800 */
[----:B------:R-:W-:Y:S02]  /*33c50*/  UIMAD UR25, UR25, UR27, UR22 ;  /* 0x0000001b191972a4 */ /* 0x000fe4000f8e0216 */
[----:B------:R-:W-:Y:S01]  /*33c60*/  UIMAD UR23, UR23, UR26, UR56 ;  /* 0x0000001a171772a4 */ /* 0x000fe2000f8e0238 */
[----:B------:R-:W-:Y:S01]  /*33c70*/  @UP3 UMOV UR24, UR4 ;  /* 0x0000000400183c82 */ /* 0x000fe20008000000 */
[----:B------:R-:W-:-:S03]  /*33c80*/  @!UP3 UMOV UR24, UR4 ;  /* 0x000000040018bc82 */ /* 0x000fc60008000000 */
[----:B------:R-:W-:Y:S02]  /*33c90*/  @UP3 UMOV UR22, UR25 ;  /* 0x0000001900163c82 */ /* 0x000fe40008000000 */
[----:B------:R-:W-:Y:S01]  /*33ca0*/  @!UP3 UMOV UR22, UR23 ;  /* 0x000000170016bc82 */ /* 0x000fe20008000000 */
[----:B------:R-:W-:-:S05]  /*33cb0*/  @!UP3 UMOV UR23, UR25 ;  /* 0x000000190017bc82 */ /* 0x000fca0008000000 */
.L_x_499:
[----:B------:R-:W-:-:S06]  /*33cc0*/  UISETP.NE.AND UP1, UPT, UR15, 0x3, UPT ;  /* 0x000000030f00788c */ /* 0x000fcc000bf25270 */
[----:B------:R-:W-:-:S13]  /*33cd0*/  PLOP3.LUT P1, PT, PT, PT, UP1, 0x80, 0x0 ;  /* 0x000000000000781c */ /* 0x000fda0003f2f018 */
[----:B------:R-:W-:Y:S05]  /*33ce0*/  @!P1 BRA `(.L_x_514) ;  /* 0x0000000000049947 */ /* 0x000fea0003800000 */
[----:B--2---:R-:W-:Y:S01]  /*33cf0*/  BPT.TRAP 0x1 ;  /* 0x000000040000795c */ /* 0x004fe20000300000 */
.L_x_514:
[----:B------:R-:W1:Y:S01]  /*33d00*/  S2R R3, SR_CgaCtaId ;  /* 0x0000000000037919 */ /* 0x000e620000008800 */
[----:B------:R-:W-:-:S04]  /*33d10*/  MOV R2, 0x400 ;  /* 0x0000040000027802 */ /* 0x000fc80000000f00 */
[----:B-1----:R-:W-:Y:S02]  /*33d20*/  LEA R2, R3, R2, 0x18 ;  /* 0x0000000203027211 */ /* 0x002fe400078ec0ff */
[----:B------:R-:W-:-:S03]  /*33d30*/  SHF.L.U32 R3, R14, 0x1f, RZ ;  /* 0x0000001f0e037819 */ /* 0x000fc600000006ff */
[----:B------:R-:W-:-:S04]  /*33d40*/  IMAD R12, R13, 0x8, R2 ;  /* 0x000000080d0c7824 */ /* 0x000fc800078e0202 */
[----:B------:R-:W1:Y:S02]  /*33d50*/  SYNCS.PHASECHK.TRANS64.TRYWAIT P2, [R12+URZ+0x34440], R3 ;  /* 0x034440030c0075a7 */ /* 0x000e64000804017f */
[----:B-1----:R-:W-:Y:S05]  /*33d60*/  @!P2 BRA `(.L_x_515) ;  /* 0x0000002400dca947 */ /* 0x002fea0003800000 */
.L_x_629:
[----:B------:R-:W-:Y:S01]  /*33d70*/  ELECT P2, URZ, PT ;  /* 0x00000000003f782f */ /* 0x000fe20003840000 */
[----:B------:R-:W-:-:S12]  /*33d80*/  BSSY B0, `(.L_x_516) ;  /* 0x0000010000007945 */ /* 0x000fd80003800000 */
[----:B------:R-:W-:Y:S05]  /*33d90*/  @!P2 BRA `(.L_x_517) ;  /* 0x000000000038a947 */ /* 0x000fea0003800000 */
[----:B-1----:R-:W-:Y:S01]  /*33da0*/  LEA R3, R13, R2, 0x4 ;  /* 0x000000020d037211 */ /* 0x002fe200078e20ff */
[----:B------:R-:W-:Y:S01]  /*33db0*/  IMAD.U32 R16, RZ, RZ, UR22 ;  /* 0x00000016ff107e24 */ /* 0x000fe2000f8e00ff */
[----:B------:R-:W-:Y:S02]  /*33dc0*/  MOV R18, UR24 ;  /* 0x0000001800127c02 */ /* 0x000fe40008000f00 */
[----:B------:R-:W-:-:S05]  /*33dd0*/  MOV R17, UR23 ;  /* 0x0000001700117c02 */ /* 0x000fca0008000f00 */
[----:B------:R1:W-:Y:S01]  /*33de0*/  STS.128 [R3+0x34520], R16 ;  /* 0x0345201003007388 */ /* 0x0003e20000000c00 */
[----:B------:R-:W-:Y:S01]  /*33df0*/  @!PT LDS RZ, [RZ] ;  /* 0x00000000fffff984 */ /* 0x000fe20000000800 */
[----:B------:R-:W-:Y:S01]  /*33e00*/  @!PT LDS RZ, [RZ] ;  /* 0x00000000fffff984 */ /* 0x000fe20000000800 */
[----:B------:R-:W-:Y:S01]  /*33e10*/  @!PT LDS RZ, [RZ] ;  /* 0x00000000fffff984 */ /* 0x000fe20000000800 */
[----:B------:R-:W-:Y:S01]  /*33e20*/  @!PT LDS RZ, [RZ] ;  /* 0x00000000fffff984 */ /* 0x000fe20000000800 */
[----:B------:R3:W-:Y:S06]  /*33e30*/  MEMBAR.ALL.CTA ;  /* 0x0000000000007992 */ /* 0x0007ec0000008000 */
[----:B---3--:R-:W3:Y:S01]  /*33e40*/  FENCE.VIEW.ASYNC.S ;  /* 0x00000000000073c6 */ /* 0x008ee20000000000 */
[----:B------:R-:W-:Y:S05]  /*33e50*/  @!P1 BRA `(.L_x_518) ;  /* 0x0000000000049947 */ /* 0x000fea0003800000 */
[----:B--2---:R-:W-:Y:S01]  /*33e60*/  BPT.TRAP 0x1 ;  /* 0x000000040000795c */ /* 0x004fe20000300000 */
.L_x_518:
[----:B---3--:R3:W-:Y:S02]  /*33e70*/  SYNCS.ARRIVE.TRANS64.A1T0 RZ, [R12+URZ+0x34400], RZ ;  /* 0x034400ff0cff79a7 */ /* 0x0087e4000810003f */
.L_x_517:
[----:B--2---:R-:W-:Y:S05]  /*33e80*/  BSYNC B0 ;  /* 0x0000000000007941 */ /* 0x004fea0003800000 */
.L_x_516:
[----:B------:R-:W-:Y:S02]  /*33e90*/  ISETP.NE.AND P3, PT, R19, RZ, PT ;  /* 0x000000ff1300720c */ /* 0x000fe40003f65270 */
[----:B------:R-:W-:-:S04]  /*33ea0*/  IADD3 R13, R13, 0x1, RZ ;  /* 0x000000010d0d7810 */ /* 0x000fc80007ffe0ff */
[----:B------:R-:W-:-:S04]  /*33eb0*/  ISETP.NE.AND P2, PT, R13, 0x8, PT ;  /* 0x000000080d00780c */ /* 0x000fc80003f45270 */
[----:B-1----:R-:W-:Y:S02]  /*33ec0*/  SEL R3, RZ, 0x1, P2 ;  /* 0x00000001ff037807 */ /* 0x002fe40001000000 */
[----:B------:R-:W-:Y:S02]  /*33ed0*/  SEL R13, R13, RZ, P2 ;  /* 0x000000ff0d0d7207 */ /* 0x000fe40001000000 */
[----:B------:R-:W-:Y:S01]  /*33ee0*/  LOP3.LUT R14, R14, R3, RZ, 0x3c, !PT ;  /* 0x000000030e0e7212 */ /* 0x000fe200078e3cff */
[----:B------:R-:W-:Y:S06]  /*33ef0*/  @P3 BRA `(.L_x_519) ;  /* 0xffffffe000fc3947 */ /* 0x000fec000383ffff */
[----:B------:R-:W-:Y:S05]  /*33f00*/  @!P1 BRA `(.L_x_520) ;  /* 0x0000000000049947 */ /* 0x000fea0003800000 */
[----:B------:R-:W-:Y:S01]  /*33f10*/  BPT.TRAP 0x1 ;  /* 0x000000040000795c */ /* 0x000fe20000300000 */
.L_x_520:
[----:B------:R-:W-:Y:S02]  /*33f20*/  LEA R3, R13, R2, 0x3 ;  /* 0x000000020d037211 */ /* 0x000fe400078e18ff */
[----:B-----5:R-:W-:-:S04]  /*33f30*/  SHF.L.U32 R0, R14, 0x1f, RZ ;  /* 0x0000001f0e007819 */ /* 0x020fc800000006ff */
[----:B------:R-:W1:Y:S02]  /*33f40*/  SYNCS.PHASECHK.TRANS64.TRYWAIT P0, [R3+URZ+0x34440], R0 ;  /* 0x03444000030075a7 */ /* 0x000e64000800017f */
[----:B-1----:R-:W-:Y:S05]  /*33f50*/  @!P0 BRA `(.L_x_521) ;  /* 0x0000002400748947 */ /* 0x002fea0003800000 */
.L_x_630:
[----:B------:R-:W-:Y:S05]  /*33f60*/  @!P1 BRA `(.L_x_522) ;  /* 0x0000000000049947 */ /* 0x000fea0003800000 */
[----:B------:R-:W-:Y:S01]  /*33f70*/  BPT.TRAP 0x1 ;  /* 0x000000040000795c */ /* 0x000fe20000300000 */
.L_x_522:
[----:B------:R-:W-:-:S04]  /*33f80*/  IADD3 R13, R13, 0x1, RZ ;  /* 0x000000010d0d7810 */ /* 0x000fc80007ffe0ff */
[----:B------:R-:W-:-:S04]  /*33f90*/  ISETP.NE.AND P0, PT, R13, 0x8, PT ;  /* 0x000000080d00780c */ /* 0x000fc80003f05270 */
[----:B-1----:R-:W-:Y:S02]  /*33fa0*/  SEL R3, RZ, 0x1, P0 ;  /* 0x00000001ff037807 */ /* 0x002fe40000000000 */
[----:B------:R-:W-:Y:S02]  /*33fb0*/  SEL R13, R13, RZ, P0 ;  /* 0x000000ff0d0d7207 */ /* 0x000fe40000000000 */
[----:B------:R-:W-:-:S03]  /*33fc0*/  LOP3.LUT R14, R14, R3, RZ, 0x3c, !PT ;  /* 0x000000030e0e7212 */ /* 0x000fc600078e3cff */
[----:B------:R-:W-:Y:S01]  /*33fd0*/  IMAD R3, R13, 0x8, R2 ;  /* 0x000000080d037824 */ /* 0x000fe200078e0202 */
[----:B------:R-:W-:-:S04]  /*33fe0*/  SHF.L.U32 R0, R14, 0x1f, RZ ;  /* 0x0000001f0e007819 */ /* 0x000fc800000006ff */
[----:B------:R-:W1:Y:S02]  /*33ff0*/  SYNCS.PHASECHK.TRANS64.TRYWAIT P0, [R3+URZ+0x34440], R0 ;  /* 0x03444000030075a7 */ /* 0x000e64000800017f */
[----:B-1----:R-:W-:Y:S05]  /*34000*/  @!P0 BRA `(.L_x_523) ;  /* 0x00000024005c8947 */ /* 0x002fea0003800000 */
.L_x_631:
[----:B------:R-:W-:Y:S05]  /*34010*/  @!P1 BRA `(.L_x_524) ;  /* 0x0000000000049947 */ /* 0x000fea0003800000 */
[----:B------:R-:W-:Y:S01]  /*34020*/  BPT.TRAP 0x1 ;  /* 0x000000040000795c */ /* 0x000fe20000300000 */
.L_x_524:
[----:B-1----:R-:W-:-:S04]  /*34030*/  IADD3 R0, R13, 0x1, RZ ;  /* 0x000000010d007810 */ /* 0x002fc80007ffe0ff */
[----:B------:R-:W-:-:S04]  /*34040*/  ISETP.NE.AND P0, PT, R0, 0x8, PT ;  /* 0x000000080000780c */ /* 0x000fc80003f05270 */
[----:B------:R-:W-:Y:S02]  /*34050*/  SEL R3, RZ, 0x1, P0 ;  /* 0x00000001ff037807 */ /* 0x000fe40000000000 */
[----:B------:R-:W-:Y:S02]  /*34060*/  SEL R5, R0, RZ, P0 ;  /* 0x000000ff00057207 */ /* 0x000fe40000000000 */
[----:B------:R-:W-:Y:S02]  /*34070*/  LOP3.LUT R14, R14, R3, RZ, 0x3c, !PT ;  /* 0x000000030e0e7212 */ /* 0x000fe400078e3cff */
[----:B------:R-:W-:Y:S02]  /*34080*/  LEA R3, R5, R2, 0x3 ;  /* 0x0000000205037211 */ /* 0x000fe400078e18ff */
[----:B------:R-:W-:-:S04]  /*34090*/  SHF.L.U32 R0, R14, 0x1f, RZ ;  /* 0x0000001f0e007819 */ /* 0x000fc800000006ff */
[----:B------:R-:W1:Y:S02]  /*340a0*/  SYNCS.PHASECHK.TRANS64.TRYWAIT P0, [R3+URZ+0x34440], R0 ;  /* 0x03444000030075a7 */ /* 0x000e64000800017f */
[----:B-1----:R-:W-:Y:S05]  /*340b0*/  @!P0 BRA `(.L_x_525) ;  /* 0x0000002400448947 */ /* 0x002fea0003800000 */
.L_x_632:
[----:B------:R-:W-:Y:S05]  /*340c0*/  @!P1 BRA `(.L_x_526) ;  /* 0x0000000000049947 */ /* 0x000fea0003800000 */
[----:B------:R-:W-:Y:S01]  /*340d0*/  BPT.TRAP 0x1 ;  /* 0x000000040000795c */ /* 0x000fe20000300000 */
.L_x_526:
[----:B-1----:R-:W-:-:S04]  /*340e0*/  IADD3 R0, R5, 0x1, RZ ;  /* 0x0000000105007810 */ /* 0x002fc80007ffe0ff */
[----:B------:R-:W-:-:S04]  /*340f0*/  ISETP.NE.AND P0, PT, R0, 0x8, PT ;  /* 0x000000080000780c */ /* 0x000fc80003f05270 */
[----:B------:R-:W-:Y:S02]  /*34100*/  SEL R3, RZ, 0x1, P0 ;  /* 0x00000001ff037807 */ /* 0x000fe40000000000 */
[----:B------:R-:W-:Y:S02]  /*34110*/  SEL R5, R0, RZ, P0 ;  /* 0x000000ff00057207 */ /* 0x000fe40000000000 */
[----:B------:R-:W-:-:S03]  /*34120*/  LOP3.LUT R14, R14, R3, RZ, 0x3c, !PT ;  /* 0x000000030e0e7212 */ /* 0x000fc600078e3cff */
[----:B------:R-:W-:Y:S01]  /*34130*/  IMAD R3, R5, 0x8, R2 ;  /* 0x0000000805037824 */ /* 0x000fe200078e0202 */
[----:B------:R-:W-:-:S04]  /*34140*/  SHF.L.U32 R0, R14, 0x1f, RZ ;  /* 0x0000001f0e007819 */ /* 0x000fc800000006ff */
[----:B------:R-:W1:Y:S02]  /*34150*/  SYNCS.PHASECHK.TRANS64.TRYWAIT P0, [R3+URZ+0x34440], R0 ;  /* 0x03444000030075a7 */ /* 0x000e64000800017f */
[----:B-1----:R-:W-:Y:S05]  /*34160*/  @!P0 BRA `(.L_x_527) ;  /* 0x00000024002c8947 */ /* 0x002fea0003800000 */
.L_x_633:
[----:B------:R-:W-:Y:S05]  /*34170*/  @!P1 BRA `(.L_x_528) ;  /* 0x0000000000049947 */ /* 0x000fea0003800000 */
[----:B------:R-:W-:Y:S01]  /*34180*/  BPT.TRAP 0x1 ;  /* 0x000000040000795c */ /* 0x000fe20000300000 */
.L_x_528:
        /* <DEDUP_REMOVED lines=9> */
.L_x_634:
[----:B------:R-:W-:Y:S05]  /*34220*/  @!P1 BRA `(.L_x_530) ;  /* 0x0000000000049947 */ /* 0x000fea0003800000 */
[----:B------:R-:W-:Y:S01]  /*34230*/  BPT.TRAP 0x1 ;  /* 0x000000040000795c */ /* 0x000fe20000300000 */
.L_x_530:
        /* <DEDUP_REMOVED lines=9> */
.L_x_635:
[----:B------:R-:W-:Y:S05]  /*342d0*/  @!P1 BRA `(.L_x_532) ;  /* 0x0000000000049947 */ /* 0x000fea0003800000 */
[----:B------:R-:W-:Y:S01]  /*342e0*/  BPT.TRAP 0x1 ;  /* 0x000000040000795c */ /* 0x000fe20000300000 */
.L_x_532:
[----:B-1----:R-:W-:-:S04]  /*342f0*/  IADD3 R0, R5, 0x1, RZ ;  /* 0x0000000105007810 */ /* 0x002fc80007ffe0ff */
[----:B------:R-:W-:-:S04]  /*34300*/  ISETP.NE.AND P0, PT, R0, 0x8, PT ;  /* 0x000000080000780c */ /* 0x000fc80003f05270 */
[----:B------:R-:W-:Y:S02]  /*34310*/  SEL R3, RZ, 0x1, P0 ;  /* 0x00000001ff037807 */ /* 0x000fe40000000000 */
[----:B------:R-:W-:Y:S02]  /*34320*/  SEL R5, R0, RZ, P0 ;  /* 0x000000ff00057207 */ /* 0x000fe40000000000 */
[----:B----4-:R-:W-:Y:S02]  /*34330*/  LOP3.LUT R7, R14, R3, RZ, 0x3c, !PT ;  /* 0x000000030e077212 */ /* 0x010fe400078e3cff */
[----:B------:R-:W-:Y:S02]  /*34340*/  LEA R3, R5, R2, 0x3 ;  /* 0x0000000205037211 */ /* 0x000fe400078e18ff */
[----:B------:R-:W-:-:S04]  /*34350*/  SHF.L.U32 R0, R7, 0x1f, RZ ;  /* 0x0000001f07007819 */ /* 0x000fc800000006ff */
[----:B------:R-:W1:Y:S02]  /*34360*/  SYNCS.PHASECHK.TRANS64.TRYWAIT P0, [R3+URZ+0x34440], R0 ;  /* 0x03444000030075a7 */ /* 0x000e64000800017f */
[----:B-1----:R-:W-:Y:S05]  /*34370*/  @!P0 BRA `(.L_x_533) ;  /* 0x0000002000e48947 */ /* 0x002fea0003800000 */
.L_x_636:
[----:B------:R-:W-:Y:S05]  /*34380*/  @!P1 BRA `(.L_x_534) ;  /* 0x0000000000049947 */ /* 0x000fea0003800000 */
[----:B------:R-:W-:Y:S01]  /*34390*/  BPT.TRAP 0x1 ;  /* 0x000000040000795c */ /* 0x000fe20000300000 */
.L_x_534:
[----:B-1----:R-:W-:-:S04]  /*343a0*/  IADD3 R0, R5, 0x1, RZ ;  /* 0x0000000105007810 */ /* 0x002fc80007ffe0ff */
[----:B------:R-:W-:-:S04]  /*343b0*/  ISETP.NE.AND P0, PT, R0, 0x8, PT ;  /* 0x000000080000780c */ /* 0x000fc80003f05270 */
[----:B------:R-:W-:Y:S02]  /*343c0*/  SEL R4, RZ, 0x1, P0 ;  /* 0x00000001ff047807 */ /* 0x000fe40000000000 */
[----:B------:R-:W-:Y:S02]  /*343d0*/  SEL R3, R0, RZ, P0 ;  /* 0x000000ff00037207 */ /* 0x000fe40000000000 */
[----:B------:R-:W-:-:S03]  /*343e0*/  LOP3.LUT R0, R7, R4, RZ, 0x3c, !PT ;  /* 0x0000000407007212 */ /* 0x000fc600078e3cff */
[----:B------:R-:W-:Y:S01]  /*343f0*/  IMAD R3, R3, 0x8, R2 ;  /* 0x0000000803037824 */ /* 0x000fe200078e0202 */
[----:B------:R-:W-:-:S07]  /*34400*/  SHF.L.U32 R0, R0, 0x1f, RZ ;  /* 0x0000001f00007819 */ /* 0x000fce00000006ff */
.L_x_535:
[----:B-1----:R1:W2:Y:S02]  /*34410*/  SYNCS.PHASECHK.TRANS64.TRYWAIT P0, [R3+URZ+0x34440], R0 ;  /* 0x03444000030075a7 */ /* 0x0022a4000800017f */
[----:B--2---:R-:W-:Y:S05]  /*34420*/  @!P0 NANOSLEEP.SYNCS 0x989680 ;  /* 0x009896800000895d */ /* 0x004fea0003900000 */
[----:B------:R-:W2:Y:S02]  /*34430*/  @!P0 SYNCS.PHASECHK.TRANS64 P0, [R3+URZ+0x34440], R0 ;  /* 0x03444000030085a7 */ /* 0x000ea4000800007f */
[----:B--2---:R-:W-:Y:S05]  /*34440*/  @P0 EXIT ;  /* 0x000000000000094d */ /* 0x004fea0003800000 */
[----:B------:R-:W-:Y:S05]  /*34450*/  BRA `(.L_x_535) ;  /* 0xfffffffc00ec7947 */ /* 0x000fea000383ffff */
.L_x_25:
[----:B-1----:R-:W-:-:S04]  /*34460*/  MOV R12, UR11 ;  /* 0x0000000b000c7c02 */ /* 0x002fc80008000f00 */
[----:B------:R1:W2:Y:S03]  /*34470*/  SYNCS.PHASECHK.TRANS64.TRYWAIT P1, [R12+URZ+0x34400], R11 ;  /* 0x0344000b0c0075a7 */ /* 0x0002a6000802017f */
[----:B--2---:R-:W-:Y:S05]  /*34480*/  @!P1 NANOSLEEP.SYNCS 0x989680 ;  /* 0x009896800000995d */ /* 0x004fea0003900000 */
[----:B------:R-:W2:Y:S02]  /*34490*/  @!P1 SYNCS.PHASECHK.TRANS64 P1, [R12+URZ+0x34400], R11 ;  /* 0x0344000b0c0095a7 */ /* 0x000ea4000802007f */
[----:B--2---:R-:W-:Y:S05]  /*344a0*/  @!P1 BRA `(.L_x_25) ;  /* 0xfffffffc00ec9947 */ /* 0x004fea000383ffff */
[----:B------:R-:W-:Y:S05]  /*344b0*/  BRA `(.L_x_536) ;  /* 0xfffffcec00287947 */ /* 0x000fea000383ffff */
.L_x_37:
[----:B------:R-:W-:-:S06]  /*344c0*/  UIADD3 UR4, UR50, UR49, URZ ;  /* 0x0000003132047290 */ /* 0x000fcc000fffe03f */
[----:B-1----:R-:W-:-:S04]  /*344d0*/  MOV R0, UR4 ;  /* 0x0000000400007c02 */ /* 0x002fc80008000f00 */
[----:B------:R1:W2:Y:S03]  /*344e0*/  SYNCS.PHASECHK.TRANS64.TRYWAIT P0, [R0+URZ], R11 ;  /* 0x0000000b000075a7 */ /* 0x0002a6000800017f */
[----:B--2---:R-:W-:Y:S05]  /*344f0*/  @!P0 NANOSLEEP.SYNCS 0x989680 ;  /* 0x009896800000895d */ /* 0x004fea0003900000 */
[----:B------:R-:W2:Y:S02]  /*34500*/  @!P0 SYNCS.PHASECHK.TRANS64 P0, [R0+URZ], R11 ;  /* 0x0000000b000085a7 */ /* 0x000ea4000800007f */
[----:B--2---:R-:W-:Y:S05]  /*34510*/  @!P0 BRA `(.L_x_37) ;  /* 0xfffffffc00e88947 */ /* 0x004fea000383ffff */
[----:B------:R-:W-:Y:S05]  /*34520*/  BRA `(.L_x_537) ;  /* 0xfffffcf800507947 */ /* 0x000fea000383ffff */
.L_x_42:
[----:B---3--:R-:W-:-:S04]  /*34530*/  MOV R3, UR4 ;  /* 0x0000000400037c02 */ /* 0x008fc80008000f00 */
[----:B------:R3:W4:Y:S03]  /*34540*/  SYNCS.PHASECHK.TRANS64.TRYWAIT P0, [R3+URZ+0x34480], R0 ;  /* 0x03448000030075a7 */ /* 0x000726000800017f */
[----:B----4-:R-:W-:Y:S05]  /*34550*/  @!P0 NANOSLEEP.SYNCS 0x989680 ;  /* 0x009896800000895d */ /* 0x010fea0003900000 */
[----:B------:R-:W4:Y:S02]  /*34560*/  @!P0 SYNCS.PHASECHK.TRANS64 P0, [R3+URZ+0x34480], R0 ;  /* 0x03448000030085a7 */ /* 0x000f24000800007f */
[----:B----4-:R-:W-:Y:S05]  /*34570*/  @!P0 BRA `(.L_x_42) ;  /* 0xfffffffc00ec8947 */ /* 0x010fea000383ffff */
[----:B------:R-:W-:Y:S05]  /*34580*/  BRA `(.L_x_41) ;  /* 0xfffffd1400887947 */ /* 0x000fea000383ffff */
.L_x_47:
[----:B---3--:R-:W-:-:S04]  /*34590*/  IMAD.U32 R9, RZ, RZ, UR6 ;  /* 0x00000006ff097e24 */ /* 0x008fc8000f8e00ff */
[----:B------:R3:W4:Y:S03]  /*345a0*/  SYNCS.PHASECHK.TRANS64.TRYWAIT P0, [R9+URZ+0x34480], R4 ;  /* 0x03448004090075a7 */ /* 0x000726000800017f */
[----:B----4-:R-:W-:Y:S05]  /*345b0*/  @!P0 NANOSLEEP.SYNCS 0x989680 ;  /* 0x009896800000895d */ /* 0x010fea0003900000 */
[----:B------:R-:W4:Y:S02]  /*345c0*/  @!P0 SYNCS.PHASECHK.TRANS64 P0, [R9+URZ+0x34480], R4 ;  /* 0x03448004090085a7 */ /* 0x000f24000800007f */
[----:B----4-:R-:W-:Y:S05]  /*345d0*/  @!P0 BRA `(.L_x_47) ;  /* 0xfffffffc00ec8947 */ /* 0x010fea000383ffff */
[----:B------:R-:W-:Y:S05]  /*345e0*/  BRA `(.L_x_46) ;  /* 0xfffffdcc00d87947 */ /* 0x000fea000383ffff */
.L_x_53:
[----:B------:R-:W-:-:S06]  /*345f0*/  UIADD3 UR4, UR50, UR49, URZ ;  /* 0x0000003132047290 */ /* 0x000fcc000fffe03f */
[----:B-1----:R-:W-:-:S04]  /*34600*/  MOV R2, UR4 ;  /* 0x0000000400027c02 */ /* 0x002fc80008000f00 */
[----:B------:R1:W3:Y:S03]  /*34610*/  SYNCS.PHASECHK.TRANS64.TRYWAIT P0, [R2+URZ+0x10], R0 ;  /* 0x00001000020075a7 */ /* 0x0002e6000800017f */
[----:B---3--:R-:W-:Y:S05]  /*34620*/  @!P0 NANOSLEEP.SYNCS 0x989680 ;  /* 0x009896800000895d */ /* 0x008fea0003900000 */
[----:B------:R-:W3:Y:S02]  /*34630*/  @!P0 SYNCS.PHASECHK.TRANS64 P0, [R2+URZ+0x10], R0 ;  /* 0x00001000020085a7 */ /* 0x000ee4000800007f */
[----:B---3--:R-:W-:Y:S05]  /*34640*/  @!P0 BRA `(.L_x_53) ;  /* 0xfffffffc00e88947 */ /* 0x008fea000383ffff */
[----:B------:R-:W-:Y:S05]  /*34650*/  BRA `(.L_x_538) ;  /* 0xfffffeac009c7947 */ /* 0x000fea000383ffff */
.L_x_65:
[----:B------:R-:W-:-:S07]  /*34660*/  MOV R15, 0xffffffff ;  /* 0xffffffff000f7802 */ /* 0x000fce0000000f00 */
[----:B-123-5:R-:W-:Y:S05]  /*34670*/  WARPSYNC.COLLECTIVE R15, `(.L_x_539) ;  /* 0x000000000f0c7348 */ /* 0x02efea0003c00000 */
[----:B------:R-:W-:Y:S02]  /*34680*/  ELECT P6, UR62, PT ;  /* 0x00000000003e782f */ /* 0x000fe400038c0000 */
[----:B------:R-:W-:Y:S01]  /*34690*/  MOV R14, UR62 ;  /* 0x0000003e000e7c02 */ /* 0x000fe20008000f00 */
[----:B-123-5:R-:W-:Y:S10]  /*346a0*/  ENDCOLLECTIVE ;  /* 0x000000000000791b */ /* 0x02eff40003800000 */
.L_x_539:
[----:B------:R-:W-:Y:S05]  /*346b0*/  BRA `(.L_x_540) ;  /* 0xfffffeb400207947 */ /* 0x000fea000383ffff */
.L_x_67:
[----:B-1----:R-:W-:-:S04]  /*346c0*/  MOV R4, UR47 ;  /* 0x0000002f00047c02 */ /* 0x002fc80008000f00 */
[----:B------:R1:W3:Y:S03]  /*346d0*/  SYNCS.PHASECHK.TRANS64.TRYWAIT P2, [R4+URZ+0x344b0], R159 ;  /* 0x0344b09f040075a7 */ /* 0x0002e6000804017f */
[----:B---3--:R-:W-:Y:S05]  /*346e0*/  @!P2 NANOSLEEP.SYNCS 0x989680 ;  /* 0x009896800000a95d */ /* 0x008fea0003900000 */
[----:B------:R-:W3:Y:S02]  /*346f0*/  @!P2 SYNCS.PHASECHK.TRANS64 P2, [R4+URZ+0x344b0], R159 ;  /* 0x0344b09f0400a5a7 */ /* 0x000ee4000804007f */
[----:B---3--:R-:W-:Y:S05]  /*34700*/  @!P2 BRA `(.L_x_67) ;  /* 0xfffffffc00eca947 */ /* 0x008fea000383ffff */
[----:B------:R-:W-:Y:S05]  /*34710*/  BRA `(.L_x_541) ;  /* 0xfffffeb400307947 */ /* 0x000fea000383ffff */
.L_x_73:
[----:B-1----:R-:W-:-:S04]  /*34720*/  IMAD.U32 R12, RZ, RZ, UR47 ;  /* 0x0000002fff0c7e24 */ /* 0x002fc8000f8e00ff */
[----:B------:R1:W2:Y:S03]  /*34730*/  SYNCS.PHASECHK.TRANS64.TRYWAIT P3, [R12+URZ+0x344b8], R159 ;  /* 0x0344b89f0c0075a7 */ /* 0x0002a6000806017f */
[----:B--2---:R-:W-:Y:S05]  /*34740*/  @!P3 NANOSLEEP.SYNCS 0x989680 ;  /* 0x009896800000b95d */ /* 0x004fea0003900000 */
[----:B------:R-:W2:Y:S02]  /*34750*/  @!P3 SYNCS.PHASECHK.TRANS64 P3, [R12+URZ+0x344b8], R159 ;  /* 0x0344b89f0c00b5a7 */ /* 0x000ea4000806007f */
[----:B--2---:R-:W-:Y:S05]  /*34760*/  @!P3 BRA `(.L_x_73) ;  /* 0xfffffffc00ecb947 */ /* 0x004fea000383ffff */
[----:B------:R-:W-:Y:S05]  /*34770*/  BRA `(.L_x_542) ;  /* 0xfffffeb800d07947 */ /* 0x000fea000383ffff */
.L_x_78:
[----:B-1----:R-:W-:-:S04]  /*34780*/  MOV R12, UR47 ;  /* 0x0000002f000c7c02 */ /* 0x002fc80008000f00 */
[----:B------:R1:W2:Y:S03]  /*34790*/  SYNCS.PHASECHK.TRANS64.TRYWAIT P3, [R12+URZ+0x344c0], R159 ;  /* 0x0344c09f0c0075a7 */ /* 0x0002a6000806017f */
[----:B--2---:R-:W-:Y:S05]  /*347a0*/  @!P3 NANOSLEEP.SYNCS 0x989680 ;  /* 0x009896800000b95d */ /* 0x004fea0003900000 */
[----:B------:R-:W2:Y:S02]  /*347b0*/  @!P3 SYNCS.PHASECHK.TRANS64 P3, [R12+URZ+0x344c0], R159 ;  /* 0x0344c09f0c00b5a7 */ /* 0x000ea4000806007f */
[----:B--2---:R-:W-:Y:S05]  /*347c0*/  @!P3 BRA `(.L_x_78) ;  /* 0xfffffffc00ecb947 */ /* 0x004fea000383ffff */
[----:B------:R-:W-:Y:S05]  /*347d0*/  BRA `(.L_x_543) ;  /* 0xfffffec000587947 */ /* 0x000fea000383ffff */
.L_x_83:
[----:B-1----:R-:W-:-:S04]  /*347e0*/  MOV R12, UR47 ;  /* 0x0000002f000c7c02 */ /* 0x002fc80008000f00 */
[----:B------:R1:W2:Y:S03]  /*347f0*/  SYNCS.PHASECHK.TRANS64.TRYWAIT P3, [R12+URZ+0x344c8], R159 ;  /* 0x0344c89f0c0075a7 */ /* 0x0002a6000806017f */
[----:B--2---:R-:W-:Y:S05]  /*34800*/  @!P3 NANOSLEEP.SYNCS 0x989680 ;  /* 0x009896800000b95d */ /* 0x004fea0003900000 */
[----:B------:R-:W2:Y:S02]  /*34810*/  @!P3 SYNCS.PHASECHK.TRANS64 P3, [R12+URZ+0x344c8], R159 ;  /* 0x0344c89f0c00b5a7 */ /* 0x000ea4000806007f */
[----:B--2---:R-:W-:Y:S05]  /*34820*/  @!P3 BRA `(.L_x_83) ;  /* 0xfffffffc00ecb947 */ /* 0x004fea000383ffff */
[----:B------:R-:W-:Y:S05]  /*34830*/  BRA `(.L_x_544) ;  /* 0xfffffec400e07947 */ /* 0x000fea000383ffff */
.L_x_88:
[----:B-1----:R-:W-:-:S04]  /*34840*/  MOV R12, UR47 ;  /* 0x0000002f000c7c02 */ /* 0x002fc80008000f00 */
[----:B------:R1:W2:Y:S03]  /*34850*/  SYNCS.PHASECHK.TRANS64.TRYWAIT P3, [R12+URZ+0x344b0], R25 ;  /* 0x0344b0190c0075a7 */ /* 0x0002a6000806017f */
[----:B--2---:R-:W-:Y:S05]  /*34860*/  @!P3 NANOSLEEP.SYNCS 0x989680 ;  /* 0x009896800000b95d */ /* 0x004fea0003900000 */
[----:B------:R-:W2:Y:S02]  /*34870*/  @!P3 SYNCS.PHASECHK.TRANS64 P3, [R12+URZ+0x344b0], R25 ;  /* 0x0344b0190c00b5a7 */ /* 0x000ea4000806007f */
[----:B--2---:R-:W-:Y:S05]  /*34880*/  @!P3 BRA `(.L_x_88) ;  /* 0xfffffffc00ecb947 */ /* 0x004fea000383ffff */
[----:B------:R-:W-:Y:S05]  /*34890*/  BRA `(.L_x_545) ;  /* 0xfffffecc00307947 */ /* 0x000fea000383ffff */
.L_x_93:
[----:B-1----:R-:W-:-:S04]  /*348a0*/  IMAD.U32 R12, RZ, RZ, UR47 ;  /* 0x0000002fff0c7e24 */ /* 0x002fc8000f8e00ff */
[----:B------:R1:W2:Y:S03]  /*348b0*/  SYNCS.PHASECHK.TRANS64.TRYWAIT P3, [R12+URZ+0x344b8], R25 ;  /* 0x0344b8190c0075a7 */ /* 0x0002a6000806017f */
[----:B--2---:R-:W-:Y:S05]  /*348c0*/  @!P3 NANOSLEEP.SYNCS 0x989680 ;  /* 0x009896800000b95d */ /* 0x004fea0003900000 */
[----:B------:R-:W2:Y:S02]  /*348d0*/  @!P3 SYNCS.PHASECHK.TRANS64 P3, [R12+URZ+0x344b8], R25 ;  /* 0x0344b8190c00b5a7 */ /* 0x000ea4000806007f */
[----:B--2---:R-:W-:Y:S05]  /*348e0*/  @!P3 BRA `(.L_x_93) ;  /* 0xfffffffc00ecb947 */ /* 0x004fea000383ffff */
[----:B------:R-:W-:Y:S05]  /*348f0*/  BRA `(.L_x_546) ;  /* 0xfffffed000b87947 */ /* 0x000fea000383ffff */
.L_x_98:
[----:B-1----:R-:W-:-:S04]  /*34900*/  MOV R12, UR47 ;  /* 0x0000002f000c7c02 */ /* 0x002fc80008000f00 */
[----:B------:R1:W2:Y:S03]  /*34910*/  SYNCS.PHASECHK.TRANS64.TRYWAIT P3, [R12+URZ+0x344c0], R25 ;  /* 0x0344c0190c0075a7 */ /* 0x0002a6000806017f */
[----:B--2---:R-:W-:Y:S05]  /*34920*/  @!P3 NANOSLEEP.SYNCS 0x989680 ;  /* 0x009896800000b95d */ /* 0x004fea0003900000 */
[----:B------:R-:W2:Y:S02]  /*34930*/  @!P3 SYNCS.PHASECHK.TRANS64 P3, [R12+URZ+0x344c0], R25 ;  /* 0x0344c0190c00b5a7 */ /* 0x000ea4000806007f */
[----:B--2---:R-:W-:Y:S05]  /*34940*/  @!P3 BRA `(.L_x_98) ;  /* 0xfffffffc00ecb947 */ /* 0x004fea000383ffff */
[----:B------:R-:W-:Y:S05]  /*34950*/  BRA `(.L_x_547) ;  /* 0xfffffed800387947 */ /* 0x000fea000383ffff */
.L_x_103:
[----:B-1----:R-:W-:-:S04]  /*34960*/  MOV R12, UR47 ;  /* 0x0000002f000c7c02 */ /* 0x002fc80008000f00 */
[----:B------:R1:W2:Y:S03]  /*34970*/  SYNCS.PHASECHK.TRANS64.TRYWAIT P3, [R12+URZ+0x344c8], R25 ;  /* 0x0344c8190c0075a7 */ /* 0x0002a6000806017f */
[----:B--2---:R-:W-:Y:S05]  /*34980*/  @!P3 NANOSLEEP.SYNCS 0x989680 ;  /* 0x009896800000b95d */ /* 0x004fea0003900000 */
[----:B------:R-:W2:Y:S02]  /*34990*/  @!P3 SYNCS.PHASECHK.TRANS64 P3, [R12+URZ+0x344c8], R25 ;  /* 0x0344c8190c00b5a7 */ /* 0x000ea4000806007f */
[----:B--2---:R-:W-:Y:S05]  /*349a0*/  @!P3 BRA `(.L_x_103) ;  /* 0xfffffffc00ecb947 */ /* 0x004fea000383ffff */
[----:B------:R-:W-:Y:S05]  /*349b0*/  BRA `(.L_x_548) ;  /* 0xfffffedc00b87947 */ /* 0x000fea000383ffff */
.L_x_108:
[----:B-1----:R-:W-:-:S04]  /*349c0*/  MOV R12, UR47 ;  /* 0x0000002f000c7c02 */ /* 0x002fc80008000f00 */
[----:B------:R1:W2:Y:S03]  /*349d0*/  SYNCS.PHASECHK.TRANS64.TRYWAIT P3, [R12+URZ+0x344b0], R159 ;  /* 0x0344b09f0c0075a7 */ /* 0x0002a6000806017f */
[----:B--2---:R-:W-:Y:S05]  /*349e0*/  @!P3 NANOSLEEP.SYNCS 0x989680 ;  /* 0x009896800000b95d */ /* 0x004fea0003900000 */
[----:B------:R-:W2:Y:S02]  /*349f0*/  @!P3 SYNCS.PHASECHK.TRANS64 P3, [R12+URZ+0x344b0], R159 ;  /* 0x0344b09f0c00b5a7 */ /* 0x000ea4000806007f */
[----:B--2---:R-:W-:Y:S05]  /*34a00*/  @!P3 BRA `(.L_x_108) ;  /* 0xfffffffc00ecb947 */ /* 0x004fea000383ffff */
[----:B------:R-:W-:Y:S05]  /*34a10*/  BRA `(.L_x_549) ;  /* 0xfffffee000f87947 */ /* 0x000fea000383ffff */
.L_x_113:
[----:B-1----:R-:W-:-:S04]  /*34a20*/  IMAD.U32 R12, RZ, RZ, UR47 ;  /* 0x0000002fff0c7e24 */ /* 0x002fc8000f8e00ff */
[----:B------:R1:W2:Y:S03]  /*34a30*/  SYNCS.PHASECHK.TRANS64.TRYWAIT P3, [R12+URZ+0x344b8], R159 ;  /* 0x0344b89f0c0075a7 */ /* 0x0002a6000806017f */
[----:B--2---:R-:W-:Y:S05]  /*34a40*/  @!P3 NANOSLEEP.SYNCS 0x989680 ;  /* 0x009896800000b95d */ /* 0x004fea0003900000 */
[----:B------:R-:W2:Y:S02]  /*34a50*/  @!P3 SYNCS.PHASECHK.TRANS64 P3, [R12+URZ+0x344b8], R159 ;  /* 0x0344b89f0c00b5a7 */ /* 0x000ea4000806007f */
[----:B--2---:R-:W-:Y:S05]  /*34a60*/  @!P3 BRA `(.L_x_113) ;  /* 0xfffffffc00ecb947 */ /* 0x004fea000383ffff */
[----:B------:R-:W-:Y:S05]  /*34a70*/  BRA `(.L_x_550) ;  /* 0xfffffee800787947 */ /* 0x000fea000383ffff */
.L_x_118:
[----:B-1----:R-:W-:-:S04]  /*34a80*/  MOV R12, UR47 ;  /* 0x0000002f000c7c02 */ /* 0x002fc80008000f00 */
[----:B------:R1:W2:Y:S03]  /*34a90*/  SYNCS.PHASECHK.TRANS64.TRYWAIT P3, [R12+URZ+0x344c0], R159 ;  /* 0x0344c09f0c0075a7 */ /* 0x0002a6000806017f */
[----:B--2---:R-:W-:Y:S05]  /*34aa0*/  @!P3 NANOSLEEP.SYNCS 0x989680 ;  /* 0x009896800000b95d */ /* 0x004fea0003900000 */
[----:B------:R-:W2:Y:S02]  /*34ab0*/  @!P3 SYNCS.PHASECHK.TRANS64 P3, [R12+URZ+0x344c0], R159 ;  /* 0x0344c09f0c00b5a7 */ /* 0x000ea4000806007f */
[----:B--2---:R-:W-:Y:S05]  /*34ac0*/  @!P3 BRA `(.L_x_118) ;  /* 0xfffffffc00ecb947 */ /* 0x004fea000383ffff */
[----:B------:R-:W-:Y:S05]  /*34ad0*/  BRA `(.L_x_551) ;  /* 0xfffffeec00f87947 */ /* 0x000fea000383ffff */
.L_x_123:
[----:B-1----:R-:W-:-:S04]  /*34ae0*/  MOV R12, UR47 ;  /* 0x0000002f000c7c02 */ /* 0x002fc80008000f00 */
[----:B------:R1:W2:Y:S03]  /*34af0*/  SYNCS.PHASECHK.TRANS64.TRYWAIT P3, [R12+URZ+0x344c8], R159 ;  /* 0x0344c89f0c0075a7 */ /* 0x0002a6000806017f */
[----:B--2---:R-:W-:Y:S05]  /*34b00*/  @!P3 NANOSLEEP.SYNCS 0x989680 ;  /* 0x009896800000b95d */ /* 0x004fea0003900000 */
[----:B------:R-:W2:Y:S02]  /*34b10*/  @!P3 SYNCS.PHASECHK.TRANS64 P3, [R12+URZ+0x344c8], R159 ;  /* 0x0344c89f0c00b5a7 */ /* 0x000ea4000806007f */
[----:B--2---:R-:W-:Y:S05]  /*34b20*/  @!P3 BRA `(.L_x_123) ;  /* 0xfffffffc00ecb947 */ /* 0x004fea000383ffff */
[----:B------:R-:W-:Y:S05]  /*34b30*/  BRA `(.L_x_552) ;  /* 0xfffffef400787947 */ /* 0x000fea000383ffff */
.L_x_128:
[----:B-1----:R-:W-:-:S04]  /*34b40*/  MOV R12, UR47 ;  /* 0x0000002f000c7c02 */ /* 0x002fc80008000f00 */
[----:B------:R1:W2:Y:S03]  /*34b50*/  SYNCS.PHASECHK.TRANS64.TRYWAIT P3, [R12+URZ+0x344b0], R25 ;  /* 0x0344b0190c0075a7 */ /* 0x0002a6000806017f */
[----:B--2---:R-:W-:Y:S05]  /*34b60*/  @!P3 NANOSLEEP.SYNCS 0x989680 ;  /* 0x009896800000b95d */ /* 0x004fea0003900000 */
[----:B------:R-:W2:Y:S02]  /*34b70*/  @!P3 SYNCS.PHASECHK.TRANS64 P3, [R12+URZ+0x344b0], R25 ;  /* 0x0344b0190c00b5a7 */ /* 0x000ea4000806007f */
[----:B--2---:R-:W-:Y:S05]  /*34b80*/  @!P3 BRA `(.L_x_128) ;  /* 0xfffffffc00ecb947 */ /* 0x004fea000383ffff */
[----:B------:R-:W-:Y:S05]  /*34b90*/  BRA `(.L_x_553) ;  /* 0xfffffef800b87947 */ /* 0x000fea000383ffff */
.L_x_133:
[----:B-1----:R-:W-:-:S04]  /*34ba0*/  IMAD.U32 R12, RZ, RZ, UR47 ;  /* 0x0000002fff0c7e24 */ /* 0x002fc8000f8e00ff */
[----:B------:R1:W2:Y:S03]  /*34bb0*/  SYNCS.PHASECHK.TRANS64.TRYWAIT P3, [R12+URZ+0x344b8], R25 ;  /* 0x0344b8190c0075a7 */ /* 0x0002a6000806017f */
[----:B--2---:R-:W-:Y:S05]  /*34bc0*/  @!P3 NANOSLEEP.SYNCS 0x989680 ;  /* 0x009896800000b95d */ /* 0x004fea0003900000 */
[----:B------:R-:W2:Y:S02]  /*34bd0*/  @!P3 SYNCS.PHASECHK.TRANS64 P3, [R12+URZ+0x344b8], R25 ;  /* 0x0344b8190c00b5a7 */ /* 0x000ea4000806007f */
[----:B--2---:R-:W-:Y:S05]  /*34be0*/  @!P3 BRA `(.L_x_133) ;  /* 0xfffffffc00ecb947 */ /* 0x004fea000383ffff */
[----:B------:R-:W-:Y:S05]  /*34bf0*/  BRA `(.L_x_554) ;  /* 0xffffff0000387947 */ /* 0x000fea000383ffff */
.L_x_138:
[----:B-1----:R-:W-:-:S04]  /*34c00*/  MOV R12, UR47 ;  /* 0x0000002f000c7c02 */ /* 0x002fc80008000f00 */
[----:B------:R1:W2:Y:S03]  /*34c10*/  SYNCS.PHASECHK.TRANS64.TRYWAIT P3, [R12+URZ+0x344c0], R25 ;  /* 0x0344c0190c0075a7 */ /* 0x0002a6000806017f */
[----:B--2---:R-:W-:Y:S05]  /*34c20*/  @!P3 NANOSLEEP.SYNCS 0x989680 ;  /* 0x009896800000b95d */ /* 0x004fea0003900000 */
[----:B------:R-:W2:Y:S02]  /*34c30*/  @!P3 SYNCS.PHASECHK.TRANS64 P3, [R12+URZ+0x344c0], R25 ;  /* 0x0344c0190c00b5a7 */ /* 0x000ea4000806007f */
[----:B--2---:R-:W-:Y:S05]  /*34c40*/  @!P3 BRA `(.L_x_138) ;  /* 0xfffffffc00ecb947 */ /* 0x004fea000383ffff */
[----:B------:R-:W-:Y:S05]  /*34c50*/  BRA `(.L_x_555) ;  /* 0xffffff0400b87947 */ /* 0x000fea000383ffff */
.L_x_143:
[----:B-1----:R-:W-:-:S04]  /*34c60*/  MOV R12, UR47 ;  /* 0x0000002f000c7c02 */ /* 0x002fc80008000f00 */
[----:B------:R1:W2:Y:S03]  /*34c70*/  SYNCS.PHASECHK.TRANS64.TRYWAIT P3, [R12+URZ+0x344c8], R25 ;  /* 0x0344c8190c0075a7 */ /* 0x0002a6000806017f */
[----:B--2---:R-:W-:Y:S05]  /*34c80*/  @!P3 NANOSLEEP.SYNCS 0x989680 ;  /* 0x009896800000b95d */ /* 0x004fea0003900000 */
[----:B------:R-:W2:Y:S02]  /*34c90*/  @!P3 SYNCS.PHASECHK.TRANS64 P3, [R12+URZ+0x344c8], R25 ;  /* 0x0344c8190c00b5a7 */ /* 0x000ea4000806007f */
[----:B--2---:R-:W-:Y:S05]  /*34ca0*/  @!P3 BRA `(.L_x_143) ;  /* 0xfffffffc00ecb947 */ /* 0x004fea000383ffff */
[----:B------:R-:W-:Y:S05]  /*34cb0*/  BRA `(.L_x_556) ;  /* 0xffffff0c00387947 */ /* 0x000fea000383ffff */
.L_x_148:
[----:B-1----:R-:W-:-:S04]  /*34cc0*/  MOV R12, UR47 ;  /* 0x0000002f000c7c02 */ /* 0x002fc80008000f00 */
[----:B------:R1:W2:Y:S03]  /*34cd0*/  SYNCS.PHASECHK.TRANS64.TRYWAIT P3, [R12+URZ+0x344b0], R159 ;  /* 0x0344b09f0c0075a7 */ /* 0x0002a6000806017f */
[----:B--2---:R-:W-:Y:S05]  /*34ce0*/  @!P3 NANOSLEEP.SYNCS 0x989680 ;  /* 0x009896800000b95d */ /* 0x004fea0003900000 */
[----:B------:R-:W2:Y:S02]  /*34cf0*/  @!P3 SYNCS.PHASECHK.TRANS64 P3, [R12+URZ+0x344b0], R159 ;  /* 0x0344b09f0c00b5a7 */ /* 0x000ea4000806007f */
[----:B--2---:R-:W-:Y:S05]  /*34d00*/  @!P3 BRA `(.L_x_148) ;  /* 0xfffffffc00ecb947 */ /* 0x004fea000383ffff */
[----:B------:R-:W-:Y:S05]  /*34d10*/  BRA `(.L_x_557) ;  /* 0xffffff1000787947 */ /* 0x000fea000383ffff */
.L_x_153:
[----:B-1----:R-:W-:-:S04]  /*34d20*/  IMAD.U32 R12, RZ, RZ, UR47 ;  /* 0x0000002fff0c7e24 */ /* 0x002fc8000f8e00ff */
[----:B------:R1:W2:Y:S03]  /*34d30*/  SYNCS.PHASECHK.TRANS64.TRYWAIT P3, [R12+URZ+0x344b8], R159 ;  /* 0x0344b89f0c0075a7 */ /* 0x0002a6000806017f */
[----:B--2---:R-:W-:Y:S05]  /*34d40*/  @!P3 NANOSLEEP.SYNCS 0x989680 ;  /* 0x009896800000b95d */ /* 0x004fea0003900000 */
[----:B------:R-:W2:Y:S02]  /*34d50*/  @!P3 SYNCS.PHASECHK.TRANS64 P3, [R12+URZ+0x344b8], R159 ;  /* 0x0344b89f0c00b5a7 */ /* 0x000ea4000806007f */
[----:B--2---:R-:W-:Y:S05]  /*34d60*/  @!P3 BRA `(.L_x_153) ;  /* 0xfffffffc00ecb947 */ /* 0x004fea000383ffff */
[----:B------:R-:W-:Y:S05]  /*34d70*/  BRA `(.L_x_558) ;  /* 0xffffff1400f87947 */ /* 0x000fea000383ffff */
.L_x_158:
[----:B-1----:R-:W-:-:S04]  /*34d80*/  MOV R12, UR47 ;  /* 0x0000002f000c7c02 */ /* 0x002fc80008000f00 */
[----:B------:R1:W2:Y:S03]  /*34d90*/  SYNCS.PHASECHK.TRANS64.TRYWAIT P3, [R12+URZ+0x344c0], R159 ;  /* 0x0344c09f0c0075a7 */ /* 0x0002a6000806017f */
[----:B--2---:R-:W-:Y:S05]  /*34da0*/  @!P3 NANOSLEEP.SYNCS 0x989680 ;  /* 0x009896800000b95d */ /* 0x004fea0003900000 */
[----:B------:R-:W2:Y:S02]  /*34db0*/  @!P3 SYNCS.PHASECHK.TRANS64 P3, [R12+URZ+0x344c0], R159 ;  /* 0x0344c09f0c00b5a7 */ /* 0x000ea4000806007f */
[----:B--2---:R-:W-:Y:S05]  /*34dc0*/  @!P3 BRA `(.L_x_158) ;  /* 0xfffffffc00ecb947 */ /* 0x004fea000383ffff */
[----:B------:R-:W-:Y:S05]  /*34dd0*/  BRA `(.L_x_559) ;  /* 0xffffff1c00787947 */ /* 0x000fea000383ffff */
.L_x_163:
[----:B-1----:R-:W-:-:S04]  /*34de0*/  MOV R12, UR47 ;  /* 0x0000002f000c7c02 */ /* 0x002fc80008000f00 */
[----:B------:R1:W2:Y:S03]  /*34df0*/  SYNCS.PHASECHK.TRANS64.TRYWAIT P3, [R12+URZ+0x344c8], R159 ;  /* 0x0344c89f0c0075a7 */ /* 0x0002a6000806017f */
[----:B--2---:R-:W-:Y:S05]  /*34e00*/  @!P3 NANOSLEEP.SYNCS 0x989680 ;  /* 0x009896800000b95d */ /* 0x004fea0003900000 */
[----:B------:R-:W2:Y:S02]  /*34e10*/  @!P3 SYNCS.PHASECHK.TRANS64 P3, [R12+URZ+0x344c8], R159 ;  /* 0x0344c89f0c00b5a7 */ /* 0x000ea4000806007f */
[----:B--2---:R-:W-:Y:S05]  /*34e20*/  @!P3 BRA `(.L_x_163) ;  /* 0xfffffffc00ecb947 */ /* 0x004fea000383ffff */
[----:B------:R-:W-:Y:S05]  /*34e30*/  BRA `(.L_x_560) ;  /* 0xffffff2000f87947 */ /* 0x000fea000383ffff */
.L_x_168:
[----:B-1----:R-:W-:-:S04]  /*34e40*/  MOV R12, UR47 ;  /* 0x0000002f000c7c02 */ /* 0x002fc80008000f00 */
[----:B------:R1:W2:Y:S03]  /*34e50*/  SYNCS.PHASECHK.TRANS64.TRYWAIT P3, [R12+URZ+0x344b0], R25 ;  /* 0x0344b0190c0075a7 */ /* 0x0002a6000806017f */
[----:B--2---:R-:W-:Y:S05]  /*34e60*/  @!P3 NANOSLEEP.SYNCS 0x989680 ;  /* 0x009896800000b95d */ /* 0x004fea0003900000 */
[----:B------:R-:W2:Y:S02]  /*34e70*/  @!P3 SYNCS.PHASECHK.TRANS64 P3, [R12+URZ+0x344b0], R25 ;  /* 0x0344b0190c00b5a7 */ /* 0x000ea4000806007f */
[----:B--2---:R-:W-:Y:S05]  /*34e80*/  @!P3 BRA `(.L_x_168) ;  /* 0xfffffffc00ecb947 */ /* 0x004fea000383ffff */
[----:B------:R-:W-:Y:S05]  /*34e90*/  BRA `(.L_x_561) ;  /* 0xffffff2800387947 */ /* 0x000fea000383ffff */
.L_x_173:
[----:B-1----:R-:W-:-:S04]  /*34ea0*/  IMAD.U32 R12, RZ, RZ, UR47 ;  /* 0x0000002fff0c7e24 */ /* 0x002fc8000f8e00ff */
[----:B------:R1:W2:Y:S03]  /*34eb0*/  SYNCS.PHASECHK.TRANS64.TRYWAIT P3, [R12+URZ+0x344b8], R25 ;  /* 0x0344b8190c0075a7 */ /* 0x0002a6000806017f */
[----:B--2---:R-:W-:Y:S05]  /*34ec0*/  @!P3 NANOSLEEP.SYNCS 0x989680 ;  /* 0x009896800000b95d */ /* 0x004fea0003900000 */
[----:B------:R-:W2:Y:S02]  /*34ed0*/  @!P3 SYNCS.PHASECHK.TRANS64 P3, [R12+URZ+0x344b8], R25 ;  /* 0x0344b8190c00b5a7 */ /* 0x000ea4000806007f */
[----:B--2---:R-:W-:Y:S05]  /*34ee0*/  @!P3 BRA `(.L_x_173) ;  /* 0xfffffffc00ecb947 */ /* 0x004fea000383ffff */
[----:B------:R-:W-:Y:S05]  /*34ef0*/  BRA `(.L_x_562) ;  /* 0xffffff2c00b87947 */ /* 0x000fea000383ffff */
.L_x_178:
[----:B-1----:R-:W-:-:S04]  /*34f00*/  MOV R12, UR47 ;  /* 0x0000002f000c7c02 */ /* 0x002fc80008000f00 */
[----:B------:R1:W2:Y:S03]  /*34f10*/  SYNCS.PHASECHK.TRANS64.TRYWAIT P3, [R12+URZ+0x344c0], R25 ;  /* 0x0344c0190c0075a7 */ /* 0x0002a6000806017f */
[----:B--2---:R-:W-:Y:S05]  /*34f20*/  @!P3 NANOSLEEP.SYNCS 0x989680 ;  /* 0x009896800000b95d */ /* 0x004fea0003900000 */
[----:B------:R-:W2:Y:S02]  /*34f30*/  @!P3 SYNCS.PHASECHK.TRANS64 P3, [R12+URZ+0x344c0], R25 ;  /* 0x0344c0190c00b5a7 */ /* 0x000ea4000806007f */
[----:B--2---:R-:W-:Y:S05]  /*34f40*/  @!P3 BRA `(.L_x_178) ;  /* 0xfffffffc00ecb947 */ /* 0x004fea000383ffff */
[----:B------:R-:W-:Y:S05]  /*34f50*/  BRA `(.L_x_563) ;  /* 0xffffff3400387947 */ /* 0x000fea000383ffff */
.L_x_183:
[----:B-1----:R-:W-:-:S04]  /*34f60*/  MOV R12, UR47 ;  /* 0x0000002f000c7c02 */ /* 0x002fc80008000f00 */
[----:B------:R1:W2:Y:S03]  /*34f70*/  SYNCS.PHASECHK.TRANS64.TRYWAIT P3, [R12+URZ+0x344c8], R25 ;  /* 0x0344c8190c0075a7 */ /* 0x0002a6000806017f */
[----:B--2---:R-:W-:Y:S05]  /*34f80*/  @!P3 NANOSLEEP.SYNCS 0x989680 ;  /* 0x009896800000b95d */ /* 0x004fea0003900000 */
[----:B------:R-:W2:Y:S02]  /*34f90*/  @!P3 SYNCS.PHASECHK.TRANS64 P3, [R12+URZ+0x344c8], R25 ;  /* 0x0344c8190c00b5a7 */ /* 0x000ea4000806007f */
[----:B--2---:R-:W-:Y:S05]  /*34fa0*/  @!P3 BRA `(.L_x_183) ;  /* 0xfffffffc00ecb947 */ /* 0x004fea000383ffff */
[----:B------:R-:W-:Y:S05]  /*34fb0*/  BRA `(.L_x_564) ;  /* 0xffffff3800b87947 */ /* 0x000fea000383ffff */
.L_x_188:
[----:B-1----:R-:W-:-:S04]  /*34fc0*/  MOV R12, UR47 ;  /* 0x0000002f000c7c02 */ /* 0x002fc80008000f00 */
[----:B------:R1:W2:Y:S03]  /*34fd0*/  SYNCS.PHASECHK.TRANS64.TRYWAIT P3, [R12+URZ+0x344b0], R159 ;  /* 0x0344b09f0c0075a7 */ /* 0x0002a6000806017f */
[----:B--2---:R-:W-:Y:S05]  /*34fe0*/  @!P3 NANOSLEEP.SYNCS 0x989680 ;  /* 0x009896800000b95d */ /* 0x004fea0003900000 */
[----:B------:R-:W2:Y:S02]  /*34ff0*/  @!P3 SYNCS.PHASECHK.TRANS64 P3, [R12+URZ+0x344b0], R159 ;  /* 0x0344b09f0c00b5a7 */ /* 0x000ea4000806007f */
[----:B--2---:R-:W-:Y:S05]  /*35000*/  @!P3 BRA `(.L_x_188) ;  /* 0xfffffffc00ecb947 */ /* 0x004fea000383ffff */
[----:B------:R-:W-:Y:S05]  /*35010*/  BRA `(.L_x_565) ;  /* 0xffffff3c00f87947 */ /* 0x000fea000383ffff */
.L_x_193:
[----:B-1----:R-:W-:-:S04]  /*35020*/  IMAD.U32 R12, RZ, RZ, UR47 ;  /* 0x0000002fff0c7e24 */ /* 0x002fc8000f8e00ff */
[----:B------:R1:W2:Y:S03]  /*35030*/  SYNCS.PHASECHK.TRANS64.TRYWAIT P3, [R12+URZ+0x344b8], R159 ;  /* 0x0344b89f0c0075a7 */ /* 0x0002a6000806017f */
[----:B--2---:R-:W-:Y:S05]  /*35040*/  @!P3 NANOSLEEP.SYNCS 0x989680 ;  /* 0x009896800000b95d */ /* 0x004fea0003900000 */
[----:B------:R-:W2:Y:S02]  /*35050*/  @!P3 SYNCS.PHASECHK.TRANS64 P3, [R12+URZ+0x344b8], R159 ;  /* 0x0344b89f0c00b5a7 */ /* 0x000ea4000806007f */
[----:B--2---:R-:W-:Y:S05]  /*35060*/  @!P3 BRA `(.L_x_193) ;  /* 0xfffffffc00ecb947 */ /* 0x004fea000383ffff */
[----:B------:R-:W-:Y:S05]  /*35070*/  BRA `(.L_x_566) ;  /* 0xffffff4400787947 */ /* 0x000fea000383ffff */
.L_x_198:
[----:B-1----:R-:W-:-:S04]  /*35080*/  MOV R12, UR47 ;  /* 0x0000002f000c7c02 */ /* 0x002fc80008000f00 */
[----:B------:R1:W2:Y:S03]  /*35090*/  SYNCS.PHASECHK.TRANS64.TRYWAIT P3, [R12+URZ+0x344c0], R159 ;  /* 0x0344c09f0c0075a7 */ /* 0x0002a6000806017f */
[----:B--2---:R-:W-:Y:S05]  /*350a0*/  @!P3 NANOSLEEP.SYNCS 0x989680 ;  /* 0x009896800000b95d */ /* 0x004fea0003900000 */
[----:B------:R-:W2:Y:S02]  /*350b0*/  @!P3 SYNCS.PHASECHK.TRANS64 P3, [R12+URZ+0x344c0], R159 ;  /* 0x0344c09f0c00b5a7 */ /* 0x000ea4000806007f */
[----:B--2---:R-:W-:Y:S05]  /*350c0*/  @!P3 BRA `(.L_x_198) ;  /* 0xfffffffc00ecb947 */ /* 0x004fea000383ffff */
[----:B------:R-:W-:Y:S05]  /*350d0*/  BRA `(.L_x_567) ;  /* 0xffffff4800f87947 */ /* 0x000fea000383ffff */
.L_x_203:
[----:B-1----:R-:W-:-:S04]  /*350e0*/  MOV R12, UR47 ;  /* 0x0000002f000c7c02 */ /* 0x002fc80008000f00 */
[----:B------:R1:W2:Y:S03]  /*350f0*/  SYNCS.PHASECHK.TRANS64.TRYWAIT P3, [R12+URZ+0x344c8], R159 ;  /* 0x0344c89f0c0075a7 */ /* 0x0002a6000806017f */
[----:B--2---:R-:W-:Y:S05]  /*35100*/  @!P3 NANOSLEEP.SYNCS 0x989680 ;  /* 0x009896800000b95d */ /* 0x004fea0003900000 */
[----:B------:R-:W2:Y:S02]  /*35110*/  @!P3 SYNCS.PHASECHK.TRANS64 P3, [R12+URZ+0x344c8], R159 ;  /* 0x0344c89f0c00b5a7 */ /* 0x000ea4000806007f */
[----:B--2---:R-:W-:Y:S05]  /*35120*/  @!P3 BRA `(.L_x_203) ;  /* 0xfffffffc00ecb947 */ /* 0x004fea000383ffff */
[----:B------:R-:W-:Y:S05]  /*35130*/  BRA `(.L_x_568) ;  /* 0xffffff5000787947 */ /* 0x000fea000383ffff */
.L_x_208:
[----:B-1----:R-:W-:-:S04]  /*35140*/  MOV R12, UR47 ;  /* 0x0000002f000c7c02 */ /* 0x002fc80008000f00 */
[----:B------:R1:W2:Y:S03]  /*35150*/  SYNCS.PHASECHK.TRANS64.TRYWAIT P3, [R12+URZ+0x344b0], R25 ;  /* 0x0344b0190c0075a7 */ /* 0x0002a6000806017f */
[----:B--2---:R-:W-:Y:S05]  /*35160*/  @!P3 NANOSLEEP.SYNCS 0x989680 ;  /* 0x009896800000b95d */ /* 0x004fea0003900000 */
[----:B------:R-:W2:Y:S02]  /*35170*/  @!P3 SYNCS.PHASECHK.TRANS64 P3, [R12+URZ+0x344b0], R25 ;  /* 0x0344b0190c00b5a7 */ /* 0x000ea4000806007f */
[----:B--2---:R-:W-:Y:S05]  /*35180*/  @!P3 BRA `(.L_x_208) ;  /* 0xfffffffc00ecb947 */ /* 0x004fea000383ffff */
[----:B------:R-:W-:Y:S05]  /*35190*/  BRA `(.L_x_569) ;  /* 0xffffff5400b87947 */ /* 0x000fea000383ffff */
.L_x_213:
[----:B-1----:R-:W-:-:S04]  /*351a0*/  IMAD.U32 R12, RZ, RZ, UR47 ;  /* 0x0000002fff0c7e24 */ /* 0x002fc8000f8e00ff */
[----:B------:R1:W2:Y:S03]  /*351b0*/  SYNCS.PHASECHK.TRANS64.TRYWAIT P3, [R12+URZ+0x344b8], R25 ;  /* 0x0344b8190c0075a7 */ /* 0x0002a6000806017f */
[----:B--2---:R-:W-:Y:S05]  /*351c0*/  @!P3 NANOSLEEP.SYNCS 0x989680 ;  /* 0x009896800000b95d */ /* 0x004fea0003900000 */
[----:B------:R-:W2:Y:S02]  /*351d0*/  @!P3 SYNCS.PHASECHK.TRANS64 P3, [R12+URZ+0x344b8], R25 ;  /* 0x0344b8190c00b5a7 */ /* 0x000ea4000806007f */
[----:B--2---:R-:W-:Y:S05]  /*351e0*/  @!P3 BRA `(.L_x_213) ;  /* 0xfffffffc00ecb947 */ /* 0x004fea000383ffff */
[----:B------:R-:W-:Y:S05]  /*351f0*/  BRA `(.L_x_570) ;  /* 0xffffff5c00387947 */ /* 0x000fea000383ffff */
.L_x_218:
[----:B-1----:R-:W-:-:S04]  /*35200*/  MOV R12, UR47 ;  /* 0x0000002f000c7c02 */ /* 0x002fc80008000f00 */
[----:B------:R1:W2:Y:S03]  /*35210*/  SYNCS.PHASECHK.TRANS64.TRYWAIT P3, [R12+URZ+0x344c0], R25 ;  /* 0x0344c0190c0075a7 */ /* 0x0002a6000806017f */
[----:B--2---:R-:W-:Y:S05]  /*35220*/  @!P3 NANOSLEEP.SYNCS 0x989680 ;  /* 0x009896800000b95d */ /* 0x004fea0003900000 */
[----:B------:R-:W2:Y:S02]  /*35230*/  @!P3 SYNCS.PHASECHK.TRANS64 P3, [R12+URZ+0x344c0], R25 ;  /* 0x0344c0190c00b5a7 */ /* 0x000ea4000806007f */
[----:B--2---:R-:W-:Y:S05]  /*35240*/  @!P3 BRA `(.L_x_218) ;  /* 0xfffffffc00ecb947 */ /* 0x004fea000383ffff */
[----:B------:R-:W-:Y:S05]  /*35250*/  BRA `(.L_x_571) ;  /* 0xffffff6000b87947 */ /* 0x000fea000383ffff */
.L_x_223:
[----:B-1----:R-:W-:-:S04]  /*35260*/  MOV R12, UR47 ;  /* 0x0000002f000c7c02 */ /* 0x002fc80008000f00 */
[----:B------:R1:W2:Y:S03]  /*35270*/  SYNCS.PHASECHK.TRANS64.TRYWAIT P3, [R12+URZ+0x344c8], R25 ;  /* 0x0344c8190c0075a7 */ /* 0x0002a6000806017f */
[----:B--2---:R-:W-:Y:S05]  /*35280*/  @!P3 NANOSLEEP.SYNCS 0x989680 ;  /* 0x009896800000b95d */ /* 0x004fea0003900000 */
[----:B------:R-:W2:Y:S02]  /*35290*/  @!P3 SYNCS.PHASECHK.TRANS64 P3, [R12+URZ+0x344c8], R25 ;  /* 0x0344c8190c00b5a7 */ /* 0x000ea4000806007f */
[----:B--2---:R-:W-:Y:S05]  /*352a0*/  @!P3 BRA `(.L_x_223) ;  /* 0xfffffffc00ecb947 */ /* 0x004fea000383ffff */
[----:B------:R-:W-:Y:S05]  /*352b0*/  BRA `(.L_x_572) ;  /* 0xffffff6800387947 */ /* 0x000fea000383ffff */
.L_x_228:
[----:B-1----:R-:W-:-:S04]  /*352c0*/  MOV R3, UR4 ;  /* 0x0000000400037c02 */ /* 0x002fc80008000f00 */
[----:B------:R1:W2:Y:S03]  /*352d0*/  SYNCS.PHASECHK.TRANS64.TRYWAIT P2, [R3+URZ+0x34400], R0 ;  /* 0x03440000030075a7 */ /* 0x0002a6000804017f */
[----:B--2---:R-:W-:Y:S05]  /*352e0*/  @!P2 NANOSLEEP.SYNCS 0x989680 ;  /* 0x009896800000a95d */ /* 0x004fea0003900000 */
[----:B------:R-:W2:Y:S02]  /*352f0*/  @!P2 SYNCS.PHASECHK.TRANS64 P2, [R3+URZ+0x34400], R0 ;  /* 0x034400000300a5a7 */ /* 0x000ea4000804007f */
[----:B--2---:R-:W-:Y:S05]  /*35300*/  @!P2 BRA `(.L_x_228) ;  /* 0xfffffffc00eca947 */ /* 0x004fea000383ffff */
[----:B------:R-:W-:Y:S05]  /*35310*/  BRA `(.L_x_573) ;  /* 0xffffff6c00947947 */ /* 0x000fea000383ffff */
.L_x_232:
[----:B--2---:R-:W-:-:S04]  /*35320*/  IMAD.U32 R3, RZ, RZ, UR4 ;  /* 0x00000004ff037e24 */ /* 0x004fc8000f8e00ff */
[----:B------:R2:W3:Y:S03]  /*35330*/  SYNCS.PHASECHK.TRANS64.TRYWAIT P2, [R3+URZ+0x34400], R2 ;  /* 0x03440002030075a7 */ /* 0x0004e6000804017f */
[----:B---3--:R-:W-:Y:S05]  /*35340*/  @!P2 NANOSLEEP.SYNCS 0x989680 ;  /* 0x009896800000a95d */ /* 0x008fea0003900000 */
[----:B------:R-:W3:Y:S02]  /*35350*/  @!P2 SYNCS.PHASECHK.TRANS64 P2, [R3+URZ+0x34400], R2 ;  /* 0x034400020300a5a7 */ /* 0x000ee4000804007f */
[----:B---3--:R-:W-:Y:S05]  /*35360*/  @!P2 BRA `(.L_x_232) ;  /* 0xfffffffc00eca947 */ /* 0x008fea000383ffff */
[----:B------:R-:W-:Y:S05]  /*35370*/  BRA `(.L_x_574) ;  /* 0xffffff7000387947 */ /* 0x000fea000383ffff */
.L_x_250:
[----:B-1----:R-:W-:-:S04]  /*35380*/  MOV R3, UR4 ;  /* 0x0000000400037c02 */ /* 0x002fc80008000f00 */
[----:B------:R1:W2:Y:S03]  /*35390*/  SYNCS.PHASECHK.TRANS64.TRYWAIT P0, [R3+URZ+0x344f8], R0 ;  /* 0x0344f800030075a7 */ /* 0x0002a6000800017f */
[----:B--2---:R-:W-:Y:S05]  /*353a0*/  @!P0 NANOSLEEP.SYNCS 0x989680 ;  /* 0x009896800000895d */ /* 0x004fea0003900000 */
[----:B------:R-:W2:Y:S02]  /*353b0*/  @!P0 SYNCS.PHASECHK.TRANS64 P0, [R3+URZ+0x344f8], R0 ;  /* 0x0344f800030085a7 */ /* 0x000ea4000800007f */
[----:B--2---:R-:W-:Y:S05]  /*353c0*/  @!P0 BRA `(.L_x_250) ;  /* 0xfffffffc00ec8947 */ /* 0x004fea000383ffff */
[----:B------:R-:W-:Y:S05]  /*353d0*/  BRA `(.L_x_575) ;  /* 0xffffff7c00987947 */ /* 0x000fea000383ffff */
.L_x_252:
[----:B-1----:R-:W-:-:S04]  /*353e0*/  MOV R6, UR6 ;  /* 0x0000000600067c02 */ /* 0x002fc80008000f00 */
[----:B------:R1:W2:Y:S03]  /*353f0*/  SYNCS.PHASECHK.TRANS64.TRYWAIT P0, [R6+URZ+0x34400], R3 ;  /* 0x03440003060075a7 */ /* 0x0002a6000800017f */
[----:B--2---:R-:W-:Y:S05]  /*35400*/  @!P0 NANOSLEEP.SYNCS 0x989680 ;  /* 0x009896800000895d */ /* 0x004fea0003900000 */
[----:B------:R-:W2:Y:S02]  /*35410*/  @!P0 SYNCS.PHASECHK.TRANS64 P0, [R6+URZ+0x34400], R3 ;  /* 0x03440003060085a7 */ /* 0x000ea4000800007f */
[----:B--2---:R-:W-:Y:S05]  /*35420*/  @!P0 BRA `(.L_x_252) ;  /* 0xfffffffc00ec8947 */ /* 0x004fea000383ffff */
[----:B------:R-:W-:Y:S05]  /*35430*/  BRA `(.L_x_576) ;  /* 0xffffff7c00c47947 */ /* 0x000fea000383ffff */
.L_x_258:
[----:B--2---:R-:W-:-:S04]  /*35440*/  MOV R3, UR4 ;  /* 0x0000000400037c02 */ /* 0x004fc80008000f00 */
[----:B------:R2:W3:Y:S03]  /*35450*/  SYNCS.PHASECHK.TRANS64.TRYWAIT P1, [R3+URZ+0x344d0], R8 ;  /* 0x0344d008030075a7 */ /* 0x0004e6000802017f */
[----:B---3--:R-:W-:Y:S05]  /*35460*/  @!P1 NANOSLEEP.SYNCS 0x989680 ;  /* 0x009896800000995d */ /* 0x008fea0003900000 */
[----:B------:R-:W3:Y:S02]  /*35470*/  @!P1 SYNCS.PHASECHK.TRANS64 P1, [R3+URZ+0x344d0], R8 ;  /* 0x0344d008030095a7 */ /* 0x000ee4000802007f */
[----:B---3--:R-:W-:Y:S05]  /*35480*/  @!P1 BRA `(.L_x_258) ;  /* 0xfffffffc00ec9947 */ /* 0x008fea000383ffff */
[----:B------:R-:W-:Y:S05]  /*35490*/  BRA `(.L_x_577) ;  /* 0xffffff8000707947 */ /* 0x000fea000383ffff */
.L_x_264:
[----:B--2---:R-:W-:-:S04]  /*354a0*/  IMAD.U32 R3, RZ, RZ, UR4 ;  /* 0x00000004ff037e24 */ /* 0x004fc8000f8e00ff */
[----:B------:R2:W4:Y:S03]  /*354b0*/  SYNCS.PHASECHK.TRANS64.TRYWAIT P1, [R3+URZ+0x344d8], R8 ;  /* 0x0344d808030075a7 */ /* 0x000526000802017f */
[----:B----4-:R-:W-:Y:S05]  /*354c0*/  @!P1 NANOSLEEP.SYNCS 0x989680 ;  /* 0x009896800000995d */ /* 0x010fea0003900000 */
[----:B------:R-:W4:Y:S02]  /*354d0*/  @!P1 SYNCS.PHASECHK.TRANS64 P1, [R3+URZ+0x344d8], R8 ;  /* 0x0344d808030095a7 */ /* 0x000f24000802007f */
[----:B----4-:R-:W-:Y:S05]  /*354e0*/  @!P1 BRA `(.L_x_264) ;  /* 0xfffffffc00ec9947 */ /* 0x010fea000383ffff */
[----:B------:R-:W-:Y:S05]  /*354f0*/  BRA `(.L_x_578) ;  /* 0xffffff8000ac7947 */ /* 0x000fea000383ffff */
.L_x_270:
[----:B-12---:R-:W-:-:S04]  /*35500*/  MOV R3, UR4 ;  /* 0x0000000400037c02 */ /* 0x006fc80008000f00 */
[----:B------:R1:W2:Y:S03]  /*35510*/  SYNCS.PHASECHK.TRANS64.TRYWAIT P1, [R3+URZ+0x344e0], R8 ;  /* 0x0344e008030075a7 */ /* 0x0002a6000802017f */
[----:B--2---:R-:W-:Y:S05]  /*35520*/  @!P1 NANOSLEEP.SYNCS 0x989680 ;  /* 0x009896800000995d */ /* 0x004fea0003900000 */
[----:B------:R-:W2:Y:S02]  /*35530*/  @!P1 SYNCS.PHASECHK.TRANS64 P1, [R3+URZ+0x344e0], R8 ;  /* 0x0344e008030095a7 */ /* 0x000ea4000802007f */
[----:B--2---:R-:W-:Y:S05]  /*35540*/  @!P1 BRA `(.L_x_270) ;  /* 0xfffffffc00ec9947 */ /* 0x004fea000383ffff */
[----:B------:R-:W-:Y:S05]  /*35550*/  BRA `(.L_x_579) ;  /* 0xffffff8000f07947 */ /* 0x000fea000383ffff */
.L_x_276:
[----:B-12---:R-:W-:-:S04]  /*35560*/  MOV R3, UR4 ;  /* 0x0000000400037c02 */ /* 0x006fc80008000f00 */
[----:B------:R1:W2:Y:S03]  /*35570*/  SYNCS.PHASECHK.TRANS64.TRYWAIT P1, [R3+URZ+0x344e8], R8 ;  /* 0x0344e808030075a7 */ /* 0x0002a6000802017f */
[----:B--2---:R-:W-:Y:S05]  /*35580*/  @!P1 NANOSLEEP.SYNCS 0x989680 ;  /* 0x009896800000995d */ /* 0x004fea0003900000 */
[----:B------:R-:W2:Y:S02]  /*35590*/  @!P1 SYNCS.PHASECHK.TRANS64 P1, [R3+URZ+0x344e8], R8 ;  /* 0x0344e808030095a7 */ /* 0x000ea4000802007f */
[----:B--2---:R-:W-:Y:S05]  /*355a0*/  @!P1 BRA `(.L_x_276) ;  /* 0xfffffffc00ec9947 */ /* 0x004fea000383ffff */
[----:B------:R-:W-:Y:S05]  /*355b0*/  BRA `(.L_x_580) ;  /* 0xffffff8400347947 */ /* 0x000fea000383ffff */
.L_x_282:
[----:B-12---:R-:W-:-:S04]  /*355c0*/  MOV R3, UR4 ;  /* 0x0000000400037c02 */ /* 0x006fc80008000f00 */
[----:B------:R1:W2:Y:S03]  /*355d0*/  SYNCS.PHASECHK.TRANS64.TRYWAIT P1, [R3+URZ+0x344d0], R2 ;  /* 0x0344d002030075a7 */ /* 0x0002a6000802017f */
[----:B--2---:R-:W-:Y:S05]  /*355e0*/  @!P1 NANOSLEEP.SYNCS 0x989680 ;  /* 0x009896800000995d */ /* 0x004fea0003900000 */
[----:B------:R-:W2:Y:S02]  /*355f0*/  @!P1 SYNCS.PHASECHK.TRANS64 P1, [R3+URZ+0x344d0], R2 ;  /* 0x0344d002030095a7 */ /* 0x000ea4000802007f */
[----:B--2---:R-:W-:Y:S05]  /*35600*/  @!P1 BRA `(.L_x_282) ;  /* 0xfffffffc00ec9947 */ /* 0x004fea000383ffff */
[----:B------:R-:W-:Y:S05]  /*35610*/  BRA `(.L_x_581) ;  /* 0xffffff8400807947 */ /* 0x000fea000383ffff */
.L_x_288:
[----:B-123--:R-:W-:-:S04]  /*35620*/  IMAD.U32 R3, RZ, RZ, UR4 ;  /* 0x00000004ff037e24 */ /* 0x00efc8000f8e00ff */
[----:B------:R1:W2:Y:S03]  /*35630*/  SYNCS.PHASECHK.TRANS64.TRYWAIT P1, [R3+URZ+0x344d8], R2 ;  /* 0x0344d802030075a7 */ /* 0x0002a6000802017f */
[----:B--2---:R-:W-:Y:S05]  /*35640*/  @!P1 NANOSLEEP.SYNCS 0x989680 ;  /* 0x009896800000995d */ /* 0x004fea0003900000 */
[----:B------:R-:W2:Y:S02]  /*35650*/  @!P1 SYNCS.PHASECHK.TRANS64 P1, [R3+URZ+0x344d8], R2 ;  /* 0x0344d802030095a7 */ /* 0x000ea4000802007f */
[----:B--2---:R-:W-:Y:S05]  /*35660*/  @!P1 BRA `(.L_x_288) ;  /* 0xfffffffc00ec9947 */ /* 0x004fea000383ffff */
[----:B------:R-:W-:Y:S05]  /*35670*/  BRA `(.L_x_582) ;  /* 0xffffff8400b47947 */ /* 0x000fea000383ffff */
.L_x_294:
[----:B-1234-:R-:W-:-:S04]  /*35680*/  MOV R3, UR4 ;  /* 0x0000000400037c02 */ /* 0x01efc80008000f00 */
[----:B------:R1:W2:Y:S03]  /*35690*/  SYNCS.PHASECHK.TRANS64.TRYWAIT P1, [R3+URZ+0x344e0], R2 ;  /* 0x0344e002030075a7 */ /* 0x0002a6000802017f */
[----:B--2---:R-:W-:Y:S05]  /*356a0*/  @!P1 NANOSLEEP.SYNCS 0x989680 ;  /* 0x009896800000995d */ /* 0x004fea0003900000 */
[----:B------:R-:W2:Y:S02]  /*356b0*/  @!P1 SYNCS.PHASECHK.TRANS64 P1, [R3+URZ+0x344e0], R2 ;  /* 0x0344e002030095a7 */ /* 0x000ea4000802007f */
[----:B--2---:R-:W-:Y:S05]  /*356c0*/  @!P1 BRA `(.L_x_294) ;  /* 0xfffffffc00ec9947 */ /* 0x004fea000383ffff */
[----:B------:R-:W-:Y:S05]  /*356d0*/  BRA `(.L_x_583) ;  /* 0xffffff8400ec7947 */ /* 0x000fea000383ffff */
.L_x_300:
[----:B-1234-:R-:W-:-:S04]  /*356e0*/  MOV R3, UR4 ;  /* 0x0000000400037c02 */ /* 0x01efc80008000f00 */
[----:B------:R1:W2:Y:S03]  /*356f0*/  SYNCS.PHASECHK.TRANS64.TRYWAIT P1, [R3+URZ+0x344e8], R2 ;  /* 0x0344e802030075a7 */ /* 0x0002a6000802017f */
[----:B--2---:R-:W-:Y:S05]  /*35700*/  @!P1 NANOSLEEP.SYNCS 0x989680 ;  /* 0x009896800000995d */ /* 0x004fea0003900000 */
[----:B------:R-:W2:Y:S02]  /*35710*/  @!P1 SYNCS.PHASECHK.TRANS64 P1, [R3+URZ+0x344e8], R2 ;  /* 0x0344e802030095a7 */ /* 0x000ea4000802007f */
[----:B--2---:R-:W-:Y:S05]  /*35720*/  @!P1 BRA `(.L_x_300) ;  /* 0xfffffffc00ec9947 */ /* 0x004fea000383ffff */
[----:B------:R-:W-:Y:S05]  /*35730*/  BRA `(.L_x_584) ;  /* 0xffffff8800247947 */ /* 0x000fea000383ffff */
.L_x_306:
[----:B-1234-:R-:W-:-:S04]  /*35740*/  MOV R3, UR4 ;  /* 0x0000000400037c02 */ /* 0x01efc80008000f00 */
[----:B------:R1:W2:Y:S03]  /*35750*/  SYNCS.PHASECHK.TRANS64.TRYWAIT P1, [R3+URZ+0x344d0], R8 ;  /* 0x0344d008030075a7 */ /* 0x0002a6000802017f */
[----:B--2---:R-:W-:Y:S05]  /*35760*/  @!P1 NANOSLEEP.SYNCS 0x989680 ;  /* 0x009896800000995d */ /* 0x004fea0003900000 */
[----:B------:R-:W2:Y:S02]  /*35770*/  @!P1 SYNCS.PHASECHK.TRANS64 P1, [R3+URZ+0x344d0], R8 ;  /* 0x0344d008030095a7 */ /* 0x000ea4000802007f */
[----:B--2---:R-:W-:Y:S05]  /*35780*/  @!P1 BRA `(.L_x_306) ;  /* 0xfffffffc00ec9947 */ /* 0x004fea000383ffff */
[----:B------:R-:W-:Y:S05]  /*35790*/  BRA `(.L_x_585) ;  /* 0xffffff8800607947 */ /* 0x000fea000383ffff */
.L_x_312:
[----:B-1234-:R-:W-:-:S04]  /*357a0*/  IMAD.U32 R3, RZ, RZ, UR4 ;  /* 0x00000004ff037e24 */ /* 0x01efc8000f8e00ff */
[----:B------:R1:W2:Y:S03]  /*357b0*/  SYNCS.PHASECHK.TRANS64.TRYWAIT P1, [R3+URZ+0x344d8], R8 ;  /* 0x0344d808030075a7 */ /* 0x0002a6000802017f */
[----:B--2---:R-:W-:Y:S05]  /*357c0*/  @!P1 NANOSLEEP.SYNCS 0x989680 ;  /* 0x009896800000995d */ /* 0x004fea0003900000 */
[----:B------:R-:W2:Y:S02]  /*357d0*/  @!P1 SYNCS.PHASECHK.TRANS64 P1, [R3+URZ+0x344d8], R8 ;  /* 0x0344d808030095a7 */ /* 0x000ea4000802007f */
[----:B--2---:R-:W-:Y:S05]  /*357e0*/  @!P1 BRA `(.L_x_312) ;  /* 0xfffffffc00ec9947 */ /* 0x004fea000383ffff */
[----:B------:R-:W-:Y:S05]  /*357f0*/  BRA `(.L_x_586) ;  /* 0xffffff8800947947 */ /* 0x000fea000383ffff */
.L_x_318:
[----:B-1234-:R-:W-:-:S04]  /*35800*/  MOV R3, UR4 ;  /* 0x0000000400037c02 */ /* 0x01efc80008000f00 */
[----:B------:R1:W2:Y:S03]  /*35810*/  SYNCS.PHASECHK.TRANS64.TRYWAIT P1, [R3+URZ+0x344e0], R8 ;  /* 0x0344e008030075a7 */ /* 0x0002a6000802017f */
[----:B--2---:R-:W-:Y:S05]  /*35820*/  @!P1 NANOSLEEP.SYNCS 0x989680 ;  /* 0x009896800000995d */ /* 0x004fea0003900000 */
[----:B------:R-:W2:Y:S02]  /*35830*/  @!P1 SYNCS.PHASECHK.TRANS64 P1, [R3+URZ+0x344e0], R8 ;  /* 0x0344e008030095a7 */ /* 0x000ea4000802007f */
[----:B--2---:R-:W-:Y:S05]  /*35840*/  @!P1 BRA `(.L_x_318) ;  /* 0xfffffffc00ec9947 */ /* 0x004fea000383ffff */
[----:B------:R-:W-:Y:S05]  /*35850*/  BRA `(.L_x_587) ;  /* 0xffffff8800cc7947 */ /* 0x000fea000383ffff */
.L_x_324:
[----:B-1234-:R-:W-:-:S04]  /*35860*/  MOV R3, UR4 ;  /* 0x0000000400037c02 */ /* 0x01efc80008000f00 */
[----:B------:R1:W2:Y:S03]  /*35870*/  SYNCS.PHASECHK.TRANS64.TRYWAIT P1, [R3+URZ+0x344e8], R8 ;  /* 0x0344e808030075a7 */ /* 0x0002a6000802017f */
[----:B--2---:R-:W-:Y:S05]  /*35880*/  @!P1 NANOSLEEP.SYNCS 0x989680 ;  /* 0x009896800000995d */ /* 0x004fea0003900000 */
[----:B------:R-:W2:Y:S02]  /*35890*/  @!P1 SYNCS.PHASECHK.TRANS64 P1, [R3+URZ+0x344e8], R8 ;  /* 0x0344e808030095a7 */ /* 0x000ea4000802007f */
[----:B--2---:R-:W-:Y:S05]  /*358a0*/  @!P1 BRA `(.L_x_324) ;  /* 0xfffffffc00ec9947 */ /* 0x004fea000383ffff */
[----:B------:R-:W-:Y:S05]  /*358b0*/  BRA `(.L_x_588) ;  /* 0xffffff8c00047947 */ /* 0x000fea000383ffff */
.L_x_330:
[----:B-1234-:R-:W-:-:S04]  /*358c0*/  MOV R3, UR4 ;  /* 0x0000000400037c02 */ /* 0x01efc80008000f00 */
[----:B------:R1:W2:Y:S03]  /*358d0*/  SYNCS.PHASECHK.TRANS64.TRYWAIT P1, [R3+URZ+0x344d0], R2 ;  /* 0x0344d002030075a7 */ /* 0x0002a6000802017f */
[----:B--2---:R-:W-:Y:S05]  /*358e0*/  @!P1 NANOSLEEP.SYNCS 0x989680 ;  /* 0x009896800000995d */ /* 0x004fea0003900000 */
[----:B------:R-:W2:Y:S02]  /*358f0*/  @!P1 SYNCS.PHASECHK.TRANS64 P1, [R3+URZ+0x344d0], R2 ;  /* 0x0344d002030095a7 */ /* 0x000ea4000802007f */
[----:B--2---:R-:W-:Y:S05]  /*35900*/  @!P1 BRA `(.L_x_330) ;  /* 0xfffffffc00ec9947 */ /* 0x004fea000383ffff */
[----:B------:R-:W-:Y:S05]  /*35910*/  BRA `(.L_x_589) ;  /* 0xffffff8c00407947 */ /* 0x000fea000383ffff */
.L_x_336:
[----:B-1234-:R-:W-:-:S04]  /*35920*/  IMAD.U32 R3, RZ, RZ, UR4 ;  /* 0x00000004ff037e24 */ /* 0x01efc8000f8e00ff */
[----:B------:R1:W2:Y:S03]  /*35930*/  SYNCS.PHASECHK.TRANS64.TRYWAIT P1, [R3+URZ+0x344d8], R2 ;  /* 0x0344d802030075a7 */ /* 0x0002a6000802017f */
[----:B--2---:R-:W-:Y:S05]  /*35940*/  @!P1 NANOSLEEP.SYNCS 0x989680 ;  /* 0x009896800000995d */ /* 0x004fea0003900000 */
[----:B------:R-:W2:Y:S02]  /*35950*/  @!P1 SYNCS.PHASECHK.TRANS64 P1, [R3+URZ+0x344d8], R2 ;  /* 0x0344d802030095a7 */ /* 0x000ea4000802007f */
[----:B--2---:R-:W-:Y:S05]  /*35960*/  @!P1 BRA `(.L_x_336) ;  /* 0xfffffffc00ec9947 */ /* 0x004fea000383ffff */
[----:B------:R-:W-:Y:S05]  /*35970*/  BRA `(.L_x_590) ;  /* 0xffffff8c00747947 */ /* 0x000fea000383ffff */
.L_x_342:
[----:B-1234-:R-:W-:-:S04]  /*35980*/  MOV R3, UR4 ;  /* 0x0000000400037c02 */ /* 0x01efc80008000f00 */
[----:B------:R1:W2:Y:S03]  /*35990*/  SYNCS.PHASECHK.TRANS64.TRYWAIT P1, [R3+URZ+0x344e0], R2 ;  /* 0x0344e002030075a7 */ /* 0x0002a6000802017f */
[----:B--2---:R-:W-:Y:S05]  /*359a0*/  @!P1 NANOSLEEP.SYNCS 0x989680 ;  /* 0x009896800000995d */ /* 0x004fea0003900000 */
[----:B------:R-:W2:Y:S02]  /*359b0*/  @!P1 SYNCS.PHASECHK.TRANS64 P1, [R3+URZ+0x344e0], R2 ;  /* 0x0344e002030095a7 */ /* 0x000ea4000802007f */
[----:B--2---:R-:W-:Y:S05]  /*359c0*/  @!P1 BRA `(.L_x_342) ;  /* 0xfffffffc00ec9947 */ /* 0x004fea000383ffff */
[----:B------:R-:W-:Y:S05]  /*359d0*/  BRA `(.L_x_591) ;  /* 0xffffff8c00ac7947 */ /* 0x000fea000383ffff */
.L_x_348:
[----:B-1234-:R-:W-:-:S04]  /*359e0*/  MOV R3, UR4 ;  /* 0x0000000400037c02 */ /* 0x01efc80008000f00 */
[----:B------:R1:W2:Y:S03]  /*359f0*/  SYNCS.PHASECHK.TRANS64.TRYWAIT P1, [R3+URZ+0x344e8], R2 ;  /* 0x0344e802030075a7 */ /* 0x0002a6000802017f */
[----:B--2---:R-:W-:Y:S05]  /*35a00*/  @!P1 NANOSLEEP.SYNCS 0x989680 ;  /* 0x009896800000995d */ /* 0x004fea0003900000 */
[----:B------:R-:W2:Y:S02]  /*35a10*/  @!P1 SYNCS.PHASECHK.TRANS64 P1, [R3+URZ+0x344e8], R2 ;  /* 0x0344e802030095a7 */ /* 0x000ea4000802007f */
[----:B--2---:R-:W-:Y:S05]  /*35a20*/  @!P1 BRA `(.L_x_348) ;  /* 0xfffffffc00ec9947 */ /* 0x004fea000383ffff */
[----:B------:R-:W-:Y:S05]  /*35a30*/  BRA `(.L_x_592) ;  /* 0xffffff8c00e47947 */ /* 0x000fea000383ffff */
.L_x_354:
[----:B-1234-:R-:W-:-:S04]  /*35a40*/  MOV R3, UR4 ;  /* 0x0000000400037c02 */ /* 0x01efc80008000f00 */
[----:B------:R1:W2:Y:S03]  /*35a50*/  SYNCS.PHASECHK.TRANS64.TRYWAIT P1, [R3+URZ+0x344d0], R8 ;  /* 0x0344d008030075a7 */ /* 0x0002a6000802017f */
[----:B--2---:R-:W-:Y:S05]  /*35a60*/  @!P1 NANOSLEEP.SYNCS 0x989680 ;  /* 0x009896800000995d */ /* 0x004fea0003900000 */
[----:B------:R-:W2:Y:S02]  /*35a70*/  @!P1 SYNCS.PHASECHK.TRANS64 P1, [R3+URZ+0x344d0], R8 ;  /* 0x0344d008030095a7 */ /* 0x000ea4000802007f */
[----:B--2---:R-:W-:Y:S05]  /*35a80*/  @!P1 BRA `(.L_x_354) ;  /* 0xfffffffc00ec9947 */ /* 0x004fea000383ffff */
[----:B------:R-:W-:Y:S05]  /*35a90*/  BRA `(.L_x_593) ;  /* 0xffffff9000207947 */ /* 0x000fea000383ffff */
.L_x_360:
[----:B-1234-:R-:W-:-:S04]  /*35aa0*/  IMAD.U32 R3, RZ, RZ, UR4 ;  /* 0x00000004ff037e24 */ /* 0x01efc8000f8e00ff */
[----:B------:R1:W2:Y:S03]  /*35ab0*/  SYNCS.PHASECHK.TRANS64.TRYWAIT P1, [R3+URZ+0x344d8], R8 ;  /* 0x0344d808030075a7 */ /* 0x0002a6000802017f */
[----:B--2---:R-:W-:Y:S05]  /*35ac0*/  @!P1 NANOSLEEP.SYNCS 0x989680 ;  /* 0x009896800000995d */ /* 0x004fea0003900000 */
[----:B------:R-:W2:Y:S02]  /*35ad0*/  @!P1 SYNCS.PHASECHK.TRANS64 P1, [R3+URZ+0x344d8], R8 ;  /* 0x0344d808030095a7 */ /* 0x000ea4000802007f */
[----:B--2---:R-:W-:Y:S05]  /*35ae0*/  @!P1 BRA `(.L_x_360) ;  /* 0xfffffffc00ec9947 */ /* 0x004fea000383ffff */
[----:B------:R-:W-:Y:S05]  /*35af0*/  BRA `(.L_x_594) ;  /* 0xffffff9000547947 */ /* 0x000fea000383ffff */
.L_x_366:
[----:B-1234-:R-:W-:-:S04]  /*35b00*/  MOV R3, UR4 ;  /* 0x0000000400037c02 */ /* 0x01efc80008000f00 */
[----:B------:R1:W2:Y:S03]  /*35b10*/  SYNCS.PHASECHK.TRANS64.TRYWAIT P1, [R3+URZ+0x344e0], R8 ;  /* 0x0344e008030075a7 */ /* 0x0002a6000802017f */
[----:B--2---:R-:W-:Y:S05]  /*35b20*/  @!P1 NANOSLEEP.SYNCS 0x989680 ;  /* 0x009896800000995d */ /* 0x004fea0003900000 */
[----:B------:R-:W2:Y:S02]  /*35b30*/  @!P1 SYNCS.PHASECHK.TRANS64 P1, [R3+URZ+0x344e0], R8 ;  /* 0x0344e008030095a7 */ /* 0x000ea4000802007f */
[----:B--2---:R-:W-:Y:S05]  /*35b40*/  @!P1 BRA `(.L_x_366) ;  /* 0xfffffffc00ec9947 */ /* 0x004fea000383ffff */
[----:B------:R-:W-:Y:S05]  /*35b50*/  BRA `(.L_x_595) ;  /* 0xffffff90008c7947 */ /* 0x000fea000383ffff */
.L_x_372:
[----:B-1234-:R-:W-:-:S04]  /*35b60*/  MOV R3, UR4 ;  /* 0x0000000400037c02 */ /* 0x01efc80008000f00 */
[----:B------:R1:W2:Y:S03]  /*35b70*/  SYNCS.PHASECHK.TRANS64.TRYWAIT P1, [R3+URZ+0x344e8], R8 ;  /* 0x0344e808030075a7 */ /* 0x0002a6000802017f */
[----:B--2---:R-:W-:Y:S05]  /*35b80*/  @!P1 NANOSLEEP.SYNCS 0x989680 ;  /* 0x009896800000995d */ /* 0x004fea0003900000 */
[----:B------:R-:W2:Y:S02]  /*35b90*/  @!P1 SYNCS.PHASECHK.TRANS64 P1, [R3+URZ+0x344e8], R8 ;  /* 0x0344e808030095a7 */ /* 0x000ea4000802007f */
[----:B--2---:R-:W-:Y:S05]  /*35ba0*/  @!P1 BRA `(.L_x_372) ;  /* 0xfffffffc00ec9947 */ /* 0x004fea000383ffff */
[----:B------:R-:W-:Y:S05]  /*35bb0*/  BRA `(.L_x_596) ;  /* 0xffffff9000c47947 */ /* 0x000fea000383ffff */
.L_x_378:
[----:B-1234-:R-:W-:-:S04]  /*35bc0*/  MOV R3, UR4 ;  /* 0x0000000400037c02 */ /* 0x01efc80008000f00 */
[----:B------:R1:W2:Y:S03]  /*35bd0*/  SYNCS.PHASECHK.TRANS64.TRYWAIT P1, [R3+URZ+0x344d0], R2 ;  /* 0x0344d002030075a7 */ /* 0x0002a6000802017f */
[----:B--2---:R-:W-:Y:S05]  /*35be0*/  @!P1 NANOSLEEP.SYNCS 0x989680 ;  /* 0x009896800000995d */ /* 0x004fea0003900000 */
[----:B------:R-:W2:Y:S02]  /*35bf0*/  @!P1 SYNCS.PHASECHK.TRANS64 P1, [R3+URZ+0x344d0], R2 ;  /* 0x0344d002030095a7 */ /* 0x000ea4000802007f */
[----:B--2---:R-:W-:Y:S05]  /*35c00*/  @!P1 BRA `(.L_x_378) ;  /* 0xfffffffc00ec9947 */ /* 0x004fea000383ffff */
[----:B------:R-:W-:Y:S05]  /*35c10*/  BRA `(.L_x_597) ;  /* 0xffffff9400007947 */ /* 0x000fea000383ffff */
.L_x_384:
[----:B-1234-:R-:W-:-:S04]  /*35c20*/  IMAD.U32 R3, RZ, RZ, UR4 ;  /* 0x00000004ff037e24 */ /* 0x01efc8000f8e00ff */
[----:B------:R1:W2:Y:S03]  /*35c30*/  SYNCS.PHASECHK.TRANS64.TRYWAIT P1, [R3+URZ+0x344d8], R2 ;  /* 0x0344d802030075a7 */ /* 0x0002a6000802017f */
[----:B--2---:R-:W-:Y:S05]  /*35c40*/  @!P1 NANOSLEEP.SYNCS 0x989680 ;  /* 0x009896800000995d */ /* 0x004fea0003900000 */
[----:B------:R-:W2:Y:S02]  /*35c50*/  @!P1 SYNCS.PHASECHK.TRANS64 P1, [R3+URZ+0x344d8], R2 ;  /* 0x0344d802030095a7 */ /* 0x000ea4000802007f */
[----:B--2---:R-:W-:Y:S05]  /*35c60*/  @!P1 BRA `(.L_x_384) ;  /* 0xfffffffc00ec9947 */ /* 0x004fea000383ffff */
[----:B------:R-:W-:Y:S05]  /*35c70*/  BRA `(.L_x_598) ;  /* 0xffffff9400347947 */ /* 0x000fea000383ffff */
.L_x_390:
[----:B-1234-:R-:W-:-:S04]  /*35c80*/  MOV R3, UR4 ;  /* 0x0000000400037c02 */ /* 0x01efc80008000f00 */
[----:B------:R1:W2:Y:S03]  /*35c90*/  SYNCS.PHASECHK.TRANS64.TRYWAIT P1, [R3+URZ+0x344e0], R2 ;  /* 0x0344e002030075a7 */ /* 0x0002a6000802017f */
[----:B--2---:R-:W-:Y:S05]  /*35ca0*/  @!P1 NANOSLEEP.SYNCS 0x989680 ;  /* 0x009896800000995d */ /* 0x004fea0003900000 */
[----:B------:R-:W2:Y:S02]  /*35cb0*/  @!P1 SYNCS.PHASECHK.TRANS64 P1, [R3+URZ+0x344e0], R2 ;  /* 0x0344e002030095a7 */ /* 0x000ea4000802007f */
[----:B--2---:R-:W-:Y:S05]  /*35cc0*/  @!P1 BRA `(.L_x_390) ;  /* 0xfffffffc00ec9947 */ /* 0x004fea000383ffff */
[----:B------:R-:W-:Y:S05]  /*35cd0*/  BRA `(.L_x_599) ;  /* 0xffffff94006c7947 */ /* 0x000fea000383ffff */
.L_x_396:
[----:B-1234-:R-:W-:-:S04]  /*35ce0*/  MOV R3, UR4 ;  /* 0x0000000400037c02 */ /* 0x01efc80008000f00 */
[----:B------:R1:W2:Y:S03]  /*35cf0*/  SYNCS.PHASECHK.TRANS64.TRYWAIT P1, [R3+URZ+0x344e8], R2 ;  /* 0x0344e802030075a7 */ /* 0x0002a6000802017f */
[----:B--2---:R-:W-:Y:S05]  /*35d00*/  @!P1 NANOSLEEP.SYNCS 0x989680 ;  /* 0x009896800000995d */ /* 0x004fea0003900000 */
[----:B------:R-:W2:Y:S02]  /*35d10*/  @!P1 SYNCS.PHASECHK.TRANS64 P1, [R3+URZ+0x344e8], R2 ;  /* 0x0344e802030095a7 */ /* 0x000ea4000802007f */
[----:B--2---:R-:W-:Y:S05]  /*35d20*/  @!P1 BRA `(.L_x_396) ;  /* 0xfffffffc00ec9947 */ /* 0x004fea000383ffff */
[----:B------:R-:W-:Y:S05]  /*35d30*/  BRA `(.L_x_600) ;  /* 0xffffff9400a47947 */ /* 0x000fea000383ffff */
.L_x_402:
[----:B-1234-:R-:W-:-:S04]  /*35d40*/  MOV R3, UR4 ;  /* 0x0000000400037c02 */ /* 0x01efc80008000f00 */
[----:B------:R1:W2:Y:S03]  /*35d50*/  SYNCS.PHASECHK.TRANS64.TRYWAIT P1, [R3+URZ+0x344d0], R8 ;  /* 0x0344d008030075a7 */ /* 0x0002a6000802017f */
[----:B--2---:R-:W-:Y:S05]  /*35d60*/  @!P1 NANOSLEEP.SYNCS 0x989680 ;  /* 0x009896800000995d */ /* 0x004fea0003900000 */
[----:B------:R-:W2:Y:S02]  /*35d70*/  @!P1 SYNCS.PHASECHK.TRANS64 P1, [R3+URZ+0x344d0], R8 ;  /* 0x0344d008030095a7 */ /* 0x000ea4000802007f */
[----:B--2---:R-:W-:Y:S05]  /*35d80*/  @!P1 BRA `(.L_x_402) ;  /* 0xfffffffc00ec9947 */ /* 0x004fea000383ffff */
[----:B------:R-:W-:Y:S05]  /*35d90*/  BRA `(.L_x_601) ;  /* 0xffffff9400e07947 */ /* 0x000fea000383ffff */
.L_x_408:
[----:B-1234-:R-:W-:-:S04]  /*35da0*/  IMAD.U32 R3, RZ, RZ, UR4 ;  /* 0x00000004ff037e24 */ /* 0x01efc8000f8e00ff */
[----:B------:R1:W2:Y:S03]  /*35db0*/  SYNCS.PHASECHK.TRANS64.TRYWAIT P1, [R3+URZ+0x344d8], R8 ;  /* 0x0344d808030075a7 */ /* 0x0002a6000802017f */
[----:B--2---:R-:W-:Y:S05]  /*35dc0*/  @!P1 NANOSLEEP.SYNCS 0x989680 ;  /* 0x009896800000995d */ /* 0x004fea0003900000 */
[----:B------:R-:W2:Y:S02]  /*35dd0*/  @!P1 SYNCS.PHASECHK.TRANS64 P1, [R3+URZ+0x344d8], R8 ;  /* 0x0344d808030095a7 */ /* 0x000ea4000802007f */
[----:B--2---:R-:W-:Y:S05]  /*35de0*/  @!P1 BRA `(.L_x_408) ;  /* 0xfffffffc00ec9947 */ /* 0x004fea000383ffff */
[----:B------:R-:W-:Y:S05]  /*35df0*/  BRA `(.L_x_602) ;  /* 0xffffff9800147947 */ /* 0x000fea000383ffff */
.L_x_414:
[----:B-1234-:R-:W-:-:S04]  /*35e00*/  MOV R3, UR4 ;  /* 0x0000000400037c02 */ /* 0x01efc80008000f00 */
[----:B------:R1:W2:Y:S03]  /*35e10*/  SYNCS.PHASECHK.TRANS64.TRYWAIT P1, [R3+URZ+0x344e0], R8 ;  /* 0x0344e008030075a7 */ /* 0x0002a6000802017f */
[----:B--2---:R-:W-:Y:S05]  /*35e20*/  @!P1 NANOSLEEP.SYNCS 0x989680 ;  /* 0x009896800000995d */ /* 0x004fea0003900000 */
[----:B------:R-:W2:Y:S02]  /*35e30*/  @!P1 SYNCS.PHASECHK.TRANS64 P1, [R3+URZ+0x344e0], R8 ;  /* 0x0344e008030095a7 */ /* 0x000ea4000802007f */
[----:B--2---:R-:W-:Y:S05]  /*35e40*/  @!P1 BRA `(.L_x_414) ;  /* 0xfffffffc00ec9947 */ /* 0x004fea000383ffff */
[----:B------:R-:W-:Y:S05]  /*35e50*/  BRA `(.L_x_603) ;  /* 0xffffff98004c7947 */ /* 0x000fea000383ffff */
.L_x_420:
[----:B-1234-:R-:W-:-:S04]  /*35e60*/  MOV R3, UR4 ;  /* 0x0000000400037c02 */ /* 0x01efc80008000f00 */
[----:B------:R1:W2:Y:S03]  /*35e70*/  SYNCS.PHASECHK.TRANS64.TRYWAIT P1, [R3+URZ+0x344e8], R8 ;  /* 0x0344e808030075a7 */ /* 0x0002a6000802017f */
[----:B--2---:R-:W-:Y:S05]  /*35e80*/  @!P1 NANOSLEEP.SYNCS 0x989680 ;  /* 0x009896800000995d */ /* 0x004fea0003900000 */
[----:B------:R-:W2:Y:S02]  /*35e90*/  @!P1 SYNCS.PHASECHK.TRANS64 P1, [R3+URZ+0x344e8], R8 ;  /* 0x0344e808030095a7 */ /* 0x000ea4000802007f */
[----:B--2---:R-:W-:Y:S05]  /*35ea0*/  @!P1 BRA `(.L_x_420) ;  /* 0xfffffffc00ec9947 */ /* 0x004fea000383ffff */
[----:B------:R-:W-:Y:S05]  /*35eb0*/  BRA `(.L_x_604) ;  /* 0xffffff9800847947 */ /* 0x000fea000383ffff */
.L_x_426:
[----:B-1234-:R-:W-:-:S04]  /*35ec0*/  MOV R3, UR4 ;  /* 0x0000000400037c02 */ /* 0x01efc80008000f00 */
[----:B------:R1:W2:Y:S03]  /*35ed0*/  SYNCS.PHASECHK.TRANS64.TRYWAIT P1, [R3+URZ+0x344d0], R2 ;  /* 0x0344d002030075a7 */ /* 0x0002a6000802017f */
[----:B--2---:R-:W-:Y:S05]  /*35ee0*/  @!P1 NANOSLEEP.SYNCS 0x989680 ;  /* 0x009896800000995d */ /* 0x004fea0003900000 */
[----:B------:R-:W2:Y:S02]  /*35ef0*/  @!P1 SYNCS.PHASECHK.TRANS64 P1, [R3+URZ+0x344d0], R2 ;  /* 0x0344d002030095a7 */ /* 0x000ea4000802007f */
[----:B--2---:R-:W-:Y:S05]  /*35f00*/  @!P1 BRA `(.L_x_426) ;  /* 0xfffffffc00ec9947 */ /* 0x004fea000383ffff */
[----:B------:R-:W-:Y:S05]  /*35f10*/  BRA `(.L_x_605) ;  /* 0xffffff9800c07947 */ /* 0x000fea000383ffff */
.L_x_432:
[----:B-1234-:R-:W-:-:S04]  /*35f20*/  IMAD.U32 R3, RZ, RZ, UR4 ;  /* 0x00000004ff037e24 */ /* 0x01efc8000f8e00ff */
[----:B------:R1:W2:Y:S03]  /*35f30*/  SYNCS.PHASECHK.TRANS64.TRYWAIT P1, [R3+URZ+0x344d8], R2 ;  /* 0x0344d802030075a7 */ /* 0x0002a6000802017f */
[----:B--2---:R-:W-:Y:S05]  /*35f40*/  @!P1 NANOSLEEP.SYNCS 0x989680 ;  /* 0x009896800000995d */ /* 0x004fea0003900000 */
[----:B------:R-:W2:Y:S02]  /*35f50*/  @!P1 SYNCS.PHASECHK.TRANS64 P1, [R3+URZ+0x344d8], R2 ;  /* 0x0344d802030095a7 */ /* 0x000ea4000802007f */
[----:B--2---:R-:W-:Y:S05]  /*35f60*/  @!P1 BRA `(.L_x_432) ;  /* 0xfffffffc00ec9947 */ /* 0x004fea000383ffff */
[----:B------:R-:W-:Y:S05]  /*35f70*/  BRA `(.L_x_606) ;  /* 0xffffff9800f47947 */ /* 0x000fea000383ffff */
.L_x_438:
[----:B-1234-:R-:W-:-:S04]  /*35f80*/  MOV R3, UR4 ;  /* 0x0000000400037c02 */ /* 0x01efc80008000f00 */
[----:B------:R1:W2:Y:S03]  /*35f90*/  SYNCS.PHASECHK.TRANS64.TRYWAIT P1, [R3+URZ+0x344e0], R2 ;  /* 0x0344e002030075a7 */ /* 0x0002a6000802017f */
[----:B--2---:R-:W-:Y:S05]  /*35fa0*/  @!P1 NANOSLEEP.SYNCS 0x989680 ;  /* 0x009896800000995d */ /* 0x004fea0003900000 */
[----:B------:R-:W2:Y:S02]  /*35fb0*/  @!P1 SYNCS.PHASECHK.TRANS64 P1, [R3+URZ+0x344e0], R2 ;  /* 0x0344e002030095a7 */ /* 0x000ea4000802007f */
[----:B--2---:R-:W-:Y:S05]  /*35fc0*/  @!P1 BRA `(.L_x_438) ;  /* 0xfffffffc00ec9947 */ /* 0x004fea000383ffff */
[----:B------:R-:W-:Y:S05]  /*35fd0*/  BRA `(.L_x_607) ;  /* 0xffffff9c002c7947 */ /* 0x000fea000383ffff */
.L_x_444:
[----:B-1234-:R-:W-:-:S04]  /*35fe0*/  MOV R3, UR4 ;  /* 0x0000000400037c02 */ /* 0x01efc80008000f00 */
[----:B------:R1:W2:Y:S03]  /*35ff0*/  SYNCS.PHASECHK.TRANS64.TRYWAIT P1, [R3+URZ+0x344e8], R2 ;  /* 0x0344e802030075a7 */ /* 0x0002a6000802017f */
[----:B--2---:R-:W-:Y:S05]  /*36000*/  @!P1 NANOSLEEP.SYNCS 0x989680 ;  /* 0x009896800000995d */ /* 0x004fea0003900000 */
[----:B------:R-:W2:Y:S02]  /*36010*/  @!P1 SYNCS.PHASECHK.TRANS64 P1, [R3+URZ+0x344e8], R2 ;  /* 0x0344e802030095a7 */ /* 0x000ea4000802007f */
[----:B--2---:R-:W-:Y:S05]  /*36020*/  @!P1 BRA `(.L_x_444) ;  /* 0xfffffffc00ec9947 */ /* 0x004fea000383ffff */
[----:B------:R-:W-:Y:S05]  /*36030*/  BRA `(.L_x_608) ;  /* 0xffffff9c00687947 */ /* 0x000fea000383ffff */
.L_x_459:
[----:B-1----:R-:W-:-:S04]  /*36040*/  MOV R3, UR4 ;  /* 0x0000000400037c02 */ /* 0x002fc80008000f00 */
[----:B------:R1:W2:Y:S03]  /*36050*/  SYNCS.PHASECHK.TRANS64.TRYWAIT P0, [R3+URZ+0x344d0], R8 ;  /* 0x0344d008030075a7 */ /* 0x0002a6000800017f */
[----:B--2---:R-:W-:Y:S05]  /*36060*/  @!P0 NANOSLEEP.SYNCS 0x989680 ;  /* 0x009896800000895d */ /* 0x004fea0003900000 */
[----:B------:R-:W2:Y:S02]  /*36070*/  @!P0 SYNCS.PHASECHK.TRANS64 P0, [R3+URZ+0x344d0], R8 ;  /* 0x0344d008030085a7 */ /* 0x000ea4000800007f */
[----:B--2---:R-:W-:Y:S05]  /*36080*/  @!P0 BRA `(.L_x_459) ;  /* 0xfffffffc00ec8947 */ /* 0x004fea000383ffff */
[----:B------:R-:W-:Y:S05]  /*36090*/  BRA `(.L_x_609) ;  /* 0xffffffa000f87947 */ /* 0x000fea000383ffff */
.L_x_461:
[----:B-1----:R-:W-:-:S04]  /*360a0*/  IMAD.U32 R3, RZ, RZ, UR4 ;  /* 0x00000004ff037e24 */ /* 0x002fc8000f8e00ff */
[----:B------:R1:W2:Y:S03]  /*360b0*/  SYNCS.PHASECHK.TRANS64.TRYWAIT P0, [R3+URZ+0x344d8], R8 ;  /* 0x0344d808030075a7 */ /* 0x0002a6000800017f */
[----:B--2---:R-:W-:Y:S05]  /*360c0*/  @!P0 NANOSLEEP.SYNCS 0x989680 ;  /* 0x009896800000895d */ /* 0x004fea0003900000 */
[----:B------:R-:W2:Y:S02]  /*360d0*/  @!P0 SYNCS.PHASECHK.TRANS64 P0, [R3+URZ+0x344d8], R8 ;  /* 0x0344d808030085a7 */ /* 0x000ea4000800007f */
[----:B--2---:R-:W-:Y:S05]  /*360e0*/  @!P0 BRA `(.L_x_461) ;  /* 0xfffffffc00ec8947 */ /* 0x004fea000383ffff */
[----:B------:R-:W-:Y:S05]  /*360f0*/  BRA `(.L_x_610) ;  /* 0xffffffa000f07947 */ /* 0x000fea000383ffff */
.L_x_463:
[----:B-1----:R-:W-:-:S04]  /*36100*/  MOV R3, UR4 ;  /* 0x0000000400037c02 */ /* 0x002fc80008000f00 */
[----:B------:R1:W2:Y:S03]  /*36110*/  SYNCS.PHASECHK.TRANS64.TRYWAIT P0, [R3+URZ+0x344e0], R8 ;  /* 0x0344e008030075a7 */ /* 0x0002a6000800017f */
[----:B--2---:R-:W-:Y:S05]  /*36120*/  @!P0 NANOSLEEP.SYNCS 0x989680 ;  /* 0x009896800000895d */ /* 0x004fea0003900000 */
[----:B------:R-:W2:Y:S02]  /*36130*/  @!P0 SYNCS.PHASECHK.TRANS64 P0, [R3+URZ+0x344e0], R8 ;  /* 0x0344e008030085a7 */ /* 0x000ea4000800007f */
[----:B--2---:R-:W-:Y:S05]  /*36140*/  @!P0 BRA `(.L_x_463) ;  /* 0xfffffffc00ec8947 */ /* 0x004fea000383ffff */
[----:B------:R-:W-:Y:S05]  /*36150*/  BRA `(.L_x_611) ;  /* 0xffffffa000e87947 */ /* 0x000fea000383ffff */
.L_x_475:
[----:B------:R-:W-:Y:S01]  /*36160*/  BSSY B1, `(.L_x_612) ;  /* 0x0000006000017945 */ /* 0x000fe20003800000 */
[----:B------:R-:W-:-:S07]  /*36170*/  MOV R15, 0xffffffff ;  /* 0xffffffff000f7802 */ /* 0x000fce0000000f00 */
[----:B------:R-:W-:Y:S05]  /*36180*/  WARPSYNC.COLLECTIVE R15, `(.L_x_613) ;  /* 0x000000000f0c7348 */ /* 0x000fea0003c00000 */
[----:B------:R-:W-:Y:S02]  /*36190*/  ELECT P6, UR62, PT ;  /* 0x00000000003e782f */ /* 0x000fe400038c0000 */
[----:B------:R-:W-:Y:S01]  /*361a0*/  MOV R14, UR62 ;  /* 0x0000003e000e7c02 */ /* 0x000fe20008000f00 */
[----:B------:R-:W-:Y:S10]  /*361b0*/  ENDCOLLECTIVE ;  /* 0x000000000000791b */ /* 0x000ff40003800000 */
.L_x_613:
[----:B------:R-:W-:Y:S05]  /*361c0*/  BSYNC B1 ;  /* 0x0000000000017941 */ /* 0x000fea0003800000 */
.L_x_612:
[----:B------:R-:W-:Y:S05]  /*361d0*/  BRA `(.L_x_614) ;  /* 0xffffffac00f87947 */ /* 0x000fea000383ffff */
.L_x_478:
[----:B-1----:R1:W3:Y:S02]  /*361e0*/  SYNCS.PHASECHK.TRANS64.TRYWAIT P0, [R8+URZ+0x34498], R5 ;  /* 0x03449805080075a7 */ /* 0x0022e4000800017f */
[----:B---3--:R-:W-:Y:S05]  /*361f0*/  @!P0 NANOSLEEP.SYNCS 0x989680 ;  /* 0x009896800000895d */ /* 0x008fea0003900000 */
[----:B------:R-:W3:Y:S02]  /*36200*/  @!P0 SYNCS.PHASECHK.TRANS64 P0, [R8+URZ+0x34498], R5 ;  /* 0x03449805080085a7 */ /* 0x000ee4000800007f */
[----:B---3--:R-:W-:Y:S05]  /*36210*/  @!P0 BRA `(.L_x_478) ;  /* 0xfffffffc00f08947 */ /* 0x008fea000383ffff */
[----:B------:R-:W-:Y:S05]  /*36220*/  BRA `(.L_x_615) ;  /* 0xffffffb000247947 */ /* 0x000fea000383ffff */
.L_x_483:
[----:B-1----:R1:W2:Y:S02]  /*36230*/  SYNCS.PHASECHK.TRANS64.TRYWAIT P0, [R3+URZ+0x34400], R2 ;  /* 0x03440002030075a7 */ /* 0x0022a4000800017f */
[----:B--2---:R-:W-:Y:S05]  /*36240*/  @!P0 NANOSLEEP.SYNCS 0x989680 ;  /* 0x009896800000895d */ /* 0x004fea0003900000 */
[----:B------:R-:W2:Y:S02]  /*36250*/  @!P0 SYNCS.PHASECHK.TRANS64 P0, [R3+URZ+0x34400], R2 ;  /* 0x03440002030085a7 */ /* 0x000ea4000800007f */
[----:B--2---:R-:W-:Y:S05]  /*36260*/  @!P0 BRA `(.L_x_483) ;  /* 0xfffffffc00f08947 */ /* 0x004fea000383ffff */
[----:B------:R-:W-:Y:S05]  /*36270*/  BRA `(.L_x_616) ;  /* 0xffffffb000f07947 */ /* 0x000fea000383ffff */
.L_x_486:
[----:B------:R-:W-:Y:S01]  /*36280*/  BSSY B1, `(.L_x_617) ;  /* 0x0000006000017945 */ /* 0x000fe20003800000 */
[----:B------:R-:W-:-:S07]  /*36290*/  MOV R15, 0xffffffff ;  /* 0xffffffff000f7802 */ /* 0x000fce0000000f00 */
[----:B-1---5:R-:W-:Y:S05]  /*362a0*/  WARPSYNC.COLLECTIVE R15, `(.L_x_618) ;  /* 0x000000000f0c7348 */ /* 0x022fea0003c00000 */
[----:B------:R-:W-:Y:S02]  /*362b0*/  ELECT P6, UR62, PT ;  /* 0x00000000003e782f */ /* 0x000fe400038c0000 */
[----:B------:R-:W-:Y:S01]  /*362c0*/  MOV R14, UR62 ;  /* 0x0000003e000e7c02 */ /* 0x000fe20008000f00 */
[----:B-1---5:R-:W-:Y:S10]  /*362d0*/  ENDCOLLECTIVE ;  /* 0x000000000000791b */ /* 0x022ff40003800000 */
.L_x_618:
[----:B------:R-:W-:Y:S05]  /*362e0*/  BSYNC B1 ;  /* 0x0000000000017941 */ /* 0x000fea0003800000 */
.L_x_617:
[----:B------:R-:W-:Y:S05]  /*362f0*/  BRA `(.L_x_619) ;  /* 0xffffffb400387947 */ /* 0x000fea000383ffff */
.L_x_489:
[----:B------:R-:W-:Y:S01]  /*36300*/  BSSY B1, `(.L_x_620) ;  /* 0x0000005000017945 */ /* 0x000fe20003800000 */
[----:B--2---:R-:W-:-:S07]  /*36310*/  IMAD.MOV.U32 R15, RZ, RZ, -0x1 ;  /* 0xffffffffff0f7424 */ /* 0x004fce00078e00ff */
[----:B-1---5:R-:W-:Y:S05]  /*36320*/  WARPSYNC.COLLECTIVE R15, `(.L_x_621) ;  /* 0x000000000f087348 */ /* 0x022fea0003c00000 */
[----:B------:R-:W-:Y:S01]  /*36330*/  NOP ;  /* 0x0000000000007918 */ /* 0x000fe20000000000 */
[----:B-1---5:R-:W-:Y:S01]  /*36340*/  ENDCOLLECTIVE ;  /* 0x000000000000791b */ /* 0x022fe20003800000 */
.L_x_621:
[----:B------:R-:W-:Y:S05]  /*36350*/  BSYNC B1 ;  /* 0x0000000000017941 */ /* 0x000fea0003800000 */
.L_x_620:
[----:B------:R-:W-:-:S07]  /*36360*/  MOV R15, 0xffffffff ;  /* 0xffffffff000f7802 */ /* 0x000fce0000000f00 */
[----:B------:R-:W-:Y:S05]  /*36370*/  WARPSYNC.COLLECTIVE R15, `(.L_x_622) ;  /* 0x000000000f0c7348 */ /* 0x000fea0003c00000 */
[----:B------:R-:W-:Y:S02]  /*36380*/  ELECT P6, UR62, PT ;  /* 0x00000000003e782f */ /* 0x000fe400038c0000 */
[----:B------:R-:W-:Y:S01]  /*36390*/  MOV R14, UR62 ;  /* 0x0000003e000e7c02 */ /* 0x000fe20008000f00 */
[----:B------:R-:W-:Y:S10]  /*363a0*/  ENDCOLLECTIVE ;  /* 0x000000000000791b */ /* 0x000ff40003800000 */
.L_x_622:
[----:B------:R-:W-:Y:S05]  /*363b0*/  BRA `(.L_x_623) ;  /* 0xffffffb800587947 */ /* 0x000fea000383ffff */
.L_x_492:
[----:B------:R-:W-:Y:S01]  /*363c0*/  BSSY B0, `(.L_x_624) ;  /* 0x0000006000007945 */ /* 0x000fe20003800000 */
[----:B------:R-:W-:-:S07]  /*363d0*/  MOV R15, 0xffffffff ;  /* 0xffffffff000f7802 */ /* 0x000fce0000000f00 */
[----:B-1---5:R-:W-:Y:S05]  /*363e0*/  WARPSYNC.COLLECTIVE R15, `(.L_x_625) ;  /* 0x000000000f0c7348 */ /* 0x022fea0003c00000 */
[----:B-----5:R-:W-:Y:S02]  /*363f0*/  ELECT P6, UR62, PT ;  /* 0x00000000003e782f */ /* 0x020fe400038c0000 */
[----:B------:R-:W-:Y:S01]  /*36400*/  MOV R14, UR62 ;  /* 0x0000003e000e7c02 */ /* 0x000fe20008000f00 */
[----:B-1----:R-:W-:Y:S10]  /*36410*/  ENDCOLLECTIVE ;  /* 0x000000000000791b */ /* 0x002ff40003800000 */
.L_x_625:
[----:B------:R-:W-:Y:S05]  /*36420*/  BSYNC B0 ;  /* 0x0000000000007941 */ /* 0x000fea0003800000 */
.L_x_624:
[----:B------:R-:W-:Y:S05]  /*36430*/  BRA `(.L_x_626) ;  /* 0xffffffb800b07947 */ /* 0x000fea000383ffff */
.L_x_496:
[----:B-1----:R1:W2:Y:S02]  /*36440*/  SYNCS.PHASECHK.TRANS64.TRYWAIT P0, [R7+URZ], R2 ;  /* 0x00000002070075a7 */ /* 0x0022a4000800017f */
[----:B--2---:R-:W-:Y:S05]  /*36450*/  @!P0 NANOSLEEP.SYNCS 0x989680 ;  /* 0x009896800000895d */ /* 0x004fea0003900000 */
[----:B------:R-:W2:Y:S02]  /*36460*/  @!P0 SYNCS.PHASECHK.TRANS64 P0, [R7+URZ], R2 ;  /* 0x00000002070085a7 */ /* 0x000ea4000800007f */
[----:B--2---:R-:W-:Y:S05]  /*36470*/  @!P0 BRA `(.L_x_496) ;  /* 0xfffffffc00f08947 */ /* 0x004fea000383ffff */
[----:B------:R-:W-:Y:S05]  /*36480*/  BRA `(.L_x_627) ;  /* 0xffffffb800ec7947 */ /* 0x000fea000383ffff */
.L_x_497:
[----:B-1----:R1:W2:Y:S02]  /*36490*/  SYNCS.PHASECHK.TRANS64.TRYWAIT P0, [R9+URZ], R4 ;  /* 0x00000004090075a7 */ /* 0x0022a4000800017f */
[----:B--2---:R-:W-:Y:S05]  /*364a0*/  @!P0 NANOSLEEP.SYNCS 0x989680 ;  /* 0x009896800000895d */ /* 0x004fea0003900000 */
[----:B------:R-:W2:Y:S02]  /*364b0*/  @!P0 SYNCS.PHASECHK.TRANS64 P0, [R9+URZ], R4 ;  /* 0x00000004090085a7 */ /* 0x000ea4000800007f */
[----:B--2---:R-:W-:Y:S05]  /*364c0*/  @!P0 BRA `(.L_x_497) ;  /* 0xfffffffc00f08947 */ /* 0x004fea000383ffff */
[----:B------:R-:W-:Y:S05]  /*364d0*/  BRA `(.L_x_628) ;  /* 0xffffffb800f47947 */ /* 0x000fea000383ffff */
.L_x_515:
[----:B-1----:R1:W3:Y:S02]  /*364e0*/  SYNCS.PHASECHK.TRANS64.TRYWAIT P2, [R12+URZ+0x34440], R3 ;  /* 0x034440030c0075a7 */ /* 0x0022e4000804017f */
[----:B---3--:R-:W-:Y:S05]  /*364f0*/  @!P2 NANOSLEEP.SYNCS 0x989680 ;  /* 0x009896800000a95d */ /* 0x008fea0003900000 */
[----:B------:R-:W3:Y:S02]  /*36500*/  @!P2 SYNCS.PHASECHK.TRANS64 P2, [R12+URZ+0x34440], R3 ;  /* 0x034440030c00a5a7 */ /* 0x000ee4000804007f */
[----:B---3--:R-:W-:Y:S05]  /*36510*/  @!P2 BRA `(.L_x_515) ;  /* 0xfffffffc00f0a947 */ /* 0x008fea000383ffff */
[----:B------:R-:W-:Y:S05]  /*36520*/  BRA `(.L_x_629) ;  /* 0xffffffd800107947 */ /* 0x000fea000383ffff */
.L_x_521:
[----:B-1----:R1:W2:Y:S02]  /*36530*/  SYNCS.PHASECHK.TRANS64.TRYWAIT P0, [R3+URZ+0x34440], R0 ;  /* 0x03444000030075a7 */ /* 0x0022a4000800017f */
[----:B--2---:R-:W-:Y:S05]  /*36540*/  @!P0 NANOSLEEP.SYNCS 0x989680 ;  /* 0x009896800000895d */ /* 0x004fea0003900000 */
[----:B------:R-:W2:Y:S02]  /*36550*/  @!P0 SYNCS.PHASECHK.TRANS64 P0, [R3+URZ+0x34440], R0 ;  /* 0x03444000030085a7 */ /* 0x000ea4000800007f */
[----:B--2---:R-:W-:Y:S05]  /*36560*/  @!P0 BRA `(.L_x_521) ;  /* 0xfffffffc00f08947 */ /* 0x004fea000383ffff */
[----:B------:R-:W-:Y:S05]  /*36570*/  BRA `(.L_x_630) ;  /* 0xffffffd800787947 */ /* 0x000fea000383ffff */
.L_x_523:
[----:B-1----:R1:W2:Y:S02]  /*36580*/  SYNCS.PHASECHK.TRANS64.TRYWAIT P0, [R3+URZ+0x34440], R0 ;  /* 0x03444000030075a7 */ /* 0x0022a4000800017f */
[----:B--2---:R-:W-:Y:S05]  /*36590*/  @!P0 NANOSLEEP.SYNCS 0x989680 ;  /* 0x009896800000895d */ /* 0x004fea0003900000 */
[----:B------:R-:W2:Y:S02]  /*365a0*/  @!P0 SYNCS.PHASECHK.TRANS64 P0, [R3+URZ+0x34440], R0 ;  /* 0x03444000030085a7 */ /* 0x000ea4000800007f */
[----:B--2---:R-:W-:Y:S05]  /*365b0*/  @!P0 BRA `(.L_x_523) ;  /* 0xfffffffc00f08947 */ /* 0x004fea000383ffff */
[----:B------:R-:W-:Y:S05]  /*365c0*/  BRA `(.L_x_631) ;  /* 0xffffffd800907947 */ /* 0x000fea000383ffff */
.L_x_525:
[----:B-1----:R1:W2:Y:S02]  /*365d0*/  SYNCS.PHASECHK.TRANS64.TRYWAIT P0, [R3+URZ+0x34440], R0 ;  /* 0x03444000030075a7 */ /* 0x0022a4000800017f */
[----:B--2---:R-:W-:Y:S05]  /*365e0*/  @!P0 NANOSLEEP.SYNCS 0x989680 ;  /* 0x009896800000895d */ /* 0x004fea0003900000 */
[----:B------:R-:W2:Y:S02]  /*365f0*/  @!P0 SYNCS.PHASECHK.TRANS64 P0, [R3+URZ+0x34440], R0 ;  /* 0x03444000030085a7 */ /* 0x000ea4000800007f */
[----:B--2---:R-:W-:Y:S05]  /*36600*/  @!P0 BRA `(.L_x_525) ;  /* 0xfffffffc00f08947 */ /* 0x004fea000383ffff */
[----:B------:R-:W-:Y:S05]  /*36610*/  BRA `(.L_x_632) ;  /* 0xffffffd800a87947 */ /* 0x000fea000383ffff */
.L_x_527:
[----:B-1----:R1:W2:Y:S02]  /*36620*/  SYNCS.PHASECHK.TRANS64.TRYWAIT P0, [R3+URZ+0x34440], R0 ;  /* 0x03444000030075a7 */ /* 0x0022a4000800017f */
[----:B--2---:R-:W-:Y:S05]  /*36630*/  @!P0 NANOSLEEP.SYNCS 0x989680 ;  /* 0x009896800000895d */ /* 0x004fea0003900000 */
[----:B------:R-:W2:Y:S02]  /*36640*/  @!P0 SYNCS.PHASECHK.TRANS64 P0, [R3+URZ+0x34440], R0 ;  /* 0x03444000030085a7 */ /* 0x000ea4000800007f */
[----:B--2---:R-:W-:Y:S05]  /*36650*/  @!P0 BRA `(.L_x_527) ;  /* 0xfffffffc00f08947 */ /* 0x004fea000383ffff */
[----:B------:R-:W-:Y:S05]  /*36660*/  BRA `(.L_x_633) ;  /* 0xffffffd800c07947 */ /* 0x000fea000383ffff */
.L_x_529:
[----:B-1----:R1:W2:Y:S02]  /*36670*/  SYNCS.PHASECHK.TRANS64.TRYWAIT P0, [R3+URZ+0x34440], R0 ;  /* 0x03444000030075a7 */ /* 0x0022a4000800017f */
[----:B--2---:R-:W-:Y:S05]  /*36680*/  @!P0 NANOSLEEP.SYNCS 0x989680 ;  /* 0x009896800000895d */ /* 0x004fea0003900000 */
[----:B------:R-:W2:Y:S02]  /*36690*/  @!P0 SYNCS.PHASECHK.TRANS64 P0, [R3+URZ+0x34440], R0 ;  /* 0x03444000030085a7 */ /* 0x000ea4000800007f */
[----:B--2---:R-:W-:Y:S05]  /*366a0*/  @!P0 BRA `(.L_x_529) ;  /* 0xfffffffc00f08947 */ /* 0x004fea000383ffff */
[----:B------:R-:W-:Y:S05]  /*366b0*/  BRA `(.L_x_634) ;  /* 0xffffffd800d87947 */ /* 0x000fea000383ffff */
.L_x_531:
[----:B-1----:R1:W2:Y:S02]  /*366c0*/  SYNCS.PHASECHK.TRANS64.TRYWAIT P0, [R3+URZ+0x34440], R0 ;  /* 0x03444000030075a7 */ /* 0x0022a4000800017f */
[----:B--2---:R-:W-:Y:S05]  /*366d0*/  @!P0 NANOSLEEP.SYNCS 0x989680 ;  /* 0x009896800000895d */ /* 0x004fea0003900000 */
[----:B------:R-:W2:Y:S02]  /*366e0*/  @!P0 SYNCS.PHASECHK.TRANS64 P0, [R3+URZ+0x34440], R0 ;  /* 0x03444000030085a7 */ /* 0x000ea4000800007f */
[----:B--2---:R-:W-:Y:S05]  /*366f0*/  @!P0 BRA `(.L_x_531) ;  /* 0xfffffffc00f08947 */ /* 0x004fea000383ffff */
[----:B------:R-:W-:Y:S05]  /*36700*/  BRA `(.L_x_635) ;  /* 0xffffffd800f07947 */ /* 0x000fea000383ffff */
.L_x_533:
[----:B-1----:R1:W2:Y:S02]  /*36710*/  SYNCS.PHASECHK.TRANS64.TRYWAIT P0, [R3+URZ+0x34440], R0 ;  /* 0x03444000030075a7 */ /* 0x0022a4000800017f */
[----:B--2---:R-:W-:Y:S05]  /*36720*/  @!P0 NANOSLEEP.SYNCS 0x989680 ;  /* 0x009896800000895d */ /* 0x004fea0003900000 */
[----:B------:R-:W2:Y:S02]  /*36730*/  @!P0 SYNCS.PHASECHK.TRANS64 P0, [R3+URZ+0x34440], R0 ;  /* 0x03444000030085a7 */ /* 0x000ea4000800007f */
[----:B--2---:R-:W-:Y:S05]  /*36740*/  @!P0 BRA `(.L_x_533) ;  /* 0xfffffffc00f08947 */ /* 0x004fea000383ffff */
[----:B------:R-:W-:Y:S05]  /*36750*/  BRA `(.L_x_636) ;  /* 0xffffffdc00087947 */ /* 0x000fea000383ffff */
        .weak           $__internal_0_$__cuda_sm20_div_u64
        .type           $__internal_0_$__cuda_sm20_div_u64,@function
        .size           $__internal_0_$__cuda_sm20_div_u64,(.L_x_512 - $__internal_0_$__cuda_sm20_div_u64)
$__internal_0_$__cuda_sm20_div_u64:
[----:B------:R-:W-:-:S04]  /*36760*/  MOV R24, R26 ;  /* 0x0000001a00187202 */ /* 0x000fc80000000f00 */
[----:B------:R-:W1:Y:S08]  /*36770*/  I2F.U64.RP R11, R24 ;  /* 0x00000018000b7312 */ /* 0x000e700000309000 */
[----:B-1----:R-:W1:Y:S02]  /*36780*/  MUFU.RCP R11, R11 ;  /* 0x0000000b000b7308 */ /* 0x002e640000001000 */
[----:B-1----:R-:W-:-:S06]  /*36790*/  VIADD R16, R11, 0x1ffffffe ;  /* 0x1ffffffe0b107836 */ /* 0x002fcc0000000000 */
[----:B------:R-:W1:Y:S02]  /*367a0*/  F2I.U64.TRUNC R16, R16 ;  /* 0x0000001000107311 */ /* 0x000e64000020d800 */
[----:B-1----:R-:W-:-:S04]  /*367b0*/  IMAD.WIDE.U32 R18, R16, R26, RZ ;  /* 0x0000001a10127225 */ /* 0x002fc800078e00ff */
[C---:B------:R-:W-:Y:S01]  /*367c0*/  IMAD R13, R16.reuse, R25, R19 ;  /* 0x00000019100d7224 */ /* 0x040fe200078e0213 */
[----:B------:R-:W-:Y:S02]  /*367d0*/  IADD3 R27, P1, RZ, -R18, RZ ;  /* 0x80000012ff1b7210 */ /* 0x000fe40007f3e0ff */
[----:B------:R-:W-:Y:S01]  /*367e0*/  MOV R19, R16 ;  /* 0x0000001000137202 */ /* 0x000fe20000000f00 */
[----:B------:R-:W-:Y:S02]  /*367f0*/  IMAD R13, R17, R26, R13 ;  /* 0x0000001a110d7224 */ /* 0x000fe400078e020d */
[----:B------:R-:W-:-:S03]  /*36800*/  IMAD.HI.U32 R18, R16, R27, RZ ;  /* 0x0000001b10127227 */ /* 0x000fc600078e00ff */
[----:B------:R-:W-:-:S05]  /*36810*/  IADD3.X R13, RZ, ~R13, RZ, P1, !PT ;  /* 0x8000000dff0d7210 */ /* 0x000fca0000ffe4ff */
[----:B------:R-:W-:-:S04]  /*36820*/  IMAD.WIDE.U32 R18, P1, R16, R13, R18 ;  /* 0x0000000d10127225 */ /* 0x000fc80007820012 */
[C---:B------:R-:W-:Y:S02]  /*36830*/  IMAD R29, R17.reuse, R13, RZ ;  /* 0x0000000d111d7224 */ /* 0x040fe400078e02ff */
[----:B------:R-:W-:-:S04]  /*36840*/  IMAD.HI.U32 R18, P2, R17, R27, R18 ;  /* 0x0000001b11127227 */ /* 0x000fc80007840012 */
[----:B------:R-:W-:Y:S01]  /*36850*/  IMAD.HI.U32 R11, R17, R13, RZ ;  /* 0x0000000d110b7227 */ /* 0x000fe200078e00ff */
[----:B------:R-:W-:-:S04]  /*36860*/  IADD3 R19, P3, R29, R18, RZ ;  /* 0x000000121d137210 */ /* 0x000fc80007f7e0ff */
[----:B------:R-:W-:Y:S01]  /*36870*/  IADD3.X R11, R11, R17, RZ, P1, !PT ;  /* 0x000000110b0b7210 */ /* 0x000fe20000ffe4ff */
[----:B------:R-:W-:-:S03]  /*36880*/  IMAD.WIDE.U32 R16, R19, R26, RZ ;  /* 0x0000001a13107225 */ /* 0x000fc600078e00ff */
[----:B------:R-:W-:Y:S01]  /*36890*/  IADD3.X R11, RZ, RZ, R11, P3, P2 ;  /* 0x000000ffff0b7210 */ /* 0x000fe20001fe440b */
[----:B------:R-:W-:Y:S01]  /*368a0*/  IMAD R18, R19, R25, R17 ;  /* 0x0000001913127224 */ /* 0x000fe200078e0211 */
[----:B------:R-:W-:-:S03]  /*368b0*/  IADD3 R17, P1, RZ, -R16, RZ ;  /* 0x80000010ff117210 */ /* 0x000fc60007f3e0ff */
[----:B------:R-:W-:Y:S02]  /*368c0*/  IMAD R13, R11, R26, R18 ;  /* 0x0000001a0b0d7224 */ /* 0x000fe400078e0212 */
[----:B------:R-:W-:-:S04]  /*368d0*/  IMAD.HI.U32 R18, R19, R17, RZ ;  /* 0x0000001113127227 */ /* 0x000fc800078e00ff */
[----:B------:R-:W-:-:S04]  /*368e0*/  IMAD.X R16, RZ, RZ, ~R13, P1 ;  /* 0x000000ffff107224 */ /* 0x000fc800008e0e0d */
[----:B------:R-:W-:-:S04]  /*368f0*/  IMAD.WIDE.U32 R18, P1, R19, R16, R18 ;  /* 0x0000001013127225 */ /* 0x000fc80007820012 */
[C---:B------:R-:W-:Y:S02]  /*36900*/  IMAD R24, R11.reuse, R16, RZ ;  /* 0x000000100b187224 */ /* 0x040fe400078e02ff */
[----:B------:R-:W-:Y:S01]  /*36910*/  IMAD.HI.U32 R13, P2, R11, R17, R18 ;  /* 0x000000110b0d7227 */ /* 0x000fe20007840012 */
[----:B------:R-:W-:-:S03]  /*36920*/  MOV R17, RZ ;  /* 0x000000ff00117202 */ /* 0x000fc60000000f00 */
[----:B------:R-:W-:Y:S01]  /*36930*/  IMAD.HI.U32 R16, R11, R16, RZ ;  /* 0x000000100b107227 */ /* 0x000fe200078e00ff */
[----:B------:R-:W-:-:S04]  /*36940*/  IADD3 R13, P3, R24, R13, RZ ;  /* 0x0000000d180d7210 */ /* 0x000fc80007f7e0ff */
[----:B------:R-:W-:Y:S01]  /*36950*/  IADD3.X R11, R16, R11, RZ, P1, !PT ;  /* 0x0000000b100b7210 */ /* 0x000fe20000ffe4ff */
[----:B------:R-:W-:-:S03]  /*36960*/  IMAD.HI.U32 R16, R13, UR13, RZ ;  /* 0x0000000d0d107c27 */ /* 0x000fc6000f8e00ff */
[----:B------:R-:W-:Y:S01]  /*36970*/  IADD3.X R11, RZ, RZ, R11, P3, P2 ;  /* 0x000000ffff0b7210 */ /* 0x000fe20001fe440b */
[----:B------:R-:W-:-:S04]  /*36980*/  IMAD.WIDE.U32 R16, R13, UR21, R16 ;  /* 0x000000150d107c25 */ /* 0x000fc8000f8e0010 */
[C---:B------:R-:W-:Y:S02]  /*36990*/  IMAD R18, R11.reuse, UR21, RZ ;  /* 0x000000150b127c24 */ /* 0x040fe4000f8e02ff */
[----:B------:R-:W-:-:S04]  /*369a0*/  IMAD.HI.U32 R13, P1, R11, UR13, R16 ;  /* 0x0000000d0b0d7c27 */ /* 0x000fc8000f820010 */
[----:B------:R-:W-:Y:S01]  /*369b0*/  IMAD.HI.U32 R11, R11, UR21, RZ ;  /* 0x000000150b0b7c27 */ /* 0x000fe2000f8e00ff */
[----:B------:R-:W-:-:S04]  /*369c0*/  IADD3 R13, P2, R18, R13, RZ ;  /* 0x0000000d120d7210 */ /* 0x000fc80007f5e0ff */
[----:B------:R-:W-:Y:S01]  /*369d0*/  IADD3.X R11, R11, RZ, RZ, P1, !PT ;  /* 0x000000ff0b0b7210 */ /* 0x000fe20000ffe4ff */
[----:B------:R-:W-:-:S04]  /*369e0*/  IMAD.WIDE.U32 R16, R13, R26, RZ ;  /* 0x0000001a0d107225 */ /* 0x000fc800078e00ff */
[----:B------:R-:W-:Y:S01]  /*369f0*/  IMAD.X R11, RZ, RZ, R11, P2 ;  /* 0x000000ffff0b7224 */ /* 0x000fe200010e060b */
[----:B------:R-:W-:Y:S01]  /*36a00*/  IADD3 R24, P2, -R16, UR13, RZ ;  /* 0x0000000d10187c10 */ /* 0x000fe2000ff5e1ff */
[C---:B------:R-:W-:Y:S01]  /*36a10*/  IMAD R18, R13.reuse, R25, R17 ;  /* 0x000000190d127224 */ /* 0x040fe200078e0211 */
[----:B------:R-:W-:Y:S02]  /*36a20*/  IADD3 R16, R13, 0x1, RZ ;  /* 0x000000010d107810 */ /* 0x000fe40007ffe0ff */
[-C--:B------:R-:W-:Y:S01]  /*36a30*/  ISETP.GE.U32.AND P1, PT, R24, R26.reuse, PT ;  /* 0x0000001a1800720c */ /* 0x080fe20003f26070 */
[----:B------:R-:W-:-:S05]  /*36a40*/  IMAD R11, R11, R26, R18 ;  /* 0x0000001a0b0b7224 */ /* 0x000fca00078e0212 */
[----:B------:R-:W-:Y:S02]  /*36a50*/  IADD3.X R18, ~R11, UR21, RZ, P2, !PT ;  /* 0x000000150b127c10 */ /* 0x000fe400097fe5ff */
[----:B------:R-:W-:Y:S02]  /*36a60*/  IADD3 R11, P2, -R26, R24, RZ ;  /* 0x000000181a0b7210 */ /* 0x000fe40007f5e1ff */
[----:B------:R-:W-:Y:S02]  /*36a70*/  ISETP.GE.U32.AND.EX P1, PT, R18, R25, PT, P1 ;  /* 0x000000191200720c */ /* 0x000fe40003f26110 */
[----:B------:R-:W-:Y:S02]  /*36a80*/  IADD3.X R17, ~R25, R18, RZ, P2, !PT ;  /* 0x0000001219117210 */ /* 0x000fe400017fe5ff */
[----:B------:R-:W-:Y:S02]  /*36a90*/  SEL R11, R11, R24, P1 ;  /* 0x000000180b0b7207 */ /* 0x000fe40000800000 */
[----:B------:R-:W-:-:S02]  /*36aa0*/  SEL R17, R17, R18, P1 ;  /* 0x0000001211117207 */ /* 0x000fc40000800000 */
[----:B------:R-:W-:Y:S01]  /*36ab0*/  SEL R16, R16, R13, P1 ;  /* 0x0000000d10107207 */ /* 0x000fe20000800000 */
[----:B------:R-:W-:Y:S01]  /*36ac0*/  IMAD.MOV.U32 R13, RZ, RZ, 0x0 ;  /* 0x00000000ff0d7424 */ /* 0x000fe200078e00ff */
[----:B------:R-:W-:Y:S02]  /*36ad0*/  ISETP.GE.U32.AND P1, PT, R11, R26, PT ;  /* 0x0000001a0b00720c */ /* 0x000fe40003f26070 */
[----:B------:R-:W-:Y:S02]  /*36ae0*/  ISETP.NE.U32.AND P2, PT, R26, RZ, PT ;  /* 0x000000ff1a00720c */ /* 0x000fe40003f45070 */
[----:B------:R-:W-:Y:S02]  /*36af0*/  IADD3 R11, R16, 0x1, RZ ;  /* 0x00000001100b7810 */ /* 0x000fe40007ffe0ff */
[----:B------:R-:W-:Y:S02]  /*36b00*/  ISETP.GE.U32.AND.EX P1, PT, R17, R25, PT, P1 ;  /* 0x000000191100720c */ /* 0x000fe40003f26110 */
[----:B------:R-:W-:-:S02]  /*36b10*/  ISETP.NE.AND.EX P2, PT, R25, RZ, PT, P2 ;  /* 0x000000ff1900720c */ /* 0x000fc40003f45320 */
[----:B------:R-:W-:-:S04]  /*36b20*/  SEL R11, R11, R16, P1 ;  /* 0x000000100b0b7207 */ /* 0x000fc80000800000 */
[----:B------:R-:W-:Y:S01]  /*36b30*/  SEL R11, R11, 0xffffffff, P2 ;  /* 0xffffffff0b0b7807 */ /* 0x000fe20001000000 */
[----:B------:R-:W-:Y:S06]  /*36b40*/  RET.REL.NODEC R12 `(_ZN7cutlass13device_kernelINS_4gemm6kernel13GemmUniversalINS1_17GroupProblemShapeIN4cute5tupleIJiiiEEEEENS1_10collective13CollectiveMmaINS1_39MainloopSm90ArrayTmaGmmaWarpSpecializedILi3ENS6_IJNS5_1CILi2EEENSC_ILi1EEESE_EEENS1_40KernelPtrArrayTmaWarpSpecializedPingpongEEENS6_IJNSC_ILi256EEESI_NSC_ILi64EEEEEENS_10bfloat16_tEPNS6_IJlSE_NSC_ILi0EEEEEESL_SO_NS5_8TiledMMAINS5_8MMA_AtomIJNS5_4SM904GMMA28MMA_64x256x16_F32BF16BF16_SSILNSS_5MajorE0ELSU_0ELNSS_7ScaleInE1ELSV_1EEEEEENS5_6LayoutINS6_IJSE_SE_SE_EEENS6_IJSM_SM_SM_EEEEENS6_IJNS5_10UnderscoreES12_S12_EEEEENS5_13SM90_TMA_LOADENS5_14ComposedLayoutINS5_7SwizzleILi3ELi4ELi3EEENS5_18smem_ptr_flag_bitsILi16EEENSY_INS6_IJNSC_ILi8EEESJ_EEENS6_IJSJ_SE_EEEEEEEvNS5_8identityENS5_23SM90_TMA_LOAD_MULTICASTES1F_vS1G_EENS_8epilogue10collective18CollectiveEpilogueINS1J_30Sm90PtrArrayTmaWarpSpecializedILi4ELi2ELi16ELb1ELb0ELi2EEEJSK_NS6_IJSJ_NSC_ILi32EEEEEENS_6half_tEPNS6_IJSE_lSM_EEES1Q_S1S_NS1J_6fusion15FusionCallbacksIS1N_NS1T_17LinearCombinationIS1Q_fS1Q_fLNS_15FloatRoundStyleE2EEESK_S1P_JEEES15_NS16_IS18_S1A_NSY_INS6_IJSJ_S1B_EEENS6_IJSE_SJ_EEEEEEENS5_17SM75_U16x8_LDSM_TENS5_14SM90_TMA_STOREES22_NS5_17SM90_U16x8_STSM_TENS5_9Copy_AtomIJNS5_17SM90_U32x4_STSM_NES1Q_EEEvEEEvvEEEEvNT_6ParamsE) ;  /* 0xfffffc940c2c7950 */ /* 0x000fec0003c3ffff */
.L_x_512:
[----:B------:R-:W-:Y:S01]  /*36b50*/  UMOV UR30, UR24 ;  /* 0x00000018001e7c82 */ /* 0x000fe20008000000 */
[----:B------:R-:W-:Y:S02]  /*36b60*/  UMOV UR31, UR27 ;  /* 0x0000001b001f7c82 */ /* 0x000fe40008000000 */
[----:B------:R-:W1:Y:S08]  /*36b70*/  I2F.U64.RP R11, UR30 ;  /* 0x0000001e000b7d12 */ /* 0x000e700008309000 */
[----:B-1----:R-:W1:Y:S02]  /*36b80*/  MUFU.RCP R11, R11 ;  /* 0x0000000b000b7308 */ /* 0x002e640000001000 */
[----:B-1----:R-:W-:-:S06]  /*36b90*/  IADD3 R2, R11, 0x1ffffffe, RZ ;  /* 0x1ffffffe0b027810 */ /* 0x002fcc0007ffe0ff */
[----:B------:R-:W1:Y:S02]  /*36ba0*/  F2I.U64.TRUNC R2, R2 ;  /* 0x0000000200027311 */ /* 0x000e64000020d800 */
[----:B-1----:R-:W-:Y:S02]  /*36bb0*/  R2UR UR30, R2 ;  /* 0x00000000021e72ca */ /* 0x002fe400000e0000 */
[----:B------:R-:W-:Y:S02]  /*36bc0*/  R2UR UR31, R3 ;  /* 0x00000000031f72ca */ /* 0x000fe400000e0000 */
[----:B------:R-:W-:Y:S02]  /*36bd0*/  MOV R2, R12 ;  /* 0x0000000c00027202 */ /* 0x000fe40000000f00 */
[----:B------:R-:W-:-:S07]  /*36be0*/  MOV R3, 0x0 ;  /* 0x0000000000037802 */ /* 0x000fce0000000f00 */
[----:B------:R-:W-:-:S04]  /*36bf0*/  UIMAD.WIDE.U32 UR32, UR30, UR24, URZ ;  /* 0x000000181e2072a5 */ /* 0x000fc8000f8e003f */
[----:B------:R-:W-:Y:S02]  /*36c00*/  UIMAD UR33, UR30, UR27, UR33 ;  /* 0x0000001b1e2172a4 */ /* 0x000fe4000f8e0221 */
[----:B------:R-:W-:Y:S02]  /*36c10*/  UIADD3 UR36, UP1, URZ, -UR32, URZ ;  /* 0x800000203f247290 */ /* 0x000fe4000ff3e03f */
[----:B------:R-:W-:Y:S02]  /*36c20*/  UIMAD UR34, UR31, UR24, UR33 ;  /* 0x000000181f2272a4 */ /* 0x000fe4000f8e0221 */
[----:B------:R-:W-:Y:S02]  /*36c30*/  UIMAD.WIDE.U32 UR32, UR30, UR36, URZ ;  /* 0x000000241e2072a5 */ /* 0x000fe4000f8e003f */
[----:B------:R-:W-:-:S05]  /*36c40*/  UIADD3.X UR37, URZ, ~UR34, URZ, UP1, !UPT ;  /* 0x800000223f257290 */ /* 0x000fca0008ffe43f */
[----:B------:R-:W-:Y:S01]  /*36c50*/  UMOV UR32, UR33 ;  /* 0x0000002100207c82 */ /* 0x000fe20008000000 */
[----:B------:R-:W-:Y:S02]  /*36c60*/  UMOV UR33, UR30 ;  /* 0x0000001e00217c82 */ /* 0x000fe40008000000 */
[----:B------:R-:W-:Y:S02]  /*36c70*/  UIMAD.WIDE.U32 UR34, UP1, UR30, UR37, UR32 ;  /* 0x000000251e2272a5 */ /* 0x000fe4000f820020 */
[----:B------:R-:W-:Y:S02]  /*36c80*/  UIMAD.WIDE.U32 UR32, UR31, UR37, URZ ;  /* 0x000000251f2072a5 */ /* 0x000fe4000f8e003f */
[----:B------:R-:W-:Y:S02]  /*36c90*/  UIMAD.WIDE.U32 UR34, UP2, UR31, UR36, UR34 ;  /* 0x000000241f2272a5 */ /* 0x000fe4000f840022 */
[----:B------:R-:W-:Y:S02]  /*36ca0*/  UIMAD UR37, UR31, UR37, URZ ;  /* 0x000000251f2572a4 */ /* 0x000fe4000f8e023f */
[----:B------:R-:W-:-:S02]  /*36cb0*/  UIADD3.X UR32, UR33, UR31, URZ, UP1, !UPT ;  /* 0x0000001f21207290 */ /* 0x000fc40008ffe43f */
[----:B------:R-:W-:-:S04]  /*36cc0*/  UIADD3 UR35, UP4, UR37, UR35, URZ ;  /* 0x0000002325237290 */ /* 0x000fc8000ff9e03f */
[----:B------:R-:W-:Y:S02]  /*36cd0*/  UIMAD.WIDE.U32 UR30, UR35, UR24, URZ ;  /* 0x00000018231e72a5 */ /* 0x000fe4000f8e003f */
[----:B------:R-:W-:Y:S02]  /*36ce0*/  UIADD3.X UR36, URZ, URZ, UR32, UP4, UP2 ;  /* 0x0000003f3f247290 */ /* 0x000fe4000a7e4420 */
[----:B------:R-:W-:Y:S02]  /*36cf0*/  UIMAD UR31, UR35, UR27, UR31 ;  /* 0x0000001b231f72a4 */ /* 0x000fe4000f8e021f */
[----:B------:R-:W-:Y:S02]  /*36d00*/  UIADD3 UR37, UP1, URZ, -UR30, URZ ;  /* 0x8000001e3f257290 */ /* 0x000fe4000ff3e03f */
[----:B------:R-:W-:Y:S02]  /*36d10*/  UIMAD UR32, UR36, UR24, UR31 ;  /* 0x00000018242072a4 */ /* 0x000fe4000f8e021f */
[----:B------:R-:W-:-:S02]  /*36d20*/  UIMAD.WIDE.U32 UR30, UR35, UR37, URZ ;  /* 0x00000025231e72a5 */ /* 0x000fc4000f8e003f */
[----:B------:R-:W-:-:S05]  /*36d30*/  UIADD3.X UR41, URZ, ~UR32, URZ, UP1, !UPT ;  /* 0x800000203f297290 */ /* 0x000fca0008ffe43f */
[----:B------:R-:W-:Y:S01]  /*36d40*/  UMOV UR34, UR31 ;  /* 0x0000001f00227c82 */ /* 0x000fe20008000000 */
[----:B------:R-:W-:Y:S02]  /*36d50*/  UIMAD.WIDE.U32 UR30, UR36, UR41, URZ ;  /* 0x00000029241e72a5 */ /* 0x000fe4000f8e003f */
[----:B------:R-:W-:Y:S02]  /*36d60*/  UIMAD.WIDE.U32 UR32, UP1, UR35, UR41, UR34 ;  /* 0x00000029232072a5 */ /* 0x000fe4000f820022 */
[----:B------:R-:W-:Y:S02]  /*36d70*/  UIMAD UR34, UR36, UR41, URZ ;  /* 0x00000029242272a4 */ /* 0x000fe4000f8e023f */
[----:B------:R-:W-:Y:S02]  /*36d80*/  UIMAD.WIDE.U32 UR32, UP2, UR36, UR37, UR32 ;  /* 0x00000025242072a5 */ /* 0x000fe4000f840020 */
[----:B------:R-:W-:Y:S02]  /*36d90*/  UIADD3.X UR36, UR31, UR36, URZ, UP1, !UPT ;  /* 0x000000241f247290 */ /* 0x000fe40008ffe43f */
[----:B------:R-:W-:-:S04]  /*36da0*/  UIADD3 UR34, UP4, UR34, UR33, URZ ;  /* 0x0000002122227290 */ /* 0x000fc8000ff9e03f */
[----:B------:R-:W-:Y:S02]  /*36db0*/  UIMAD.WIDE.U32 UR32, UR34, UR25, URZ ;  /* 0x00000019222072a5 */ /* 0x000fe4000f8e003f */
[----:B------:R-:W-:-:S05]  /*36dc0*/  UIADD3.X UR36, URZ, URZ, UR36, UP4, UP2 ;  /* 0x0000003f3f247290 */ /* 0x000fca000a7e4424 */
[----:B------:R-:W-:Y:S01]  /*36dd0*/  UMOV UR32, UR33 ;  /* 0x0000002100207c82 */ /* 0x000fe20008000000 */
[----:B------:R-:W-:Y:S02]  /*36de0*/  UMOV UR33, URZ ;  /* 0x0000003f00217c82 */ /* 0x000fe40008000000 */
[----:B------:R-:W-:Y:S02]  /*36df0*/  UIMAD.WIDE.U32 UR30, UR34, UR26, UR32 ;  /* 0x0000001a221e72a5 */ /* 0x000fe4000f8e0020 */
[----:B------:R-:W-:Y:S02]  /*36e00*/  UIMAD UR34, UR36, UR26, URZ ;  /* 0x0000001a242272a4 */ /* 0x000fe4000f8e023f */
[----:B------:R-:W-:Y:S02]  /*36e10*/  UIMAD.WIDE.U32 UR30, UP1, UR36, UR25, UR30 ;  /* 0x00000019241e72a5 */ /* 0x000fe4000f82001e */
[----:B------:R-:W-:Y:S02]  /*36e20*/  UIMAD.WIDE.U32 UR32, UR36, UR26, URZ ;  /* 0x0000001a242072a5 */ /* 0x000fe4000f8e003f */
[----:B------:R-:W-:-:S02]  /*36e30*/  UIADD3 UR34, UP2, UR34, UR31, URZ ;  /* 0x0000001f22227290 */ /* 0x000fc4000ff5e03f */
[----:B------:R-:W-:Y:S02]  /*36e40*/  UIADD3.X UR32, UR33, URZ, URZ, UP1, !UPT ;  /* 0x0000003f21207290 */ /* 0x000fe40008ffe43f */
[----:B------:R-:W-:Y:S02]  /*36e50*/  UIMAD.WIDE.U32 UR30, UR34, UR24, URZ ;  /* 0x00000018221e72a5 */ /* 0x000fe4000f8e003f */
[----:B------:R-:W-:Y:S02]  /*36e60*/  UIADD3.X UR32, URZ, UR32, URZ, UP2, !UPT ;  /* 0x000000203f207290 */ /* 0x000fe400097fe43f */
[----:B------:R-:W-:Y:S02]  /*36e70*/  UIMAD UR31, UR34, UR27, UR31 ;  /* 0x0000001b221f72a4 */ /* 0x000fe4000f8e021f */
[----:B------:R-:W-:Y:S02]  /*36e80*/  UIADD3 UR33, UP2, -UR30, UR25, URZ ;  /* 0x000000191e217290 */ /* 0x000fe4000ff5e13f */
[----:B------:R-:W-:-:S02]  /*36e90*/  UIMAD UR31, UR32, UR24, UR31 ;  /* 0x00000018201f72a4 */ /* 0x000fc4000f8e021f */
[----:B------:R-:W-:Y:S02]  /*36ea0*/  UISETP.GE.U32.AND UP1, UPT, UR33, UR24, UPT ;  /* 0x000000182100728c */ /* 0x000fe4000bf26070 */
[----:B------:R-:W-:Y:S02]  /*36eb0*/  UIADD3.X UR32, ~UR31, UR26, URZ, UP2, !UPT ;  /* 0x0000001a1f207290 */ /* 0x000fe400097fe53f */
[----:B------:R-:W-:Y:S02]  /*36ec0*/  UIADD3 UR26, UP2, -UR24, UR33, URZ ;  /* 0x00000021181a7290 */ /* 0x000fe4000ff5e13f */
[----:B------:R-:W-:Y:S02]  /*36ed0*/  UISETP.GE.U32.AND.EX UP1, UPT, UR32, UR27, UPT, UP1 ;  /* 0x0000001b2000728c */ /* 0x000fe4000bf26110 */
[----:B------:R-:W-:Y:S02]  /*36ee0*/  UIADD3 UR30, UR34, 0x1, URZ ;  /* 0x00000001221e7890 */ /* 0x000fe4000fffe03f */
[----:B------:R-:W-:-:S02]  /*36ef0*/  UIADD3.X UR31, ~UR27, UR32, URZ, UP2, !UPT ;  /* 0x000000201b1f7290 */ /* 0x000fc400097fe53f */
[----:B------:R-:W-:Y:S02]  /*36f00*/  USEL UR26, UR26, UR33, UP1 ;  /* 0x000000211a1a7287 */ /* 0x000fe40008800000 */
[----:B------:R-:W-:Y:S02]  /*36f10*/  USEL UR31, UR31, UR32, UP1 ;  /* 0x000000201f1f7287 */ /* 0x000fe40008800000 */
[----:B------:R-:W-:Y:S02]  /*36f20*/  USEL UR34, UR30, UR34, UP1 ;  /* 0x000000221e227287 */ /* 0x000fe40008800000 */
[----:B------:R-:W-:Y:S02]  /*36f30*/  UISETP.GE.U32.AND UP1, UPT, UR26, UR24, UPT ;  /* 0x000000181a00728c */ /* 0x000fe4000bf26070 */
[----:B------:R-:W-:Y:S02]  /*36f40*/  UISETP.NE.U32.AND UP2, UPT, UR24, URZ, UPT ;  /* 0x0000003f1800728c */ /* 0x000fe4000bf45070 */
[----:B------:R-:W-:-:S02]  /*36f50*/  UIADD3 UR26, UR34, 0x1, URZ ;  /* 0x00000001221a7890 */ /* 0x000fc4000fffe03f */
[----:B------:R-:W-:Y:S02]  /*36f60*/  UISETP.GE.U32.AND.EX UP1, UPT, UR31, UR27, UPT, UP1 ;  /* 0x0000001b1f00728c */ /* 0x000fe4000bf26110 */
[----:B------:R-:W-:Y:S02]  /*36f70*/  UISETP.NE.AND.EX UP2, UPT, UR27, URZ, UPT, UP2 ;  /* 0x0000003f1b00728c */ /* 0x000fe4000bf45320 */
[----:B------:R-:W-:-:S04]  /*36f80*/  USEL UR26, UR26, UR34, UP1 ;  /* 0x000000221a1a7287 */ /* 0x000fc80008800000 */
[----:B------:R-:W-:Y:S01]  /*36f90*/  USEL UR27, UR26, 0xffffffff, UP2 ;  /* 0xffffffff1a1b7887 */ /* 0x000fe20009000000 */
[----:B------:R-:W-:Y:S11]  /*36fa0*/  RET.REL.NODEC R2 `(_ZN7cutlass13device_kernelINS_4gemm6kernel13GemmUniversalINS1_17GroupProblemShapeIN4cute5tupleIJiiiEEEEENS1_10collective13CollectiveMmaINS1_39MainloopSm90ArrayTmaGmmaWarpSpecializedILi3ENS6_IJNS5_1CILi2EEENSC_ILi1EEESE_EEENS1_40KernelPtrArrayTmaWarpSpecializedPingpongEEENS6_IJNSC_ILi256EEESI_NSC_ILi64EEEEEENS_10bfloat16_tEPNS6_IJlSE_NSC_ILi0EEEEEESL_SO_NS5_8TiledMMAINS5_8MMA_AtomIJNS5_4SM904GMMA28MMA_64x256x16_F32BF16BF16_SSILNSS_5MajorE0ELSU_0ELNSS_7ScaleInE1ELSV_1EEEEEENS5_6LayoutINS6_IJSE_SE_SE_EEENS6_IJSM_SM_SM_EEEEENS6_IJNS5_10UnderscoreES12_S12_EEEEENS5_13SM90_TMA_LOADENS5_14ComposedLayoutINS5_7SwizzleILi3ELi4ELi3EEENS5_18smem_ptr_flag_bitsILi16EEENSY_INS6_IJNSC_ILi8EEESJ_EEENS6_IJSJ_SE_EEEEEEEvNS5_8identityENS5_23SM90_TMA_LOAD_MULTICASTES1F_vS1G_EENS_8epilogue10collective18CollectiveEpilogueINS1J_30Sm90PtrArrayTmaWarpSpecializedILi4ELi2ELi16ELb1ELb0ELi2EEEJSK_NS6_IJSJ_NSC_ILi32EEEEEENS_6half_tEPNS6_IJSE_lSM_EEES1Q_S1S_NS1J_6fusion15FusionCallbacksIS1N_NS1T_17LinearCombinationIS1Q_fS1Q_fLNS_15FloatRoundStyleE2EEESK_S1P_JEEES15_NS16_IS18_S1A_NSY_INS6_IJSJ_S1B_EEENS6_IJSE_SJ_EEEEEEENS5_17SM75_U16x8_LDSM_TENS5_14SM90_TMA_STOREES22_NS5_17SM90_U16x8_STSM_TENS5_9Copy_AtomIJNS5_17SM90_U32x4_STSM_NES1Q_EEEvEEEvvEEEEvNT_6ParamsE) ;  /* 0xfffffc9002147950 */ /* 0x000ff60003c3ffff */
.L_x_637:
[----:B------:R-:W-:-:S00]  /*36fb0*/  BRA `(.L_x_637) ;  /* 0xfffffffc00fc7947 */ /* 0x000fc0000383ffff */
[----:B------:R-:W-:-:S00]  /*36fc0*/  NOP ;  /* 0x0000000000007918 */ /* 0x000fc00000000000 */
        /* <DEDUP_REMOVED lines=11> */
.L_x_638:


//--------------------- .nv.global.init           --------------------------
	.section	.nv.global.init,"aw",@progbits
.nv.global.init:
	.type		$str$24,@object
	.size		$str$24,($str$25 - $str$24)
$str$24:
        /*0000*/ 	.byte	0x28, 0x61, 0x64, 0x64, 0x72, 0x65, 0x73, 0x73, 0x20, 0x26, 0x20, 0x6d, 0x61, 0x73, 0x6b, 0x29
        /*0010*/ 	.byte	0x20, 0x3d, 0x3d, 0x20, 0x30, 0x00
	.type		$str$25,@object
	.size		$str$25,(__unnamed_1 - $str$25)
$str$25:
        /*0016*/ 	.byte	0x2f, 0x74, 0x6d, 0x70, 0x2f, 0x63, 0x75, 0x74, 0x6c, 0x61, 0x73, 0x73, 0x5f, 0x73, 0x77, 0x65
        /*0026*/ 	.byte	0x65, 0x70, 0x5f, 0x73, 0x72, 0x63, 0x2f, 0x69, 0x6e, 0x63, 0x6c, 0x75, 0x64, 0x65, 0x2f, 0x63
        /*0036*/ 	.byte	0x75, 0x74, 0x65, 0x2f, 0x70, 0x6f, 0x69, 0x6e, 0x74, 0x65, 0x72, 0x5f, 0x66, 0x6c, 0x61, 0x67
        /*0046*/ 	.byte	0x67, 0x65, 0x64, 0x2e, 0x68, 0x70, 0x70, 0x00
	.type		__unnamed_1,@object
	.size		__unnamed_1,(.L_0 - __unnamed_1)
__unnamed_1:
        /* <DEDUP_REMOVED lines=28> */
        /*020e*/ 	.byte	0x3e, 0x3e, 0x3e, 0x3e, 0x3e, 0x5d, 0x00
.L_0:


//--------------------- .nv.shared._ZN7cutlass13device_kernelINS_4gemm6kernel13GemmUniversalINS1_17GroupProblemShapeIN4cute5tupleIJiiiEEEEENS1_10collective13CollectiveMmaINS1_39MainloopSm90ArrayTmaGmmaWarpSpecializedILi3ENS6_IJNS5_1CILi2EEENSC_ILi1EEESE_EEENS1_40KernelPtrArrayTmaWarpSpecializedPingpongEEENS6_IJNSC_ILi256EEESI_NSC_ILi64EEEEEENS_10bfloat16_tEPNS6_IJlSE_NSC_ILi0EEEEEESL_SO_NS5_8TiledMMAINS5_8MMA_AtomIJNS5_4SM904GMMA28MMA_64x256x16_F32BF16BF16_SSILNSS_5MajorE0ELSU_0ELNSS_7ScaleInE1ELSV_1EEEEEENS5_6LayoutINS6_IJSE_SE_SE_EEENS6_IJSM_SM_SM_EEEEENS6_IJNS5_10UnderscoreES12_S12_EEEEENS5_13SM90_TMA_LOADENS5_14ComposedLayoutINS5_7SwizzleILi3ELi4ELi3EEENS5_18smem_ptr_flag_bitsILi16EEENSY_INS6_IJNSC_ILi8EEESJ_EEENS6_IJSJ_SE_EEEEEEEvNS5_8identityENS5_23SM90_TMA_LOAD_MULTICASTES1F_vS1G_EENS_8epilogue10collective18CollectiveEpilogueINS1J_30Sm90PtrArrayTmaWarpSpecializedILi4ELi2ELi16ELb1ELb0ELi2EEEJSK_NS6_IJSJ_NSC_ILi32EEEEEENS_6half_tEPNS6_IJSE_lSM_EEES1Q_S1S_NS1J_6fusion15FusionCallbacksIS1N_NS1T_17LinearCombinationIS1Q_fS1Q_fLNS_15FloatRoundStyleE2EEESK_S1P_JEEES15_NS16_IS18_S1A_NSY_INS6_IJSJ_S1B_EEENS6_IJSE_SJ_EEEEEEENS5_17SM75_U16x8_LDSM_TENS5_14SM90_TMA_STOREES22_NS5_17SM90_U16x8_STSM_TENS5_9Copy_AtomIJNS5_17SM90_U32x4_STSM_NES1Q_EEEvEEEvvEEEEvNT_6ParamsE --------------------------
	.section	.nv.shared._ZN7cutlass13device_kernelINS_4gemm6kernel13GemmUniversalINS1_17GroupProblemShapeIN4cute5tupleIJiiiEEEEENS1_10collective13CollectiveMmaINS1_39MainloopSm90ArrayTmaGmmaWarpSpecializedILi3ENS6_IJNS5_1CILi2EEENSC_ILi1EEESE_EEENS1_40KernelPtrArrayTmaWarpSpecializedPingpongEEENS6_IJNSC_ILi256EEESI_NSC_ILi64EEEEEENS_10bfloat16_tEPNS6_IJlSE_NSC_ILi0EEEEEESL_SO_NS5_8TiledMMAINS5_8MMA_AtomIJNS5_4SM904GMMA28MMA_64x256x16_F32BF16BF16_SSILNSS_5MajorE0ELSU_0ELNSS_7ScaleInE1ELSV_1EEEEEENS5_6LayoutINS6_IJSE_SE_SE_EEENS6_IJSM_SM_SM_EEEEENS6_IJNS5_10UnderscoreES12_S12_EEEEENS5_13SM90_TMA_LOADENS5_14ComposedLayoutINS5_7SwizzleILi3ELi4ELi3EEENS5_18smem_ptr_flag_bitsILi16EEENSY_INS6_IJNSC_ILi8EEESJ_EEENS6_IJSJ_SE_EEEEEEEvNS5_8identityENS5_23SM90_TMA_LOAD_MULTICASTES1F_vS1G_EENS_8epilogue10collective18CollectiveEpilogueINS1J_30Sm90PtrArrayTmaWarpSpecializedILi4ELi2ELi16ELb1ELb0ELi2EEEJSK_NS6_IJSJ_NSC_ILi32EEEEEENS_6half_tEPNS6_IJSE_lSM_EEES1Q_S1S_NS1J_6fusion15FusionCallbacksIS1N_NS1T_17LinearCombinationIS1Q_fS1Q_fLNS_15FloatRoundStyleE2EEESK_S1P_JEEES15_NS16_IS18_S1A_NSY_INS6_IJSJ_S1B_EEENS6_IJSE_SJ_EEEEEEENS5_17SM75_U16x8_LDSM_TENS5_14SM90_TMA_STOREES22_NS5_17SM90_U16x8_STSM_TENS5_9Copy_AtomIJNS5_17SM90_U32x4_STSM_NES1Q_EEEvEEEvvEEEEvNT_6ParamsE,"aw",@nobits
	.sectionflags	@""
	.align	16
	.zero		1024


//--------------------- .nv.shared.reserved.0     --------------------------
	.section	.nv.shared.reserved.0,"aw",@nobits
	.weak		__nv_reservedSMEM_offset_0_alias
	.size		__nv_reservedSMEM_offset_0_alias, 0, 0
	.other		__nv_reservedSMEM_offset_0_alias,@"STO_CUDA_RESERVED_SHARED STV_DEFAULT"
__nv_reservedSMEM_offset_0_alias:
	.zero		0


//--------------------- .nv.global                --------------------------
	.section	.nv.global,"aw",@nobits
.nv.global:
	.type		_ZN39_INTERNAL_628f27f0_4_k_cu_960be2e2_33034cute1_E,@object
	.size		_ZN39_INTERNAL_628f27f0_4_k_cu_960be2e2_33034cute1_E,(_ZN39_INTERNAL_628f27f0_4_k_cu_960be2e2_33034cuda3std3__45__cpo6cbeginE - _ZN39_INTERNAL_628f27f0_4_k_cu_960be2e2_33034cute1_E)
_ZN39_INTERNAL_628f27f0_4_k_cu_960be2e2_33034cute1_E:
	.zero		1
	.type		_ZN39_INTERNAL_628f27f0_4_k_cu_960be2e2_33034cuda3std3__45__cpo6cbeginE,@object
	.size		_ZN39_INTERNAL_628f27f0_4_k_cu_960be2e2_33034cuda3std3__45__cpo6cbeginE,(_ZN39_INTERNAL_628f27f0_4_k_cu_960be2e2_33034cuda3std3__48in_placeE - _ZN39_INTERNAL_628f27f0_4_k_cu_960be2e2_33034cuda3std3__45__cpo6cbeginE)
_ZN39_INTERNAL_628f27f0_4_k_cu_960be2e2_33034cuda3std3__45__cpo6cbeginE:
	.zero		1
	.type		_ZN39_INTERNAL_628f27f0_4_k_cu_960be2e2_33034cuda3std3__48in_placeE,@object
	.size		_ZN39_INTERNAL_628f27f0_4_k_cu_960be2e2_33034cuda3std3__48in_placeE,(_ZN39_INTERNAL_628f27f0_4_k_cu_960be2e2_33034cuda3std6ranges3__45__cpo9iter_moveE - _ZN39_INTERNAL_628f27f0_4_k_cu_960be2e2_33034cuda3std3__48in_placeE)
_ZN39_INTERNAL_628f27f0_4_k_cu_960be2e2_33034cuda3std3__48in_placeE:
	.zero		1
	.type		_ZN39_INTERNAL_628f27f0_4_k_cu_960be2e2_33034cuda3std6ranges3__45__cpo9iter_moveE,@object
	.size		_ZN39_INTERNAL_628f27f0_4_k_cu_960be2e2_33034cuda3std6ranges3__45__cpo9iter_moveE,(_ZN39_INTERNAL_628f27f0_4_k_cu_960be2e2_33034cuda3std3__45__cpo5beginE - _ZN39_INTERNAL_628f27f0_4_k_cu_960be2e2_33034cuda3std6ranges3__45__cpo9iter_moveE)
_ZN39_INTERNAL_628f27f0_4_k_cu_960be2e2_33034cuda3std6ranges3__45__cpo9iter_moveE:
	.zero		1
	.type		_ZN39_INTERNAL_628f27f0_4_k_cu_960be2e2_33034cuda3std3__45__cpo5beginE,@object
	.size		_ZN39_INTERNAL_628f27f0_4_k_cu_960be2e2_33034cuda3std3__45__cpo5beginE,(_ZN39_INTERNAL_628f27f0_4_k_cu_960be2e2_33034cuda3std3__441_GLOBAL__N__628f27f0_4_k_cu_960be2e2_33036ignoreE - _ZN39_INTERNAL_628f27f0_4_k_cu_960be2e2_33034cuda3std3__45__cpo5beginE)
_ZN39_INTERNAL_628f27f0_4_k_cu_960be2e2_33034cuda3std3__45__cpo5beginE:
	.zero		1
	.type		_ZN39_INTERNAL_628f27f0_4_k_cu_960be2e2_33034cuda3std3__441_GLOBAL__N__628f27f0_4_k_cu_960be2e2_33036ignoreE,@object
	.size		_ZN39_INTERNAL_628f27f0_4_k_cu_960be2e2_33034cuda3std3__441_GLOBAL__N__628f27f0_4_k_cu_960be2e2_33036ignoreE,(_ZN39_INTERNAL_628f27f0_4_k_cu_960be2e2_33034cute7productE - _ZN39_INTERNAL_628f27f0_4_k_cu_960be2e2_33034cuda3std3__441_GLOBAL__N__628f27f0_4_k_cu_960be2e2_33036ignoreE)
_ZN39_INTERNAL_628f27f0_4_k_cu_960be2e2_33034cuda3std3__441_GLOBAL__N__628f27f0_4_k_cu_960be2e2_33036ignoreE:
	.zero		1
	.type		_ZN39_INTERNAL_628f27f0_4_k_cu_960be2e2_33034cute7productE,@object
	.size		_ZN39_INTERNAL_628f27f0_4_k_cu_960be2e2_33034cute7productE,(_ZN39_INTERNAL_628f27f0_4_k_cu_960be2e2_33034cuda3std3__45__cpo3endE - _ZN39_INTERNAL_628f27f0_4_k_cu_960be2e2_33034cute7productE)
_ZN39_INTERNAL_628f27f0_4_k_cu_960be2e2_33034cute7productE:
	.zero		1
	.type		_ZN39_INTERNAL_628f27f0_4_k_cu_960be2e2_33034cuda3std3__45__cpo3endE,@object
	.size		_ZN39_INTERNAL_628f27f0_4_k_cu_960be2e2_33034cuda3std3__45__cpo3endE,(_ZN39_INTERNAL_628f27f0_4_k_cu_960be2e2_33034cuda3std3__419piecewise_constructE - _ZN39_INTERNAL_628f27f0_4_k_cu_960be2e2_33034cuda3std3__45__cpo3endE)
_ZN39_INTERNAL_628f27f0_4_k_cu_960be2e2_33034cuda3std3__45__cpo3endE:
	.zero		1
	.type		_ZN39_INTERNAL_628f27f0_4_k_cu_960be2e2_33034cuda3std3__419piecewise_constructE,@object
	.size		_ZN39_INTERNAL_628f27f0_4_k_cu_960be2e2_33034cuda3std3__419piecewise_constructE,(_ZN39_INTERNAL_628f27f0_4_k_cu_960be2e2_33034cuda3std3__45__cpo4cendE - _ZN39_INTERNAL_628f27f0_4_k_cu_960be2e2_33034cuda3std3__419piecewise_constructE)
_ZN39_INTERNAL_628f27f0_4_k_cu_960be2e2_33034cuda3std3__419piecewise_constructE:
	.zero		1
	.type		_ZN39_INTERNAL_628f27f0_4_k_cu_960be2e2_33034cuda3std3__45__cpo4cendE,@object
	.size		_ZN39_INTERNAL_628f27f0_4_k_cu_960be2e2_33034cuda3std3__45__cpo4cendE,(_ZN39_INTERNAL_628f27f0_4_k_cu_960be2e2_33034cuda3std6ranges3__45__cpo4swapE - _ZN39_INTERNAL_628f27f0_4_k_cu_960be2e2_33034cuda3std3__45__cpo4cendE)
_ZN39_INTERNAL_628f27f0_4_k_cu_960be2e2_33034cuda3std3__45__cpo4cendE:
	.zero		1
	.type		_ZN39_INTERNAL_628f27f0_4_k_cu_960be2e2_33034cuda3std6ranges3__45__cpo4swapE,@object
	.size		_ZN39_INTERNAL_628f27f0_4_k_cu_960be2e2_33034cuda3std6ranges3__45__cpo4swapE,(.L_8 - _ZN39_INTERNAL_628f27f0_4_k_cu_960be2e2_33034cuda3std6ranges3__45__cpo4swapE)
_ZN39_INTERNAL_628f27f0_4_k_cu_960be2e2_33034cuda3std6ranges3__45__cpo4swapE:
	.zero		1
.L_8:


//--------------------- .nv.constant0._ZN7cutlass13device_kernelINS_4gemm6kernel13GemmUniversalINS1_17GroupProblemShapeIN4cute5tupleIJiiiEEEEENS1_10collective13CollectiveMmaINS1_39MainloopSm90ArrayTmaGmmaWarpSpecializedILi3ENS6_IJNS5_1CILi2EEENSC_ILi1EEESE_EEENS1_40KernelPtrArrayTmaWarpSpecializedPingpongEEENS6_IJNSC_ILi256EEESI_NSC_ILi64EEEEEENS_10bfloat16_tEPNS6_IJlSE_NSC_ILi0EEEEEESL_SO_NS5_8TiledMMAINS5_8MMA_AtomIJNS5_4SM904GMMA28MMA_64x256x16_F32BF16BF16_SSILNSS_5MajorE0ELSU_0ELNSS_7ScaleInE1ELSV_1EEEEEENS5_6LayoutINS6_IJSE_SE_SE_EEENS6_IJSM_SM_SM_EEEEENS6_IJNS5_10UnderscoreES12_S12_EEEEENS5_13SM90_TMA_LOADENS5_14ComposedLayoutINS5_7SwizzleILi3ELi4ELi3EEENS5_18smem_ptr_flag_bitsILi16EEENSY_INS6_IJNSC_ILi8EEESJ_EEENS6_IJSJ_SE_EEEEEEEvNS5_8identityENS5_23SM90_TMA_LOAD_MULTICASTES1F_vS1G_EENS_8epilogue10collective18CollectiveEpilogueINS1J_30Sm90PtrArrayTmaWarpSpecializedILi4ELi2ELi16ELb1ELb0ELi2EEEJSK_NS6_IJSJ_NSC_ILi32EEEEEENS_6half_tEPNS6_IJSE_lSM_EEES1Q_S1S_NS1J_6fusion15FusionCallbacksIS1N_NS1T_17LinearCombinationIS1Q_fS1Q_fLNS_15FloatRoundStyleE2EEESK_S1P_JEEES15_NS16_IS18_S1A_NSY_INS6_IJSJ_S1B_EEENS6_IJSE_SJ_EEEEEEENS5_17SM75_U16x8_LDSM_TENS5_14SM90_TMA_STOREES22_NS5_17SM90_U16x8_STSM_TENS5_9Copy_AtomIJNS5_17SM90_U32x4_STSM_NES1Q_EEEvEEEvvEEEEvNT_6ParamsE --------------------------
	.section	.nv.constant0._ZN7cutlass13device_kernelINS_4gemm6kernel13GemmUniversalINS1_17GroupProblemShapeIN4cute5tupleIJiiiEEEEENS1_10collective13CollectiveMmaINS1_39MainloopSm90ArrayTmaGmmaWarpSpecializedILi3ENS6_IJNS5_1CILi2EEENSC_ILi1EEESE_EEENS1_40KernelPtrArrayTmaWarpSpecializedPingpongEEENS6_IJNSC_ILi256EEESI_NSC_ILi64EEEEEENS_10bfloat16_tEPNS6_IJlSE_NSC_ILi0EEEEEESL_SO_NS5_8TiledMMAINS5_8MMA_AtomIJNS5_4SM904GMMA28MMA_64x256x16_F32BF16BF16_SSILNSS_5MajorE0ELSU_0ELNSS_7ScaleInE1ELSV_1EEEEEENS5_6LayoutINS6_IJSE_SE_SE_EEENS6_IJSM_SM_SM_EEEEENS6_IJNS5_10UnderscoreES12_S12_EEEEENS5_13SM90_TMA_LOADENS5_14ComposedLayoutINS5_7SwizzleILi3ELi4ELi3EEENS5_18smem_ptr_flag_bitsILi16EEENSY_INS6_IJNSC_ILi8EEESJ_EEENS6_IJSJ_SE_EEEEEEEvNS5_8identityENS5_23SM90_TMA_LOAD_MULTICASTES1F_vS1G_EENS_8epilogue10collective18CollectiveEpilogueINS1J_30Sm90PtrArrayTmaWarpSpecializedILi4ELi2ELi16ELb1ELb0ELi2EEEJSK_NS6_IJSJ_NSC_ILi32EEEEEENS_6half_tEPNS6_IJSE_lSM_EEES1Q_S1S_NS1J_6fusion15FusionCallbacksIS1N_NS1T_17LinearCombinationIS1Q_fS1Q_fLNS_15FloatRoundStyleE2EEESK_S1P_JEEES15_NS16_IS18_S1A_NSY_INS6_IJSJ_S1B_EEENS6_IJSE_SJ_EEEEEEENS5_17SM75_U16x8_LDSM_TENS5_14SM90_TMA_STOREES22_NS5_17SM90_U16x8_STSM_TENS5_9Copy_AtomIJNS5_17SM90_U32x4_STSM_NES1Q_EEEvEEEvvEEEEvNT_6ParamsE,"a",@progbits
	.sectionflags	@""
	.align	4
.nv.constant0._ZN7cutlass13device_kernelINS_4gemm6kernel13GemmUniversalINS1_17GroupProblemShapeIN4cute5tupleIJiiiEEEEENS1_10collective13CollectiveMmaINS1_39MainloopSm90ArrayTmaGmmaWarpSpecializedILi3ENS6_IJNS5_1CILi2EEENSC_ILi1EEESE_EEENS1_40KernelPtrArrayTmaWarpSpecializedPingpongEEENS6_IJNSC_ILi256EEESI_NSC_ILi64EEEEEENS_10bfloat16_tEPNS6_IJlSE_NSC_ILi0EEEEEESL_SO_NS5_8TiledMMAINS5_8MMA_AtomIJNS5_4SM904GMMA28MMA_64x256x16_F32BF16BF16_SSILNSS_5MajorE0ELSU_0ELNSS_7ScaleInE1ELSV_1EEEEEENS5_6LayoutINS6_IJSE_SE_SE_EEENS6_IJSM_SM_SM_EEEEENS6_IJNS5_10UnderscoreES12_S12_EEEEENS5_13SM90_TMA_LOADENS5_14ComposedLayoutINS5_7SwizzleILi3ELi4ELi3EEENS5_18smem_ptr_flag_bitsILi16EEENSY_INS6_IJNSC_ILi8EEESJ_EEENS6_IJSJ_SE_EEEEEEEvNS5_8identityENS5_23SM90_TMA_LOAD_MULTICASTES1F_vS1G_EENS_8epilogue10collective18CollectiveEpilogueINS1J_30Sm90PtrArrayTmaWarpSpecializedILi4ELi2ELi16ELb1ELb0ELi2EEEJSK_NS6_IJSJ_NSC_ILi32EEEEEENS_6half_tEPNS6_IJSE_lSM_EEES1Q_S1S_NS1J_6fusion15FusionCallbacksIS1N_NS1T_17LinearCombinationIS1Q_fS1Q_fLNS_15FloatRoundStyleE2EEESK_S1P_JEEES15_NS16_IS18_S1A_NSY_INS6_IJSJ_S1B_EEENS6_IJSE_SJ_EEEEEEENS5_17SM75_U16x8_LDSM_TENS5_14SM90_TMA_STOREES22_NS5_17SM90_U16x8_STSM_TENS5_9Copy_AtomIJNS5_17SM90_U32x4_STSM_NES1Q_EEEvEEEvvEEEEvNT_6ParamsE:
	.zero		2432


//--------------------- SYMBOLS --------------------------

	.type		.nv.reservedSmem.offset0,@object
	.size		.nv.reservedSmem.offset0,0x4
	.type		__assertfail,@function
